def matmul_kernel(
    a_ptr,
    b_ptr,
    c_ptr,
    M,
    N,
    K,
    stride_am,
    stride_ak,
    stride_bk,
    stride_bn,
    stride_cm,
    stride_cn,
    BLOCK_M: tl.constexpr,
    BLOCK_N: tl.constexpr,
    BLOCK_K: tl.constexpr,
    GROUP_M: tl.constexpr,
):
    pid = tl.program_id(axis=0)
    num_pid_m = tl.cdiv(M, BLOCK_M)
    num_pid_n = tl.cdiv(N, BLOCK_N)
    num_pid_in_group = GROUP_M * num_pid_n
    group_id = pid // num_pid_in_group
    first_pid_m = group_id * GROUP_M
    group_size_m = min(num_pid_m - first_pid_m, GROUP_M)
    pid_m = first_pid_m + ((pid % num_pid_in_group) % group_size_m)
    pid_n = (pid % num_pid_in_group) // group_size_m

    offs_am = (pid_m * BLOCK_M + tl.arange(0, BLOCK_M)) % M
    offs_bn = (pid_n * BLOCK_N + tl.arange(0, BLOCK_N)) % N
    offs_k = tl.arange(0, BLOCK_K)
    a_ptrs = a_ptr + offs_am[:, None] * stride_am + offs_k[None, :] * stride_ak
    b_ptrs = b_ptr + offs_k[:, None] * stride_bk + offs_bn[None, :] * stride_bn

    acc = tl.zeros((BLOCK_M, BLOCK_N), dtype=tl.float32)
    for kk in range(0, tl.cdiv(K, BLOCK_K)):
        a = tl.load(a_ptrs, mask=offs_k[None, :] < K - kk * BLOCK_K, other=0.0)
        b = tl.load(b_ptrs, mask=offs_k[:, None] < K - kk * BLOCK_K, other=0.0)
        acc = tl.dot(a, b, acc)
        a_ptrs += BLOCK_K * stride_ak
        b_ptrs += BLOCK_K * stride_bk

    c = acc.to(c_ptr.dtype.element_ty)
    offs_cm = pid_m * BLOCK_M + tl.arange(0, BLOCK_M)
    offs_cn = pid_n * BLOCK_N + tl.arange(0, BLOCK_N)
    c_ptrs = c_ptr + offs_cm[:, None] * stride_cm + offs_cn[None, :] * stride_cn
    mask = (offs_cm[:, None] < M) & (offs_cn[None, :] < N)
    tl.store(c_ptrs, c, mask=mask)

# config = {"BLOCK_K": 64, "BLOCK_M": 512, "BLOCK_N": 128, "GROUP_M": 8, "arch": "sm_90", "dtype": "bf16", "num_ctas": 1, "num_stages": 3, "num_warps": 4}
# arch = sm_90


// ===== COMPILED SASS (sm_90a) =====

	.target	sm_90a

	.elftype	@"ET_EXEC"


//--------------------- .note.nv.tkinfo           --------------------------
	.section	.note.nv.tkinfo,"",@"SHT_NOTE"
	.sectionflags	@"SHF_NOTE_NV_TKINFO"
	.tkinfo
        /*0018*/ 	.word	0x00000002
        /*0030*/ 	.string	""
        /*0030*/ 	.string	"ptxas"
        /*0030*/ 	.string	"Cuda compilation tools, release 13.0, V13.0.88"
        /*0030*/ 	.string	"Build cuda_13.0.r13.0/compiler.36424714_0"
        /*0030*/ 	.string	"-v  -suppress-debug-info  -lineinfo  -arch sm_90a "



//--------------------- .note.nv.cuinfo           --------------------------
	.section	.note.nv.cuinfo,"",@"SHT_NOTE"
	.sectionflags	@"SHF_NOTE_NV_CUINFO"
        /*0018*/ 	.short	0x0002
        /*001a*/ 	.short	0x005a
        /*001c*/ 	.short	0x0082
	.zero		2


//--------------------- .nv.info                  --------------------------
	.section	.nv.info,"",@"SHT_CUDA_INFO"
	.align	4


	//----- nvinfo : EIATTR_REGCOUNT
	.align		4
        /*0000*/ 	.byte	0x04, 0x2f
        /*0002*/ 	.short	(.L_1 - .L_0)
	.align		4
.L_0:
        /*0004*/ 	.word	index@(matmul_kernel)
        /*0008*/ 	.word	0x000000ff


	//----- nvinfo : EIATTR_FRAME_SIZE
	.align		4
.L_1:
        /*000c*/ 	.byte	0x04, 0x11
        /*000e*/ 	.short	(.L_3 - .L_2)
	.align		4
.L_2:
        /*0010*/ 	.word	index@(matmul_kernel)
        /*0014*/ 	.word	0x00001780


	//----- nvinfo : EIATTR_MIN_STACK_SIZE
	.align		4
.L_3:
        /*0018*/ 	.byte	0x04, 0x12
        /*001a*/ 	.short	(.L_5 - .L_4)
	.align		4
.L_4:
        /*001c*/ 	.word	index@(matmul_kernel)
        /*0020*/ 	.word	0x00001780
.L_5:


//--------------------- .nv.compat                --------------------------
	.section	.nv.compat,"",@"SHT_CUDA_COMPAT_INFO"
	.align	4
        /*0000*/ 	.byte	0x02, 0x09, 0x01, 0x00, 0x02, 0x02, 0x04, 0x00, 0x02, 0x05, 0x05, 0x00, 0x03, 0x07, 0x01, 0x01
        /*0010*/ 	.byte	0x02, 0x03, 0x00, 0x00, 0x02, 0x06, 0x01, 0x00, 0x04, 0x0b, 0x08, 0x00, 0x00, 0x00, 0x00, 0x00
        /*0020*/ 	.byte	0x00, 0x00, 0x00, 0x00


//--------------------- .nv.info.matmul_kernel    --------------------------
	.section	.nv.info.matmul_kernel,"",@"SHT_CUDA_INFO"
	.sectionflags	@""
	.align	4


	//----- nvinfo : EIATTR_CUDA_API_VERSION
	.align		4
        /*0000*/ 	.byte	0x04, 0x37
        /*0002*/ 	.short	(.L_7 - .L_6)
.L_6:
        /*0004*/ 	.word	0x00000082


	//----- nvinfo : EIATTR_KPARAM_INFO
	.align		4
.L_7:
        /*0008*/ 	.byte	0x04, 0x17
        /*000a*/ 	.short	(.L_9 - .L_8)
.L_8:
        /*000c*/ 	.word	0x00000000
        /*0010*/ 	.short	0x000d
        /*0012*/ 	.short	0x0048
        /*0014*/ 	.byte	0x00, 0xf4, 0x21, 0x00


	//----- nvinfo : EIATTR_KPARAM_INFO
	.align		4
.L_9:
        /*0018*/ 	.byte	0x04, 0x17
        /*001a*/ 	.short	(.L_11 - .L_10)
.L_10:
        /*001c*/ 	.word	0x00000000
        /*0020*/ 	.short	0x000c
        /*0022*/ 	.short	0x0040
        /*0024*/ 	.byte	0x00, 0xf4, 0x21, 0x00


	//----- nvinfo : EIATTR_KPARAM_INFO
	.align		4
.L_11:
        /*0028*/ 	.byte	0x04, 0x17
        /*002a*/ 	.short	(.L_13 - .L_12)
.L_12:
        /*002c*/ 	.word	0x00000000
        /*0030*/ 	.short	0x000b
        /*0032*/ 	.short	0x0038
        /*0034*/ 	.byte	0x00, 0xf0, 0x11, 0x00


	//----- nvinfo : EIATTR_KPARAM_INFO
	.align		4
.L_13:
        /*0038*/ 	.byte	0x04, 0x17
        /*003a*/ 	.short	(.L_15 - .L_14)
.L_14:
        /*003c*/ 	.word	0x00000000
        /*0040*/ 	.short	0x000a
        /*0042*/ 	.short	0x0034
        /*0044*/ 	.byte	0x00, 0xf0, 0x11, 0x00


	//----- nvinfo : EIATTR_KPARAM_INFO
	.align		4
.L_15:
        /*0048*/ 	.byte	0x04, 0x17
        /*004a*/ 	.short	(.L_17 - .L_16)
.L_16:
        /*004c*/ 	.word	0x00000000
        /*0050*/ 	.short	0x0009
        /*0052*/ 	.short	0x0030
        /*0054*/ 	.byte	0x00, 0xf0, 0x11, 0x00


	//----- nvinfo : EIATTR_KPARAM_INFO
	.align		4
.L_17:
        /*0058*/ 	.byte	0x04, 0x17
        /*005a*/ 	.short	(.L_19 - .L_18)
.L_18:
        /*005c*/ 	.word	0x00000000
        /*0060*/ 	.short	0x0008
        /*0062*/ 	.short	0x002c
        /*0064*/ 	.byte	0x00, 0xf0, 0x11, 0x00


	//----- nvinfo : EIATTR_KPARAM_INFO
	.align		4
.L_19:
        /*0068*/ 	.byte	0x04, 0x17
        /*006a*/ 	.short	(.L_21 - .L_20)
.L_20:
        /*006c*/ 	.word	0x00000000
        /*0070*/ 	.short	0x0007
        /*0072*/ 	.short	0x0028
        /*0074*/ 	.byte	0x00, 0xf0, 0x11, 0x00


	//----- nvinfo : EIATTR_KPARAM_INFO
	.align		4
.L_21:
        /*0078*/ 	.byte	0x04, 0x17
        /*007a*/ 	.short	(.L_23 - .L_22)
.L_22:
        /*007c*/ 	.word	0x00000000
        /*0080*/ 	.short	0x0006
        /*0082*/ 	.short	0x0024
        /*0084*/ 	.byte	0x00, 0xf0, 0x11, 0x00


	//----- nvinfo : EIATTR_KPARAM_INFO
	.align		4
.L_23:
        /*0088*/ 	.byte	0x04, 0x17
        /*008a*/ 	.short	(.L_25 - .L_24)
.L_24:
        /*008c*/ 	.word	0x00000000
        /*0090*/ 	.short	0x0005
        /*0092*/ 	.short	0x0020
        /*0094*/ 	.byte	0x00, 0xf0, 0x11, 0x00


	//----- nvinfo : EIATTR_KPARAM_INFO
	.align		4
.L_25:
        /*0098*/ 	.byte	0x04, 0x17
        /*009a*/ 	.short	(.L_27 - .L_26)
.L_26:
        /*009c*/ 	.word	0x00000000
        /*00a0*/ 	.short	0x0004
        /*00a2*/ 	.short	0x001c
        /*00a4*/ 	.byte	0x00, 0xf0, 0x11, 0x00


	//----- nvinfo : EIATTR_KPARAM_INFO
	.align		4
.L_27:
        /*00a8*/ 	.byte	0x04, 0x17
        /*00aa*/ 	.short	(.L_29 - .L_28)
.L_28:
        /*00ac*/ 	.word	0x00000000
        /*00b0*/ 	.short	0x0003
        /*00b2*/ 	.short	0x0018
        /*00b4*/ 	.byte	0x00, 0xf0, 0x11, 0x00


	//----- nvinfo : EIATTR_KPARAM_INFO
	.align		4
.L_29:
        /*00b8*/ 	.byte	0x04, 0x17
        /*00ba*/ 	.short	(.L_31 - .L_30)
.L_30:
        /*00bc*/ 	.word	0x00000000
        /*00c0*/ 	.short	0x0002
        /*00c2*/ 	.short	0x0010
        /*00c4*/ 	.byte	0x00, 0xf4, 0x21, 0x00


	//----- nvinfo : EIATTR_KPARAM_INFO
	.align		4
.L_31:
        /*00c8*/ 	.byte	0x04, 0x17
        /*00ca*/ 	.short	(.L_33 - .L_32)
.L_32:
        /*00cc*/ 	.word	0x00000000
        /*00d0*/ 	.short	0x0001
        /*00d2*/ 	.short	0x0008
        /*00d4*/ 	.byte	0x00, 0xf4, 0x21, 0x00


	//----- nvinfo : EIATTR_KPARAM_INFO
	.align		4
.L_33:
        /*00d8*/ 	.byte	0x04, 0x17
        /*00da*/ 	.short	(.L_35 - .L_34)
.L_34:
        /*00dc*/ 	.word	0x00000000
        /*00e0*/ 	.short	0x0000
        /*00e2*/ 	.short	0x0000
        /*00e4*/ 	.byte	0x00, 0xf4, 0x21, 0x00


	//----- nvinfo : EIATTR_SPARSE_MMA_MASK
	.align		4
.L_35:
        /*00e8*/ 	.byte	0x03, 0x50
        /*00ea*/ 	.short	0x0000


	//----- nvinfo : EIATTR_MAXREG_COUNT
	.align		4
        /*00ec*/ 	.byte	0x03, 0x1b
        /*00ee*/ 	.short	0x00ff


	//----- nvinfo : EIATTR_NUM_BARRIERS
	.align		4
        /*00f0*/ 	.byte	0x02, 0x4c
        /*00f2*/ 	.byte	0x01
	.zero		1


	//----- nvinfo : EIATTR_ANNOTATIONS
	.align		4
        /*00f4*/ 	.byte	0x04, 0x55
        /*00f6*/ 	.short	(.L_37 - .L_36)


	//   ....[0]....
.L_36:
        /*00f8*/ 	.word	0x00000001
        /*00fc*/ 	.byte	0xa0, 0x00, 0x00, 0x00, 0x01, 0x00, 0x00, 0x00, 0xe0, 0x00, 0x00, 0x00, 0x01, 0x00, 0x00, 0x00
        /* <DEDUP_REMOVED lines=2087> */
        /*837c*/ 	.byte	0x60, 0xf8, 0x02, 0x00


	//----- nvinfo : EIATTR_MERCURY_ISA_VERSION
	.align		4
.L_37:
        /*8380*/ 	.byte	0x03, 0x5f
        /*8382*/ 	.short	0x0101


	//----- nvinfo : EIATTR_EXIT_INSTR_OFFSETS
	.align		4
        /*8384*/ 	.byte	0x04, 0x1c
        /*8386*/ 	.short	(.L_39 - .L_38)


	//   ....[0]....
.L_38:
        /*8388*/ 	.word	0x0002fa60


	//   ....[1]....
        /*838c*/ 	.word	0x0002fa90


	//----- nvinfo : EIATTR_REQNTID
	.align		4
.L_39:
        /*8390*/ 	.byte	0x04, 0x10
        /*8392*/ 	.short	(.L_41 - .L_40)
.L_40:
        /*8394*/ 	.word	0x00000080
        /*8398*/ 	.word	0x00000001
        /*839c*/ 	.word	0x00000001


	//----- nvinfo : EIATTR_CBANK_PARAM_SIZE
	.align		4
.L_41:
        /*83a0*/ 	.byte	0x03, 0x19
        /*83a2*/ 	.short	0x0050


	//----- nvinfo : EIATTR_PARAM_CBANK
	.align		4
        /*83a4*/ 	.byte	0x04, 0x0a
        /*83a6*/ 	.short	(.L_43 - .L_42)
	.align		4
.L_42:
        /*83a8*/ 	.word	index@(.nv.constant0.matmul_kernel)
        /*83ac*/ 	.short	0x0210
        /*83ae*/ 	.short	0x0050


	//----- nvinfo : EIATTR_SW_WAR
	.align		4
.L_43:
        /*83b0*/ 	.byte	0x04, 0x36
        /*83b2*/ 	.short	(.L_45 - .L_44)
.L_44:
        /*83b4*/ 	.word	0x00000008
.L_45:


//--------------------- .nv.callgraph             --------------------------
	.section	.nv.callgraph,"",@"SHT_CUDA_CALLGRAPH"
	.align	4
	.sectionentsize	8
	.align		4
        /*0000*/ 	.word	0x00000000
	.align		4
        /*0004*/ 	.word	0xffffffff
	.align		4
        /*0008*/ 	.word	0x00000000
	.align		4
        /*000c*/ 	.word	0xfffffffe
	.align		4
        /*0010*/ 	.word	0x00000000
	.align		4
        /*0014*/ 	.word	0xfffffffd
	.align		4
        /*0018*/ 	.word	0x00000000
	.align		4
        /*001c*/ 	.word	0xfffffffc


//--------------------- .text.matmul_kernel       --------------------------
	.section	.text.matmul_kernel,"ax",@progbits
	.align	128
        .global         matmul_kernel
        .type           matmul_kernel,@function
        .size           matmul_kernel,(.L_x_3 - matmul_kernel)
        .other          matmul_kernel,@"STO_CUDA_ENTRY STV_DEFAULT"
matmul_kernel:
.text.matmul_kernel:
[----:B------:R-:W0:Y:S08]  /*0000*/  LDC R1, c[0x0][0x28] ;  /* 0x00000a00ff017b82 */ /* 0x000e300000000800 */
[----:B------:R-:W1:Y:S01]  /*0010*/  LDC.64 R2, c[0x0][0x228] ;  /* 0x00008a00ff027b82 */ /* 0x000e620000000a00 */
[----:B------:R-:W2:Y:S01]  /*0020*/  S2R R7, SR_CTAID.X ;  /* 0x0000000000077919 */ /* 0x000ea20000002500 */
[----:B0-----:R-:W-:Y:S01]  /*0030*/  VIADD R1, R1, 0xffffe880 ;  /* 0xffffe88001017836 */ /* 0x001fe20000000000 */
[----:B------:R-:W-:Y:S01]  /*0040*/  ULDC.64 UR60, c[0x0][0x208] ;  /* 0x00008200003c7ab9 */ /* 0x000fe20000000a00 */
[----:B------:R-:W-:Y:S01]  /*0050*/  CS2R R88, SRZ ;  /* 0x0000000000587805 */ /* 0x000fe2000001ff00 */
[----:B------:R-:W0:Y:S01]  /*0060*/  S2R R152, SR_TID.X ;  /* 0x0000000000987919 */ /* 0x000e220000002100 */
[----:B------:R-:W-:-:S02]  /*0070*/  CS2R R90, SRZ ;  /* 0x00000000005a7805 */ /* 0x000fc4000001ff00 */
[----:B------:R-:W-:Y:S01]  /*0080*/  CS2R R24, SRZ ;  /* 0x0000000000187805 */ /* 0x000fe2000001ff00 */
[----:B------:R-:W3:Y:S01]  /*0090*/  LDC R153, c[0x0][0x230] ;  /* 0x00008c00ff997b82 */ /* 0x000ee20000000800 */
[----:B------:R4:W-:Y:S01]  /*00a0*/  STL [R1+0xc0], RZ ;  /* 0x0000c0ff01007387 */ /* 0x0009e20000100800 */
[----:B------:R-:W-:Y:S02]  /*00b0*/  CS2R R26, SRZ ;  /* 0x00000000001a7805 */ /* 0x000fe4000001ff00 */
[----:B------:R-:W-:Y:S02]  /*00c0*/  CS2R R116, SRZ ;  /* 0x0000000000747805 */ /* 0x000fe4000001ff00 */
[----:B------:R-:W-:Y:S01]  /*00d0*/  CS2R R118, SRZ ;  /* 0x0000000000767805 */ /* 0x000fe2000001ff00 */
[----:B------:R4:W-:Y:S01]  /*00e0*/  STL [R1+0xc4], RZ ;  /* 0x0000c4ff01007387 */ /* 0x0009e20000100800 */
[----:B------:R-:W-:Y:S02]  /*00f0*/  CS2R R100, SRZ ;  /* 0x0000000000647805 */ /* 0x000fe4000001ff00 */
[----:B------:R-:W-:-:S02]  /*0100*/  CS2R R102, SRZ ;  /* 0x0000000000667805 */ /* 0x000fc4000001ff00 */
[----:B------:R-:W-:Y:S01]  /*0110*/  CS2R R92, SRZ ;  /* 0x00000000005c7805 */ /* 0x000fe2000001ff00 */
[----:B------:R4:W-:Y:S01]  /*0120*/  STL [R1+0xc8], RZ ;  /* 0x0000c8ff01007387 */ /* 0x0009e20000100800 */
[----:B------:R-:W-:Y:S02]  /*0130*/  CS2R R94, SRZ ;  /* 0x00000000005e7805 */ /* 0x000fe4000001ff00 */
[----:B------:R-:W-:Y:S02]  /*0140*/  CS2R R28, SRZ ;  /* 0x00000000001c7805 */ /* 0x000fe4000001ff00 */
[----:B------:R-:W-:Y:S01]  /*0150*/  CS2R R30, SRZ ;  /* 0x00000000001e7805 */ /* 0x000fe2000001ff00 */
[----:B------:R4:W-:Y:S01]  /*0160*/  STL [R1+0xcc], RZ ;  /* 0x0000ccff01007387 */ /* 0x0009e20000100800 */
[----:B------:R-:W-:Y:S02]  /*0170*/  CS2R R96, SRZ ;  /* 0x0000000000607805 */ /* 0x000fe4000001ff00 */
[----:B------:R-:W-:Y:S01]  /*0180*/  CS2R R98, SRZ ;  /* 0x0000000000627805 */ /* 0x000fe2000001ff00 */
[----:B-1----:R-:W-:Y:S01]  /*0190*/  VIADD R0, R3, 0x7f ;  /* 0x0000007f03007836 */ /* 0x002fe20000000000 */
[----:B------:R4:W-:Y:S01]  /*01a0*/  STL [R1+0xd0], RZ ;  /* 0x0000d0ff01007387 */ /* 0x0009e20000100800 */
[----:B------:R-:W-:-:S02]  /*01b0*/  CS2R R84, SRZ ;  /* 0x0000000000547805 */ /* 0x000fc4000001ff00 */
[----:B------:R-:W-:Y:S02]  /*01c0*/  CS2R R86, SRZ ;  /* 0x0000000000567805 */ /* 0x000fe4000001ff00 */
[----:B------:R-:W-:Y:S02]  /*01d0*/  CS2R R76, SRZ ;  /* 0x00000000004c7805 */ /* 0x000fe4000001ff00 */
[----:B------:R-:W-:Y:S01]  /*01e0*/  SHF.R.S32.HI R5, RZ, 0x1f, R0 ;  /* 0x0000001fff057819 */ /* 0x000fe20000011400 */
[----:B------:R4:W-:Y:S01]  /*01f0*/  STL [R1+0xd4], RZ ;  /* 0x0000d4ff01007387 */ /* 0x0009e20000100800 */
[----:B------:R-:W-:Y:S02]  /*0200*/  CS2R R78, SRZ ;  /* 0x00000000004e7805 */ /* 0x000fe4000001ff00 */
[----:B------:R-:W-:Y:S02]  /*0210*/  CS2R R32, SRZ ;  /* 0x0000000000207805 */ /* 0x000fe4000001ff00 */
[----:B------:R-:W-:Y:S01]  /*0220*/  LEA.HI R5, R5, R0, RZ, 0x7 ;  /* 0x0000000005057211 */ /* 0x000fe200078f38ff */
[----:B------:R4:W-:Y:S01]  /*0230*/  STL [R1+0xd8], RZ ;  /* 0x0000d8ff01007387 */ /* 0x0009e20000100800 */
[----:B--2---:R-:W-:-:S02]  /*0240*/  IABS R10, R7 ;  /* 0x00000007000a7213 */ /* 0x004fc40000000000 */
[----:B------:R-:W-:Y:S02]  /*0250*/  CS2R R34, SRZ ;  /* 0x0000000000227805 */ /* 0x000fe4000001ff00 */
[----:B------:R-:W-:Y:S01]  /*0260*/  SHF.R.S32.HI R5, RZ, 0x7, R5 ;  /* 0x00000007ff057819 */ /* 0x000fe20000011405 */
[----:B------:R4:W-:Y:S01]  /*0270*/  STL [R1+0xdc], RZ ;  /* 0x0000dcff01007387 */ /* 0x0009e20000100800 */
[----:B------:R-:W-:Y:S02]  /*0280*/  CS2R R80, SRZ ;  /* 0x0000000000507805 */ /* 0x000fe4000001ff00 */
[----:B------:R-:W-:Y:S02]  /*0290*/  CS2R R82, SRZ ;  /* 0x0000000000527805 */ /* 0x000fe4000001ff00 */
[----:B------:R-:W-:Y:S01]  /*02a0*/  CS2R R72, SRZ ;  /* 0x0000000000487805 */ /* 0x000fe2000001ff00 */
[----:B------:R-:W-:Y:S01]  /*02b0*/  IMAD.SHL.U32 R6, R5, 0x8, RZ ;  /* 0x0000000805067824 */ /* 0x000fe200078e00ff */
[----:B------:R4:W-:Y:S01]  /*02c0*/  STL [R1+0xe0], RZ ;  /* 0x0000e0ff01007387 */ /* 0x0009e20000100800 */
[----:B------:R-:W-:-:S02]  /*02d0*/  CS2R R74, SRZ ;  /* 0x00000000004a7805 */ /* 0x000fc4000001ff00 */
[----:B------:R-:W-:Y:S02]  /*02e0*/  CS2R R36, SRZ ;  /* 0x0000000000247805 */ /* 0x000fe4000001ff00 */
[----:B------:R-:W-:Y:S02]  /*02f0*/  CS2R R38, SRZ ;  /* 0x0000000000267805 */ /* 0x000fe4000001ff00 */
[-C--:B------:R-:W-:Y:S01]  /*0300*/  IABS R9, R6.reuse ;  /* 0x0000000600097213 */ /* 0x080fe20000000000 */
[----:B------:R4:W-:Y:S01]  /*0310*/  STL [R1+0xe4], RZ ;  /* 0x0000e4ff01007387 */ /* 0x0009e20000100800 */
[----:B------:R-:W-:Y:S02]  /*0320*/  IABS R12, R6 ;  /* 0x00000006000c7213 */ /* 0x000fe40000000000 */
[----:B------:R-:W-:Y:S01]  /*0330*/  CS2R R112, SRZ ;  /* 0x0000000000707805 */ /* 0x000fe2000001ff00 */
[----:B------:R-:W1:Y:S01]  /*0340*/  I2F.RP R0, R9 ;  /* 0x0000000900007306 */ /* 0x000e620000209400 */
[----:B------:R4:W-:Y:S01]  /*0350*/  STL [R1+0xe8], RZ ;  /* 0x0000e8ff01007387 */ /* 0x0009e20000100800 */
[----:B------:R-:W-:-:S02]  /*0360*/  CS2R R114, SRZ ;  /* 0x0000000000727805 */ /* 0x000fc4000001ff00 */
[----:B------:R-:W-:Y:S02]  /*0370*/  CS2R R108, SRZ ;  /* 0x00000000006c7805 */ /* 0x000fe4000001ff00 */
[----:B------:R-:W-:Y:S01]  /*0380*/  CS2R R110, SRZ ;  /* 0x00000000006e7805 */ /* 0x000fe2000001ff00 */
[----:B------:R4:W-:Y:S01]  /*0390*/  STL [R1+0xec], RZ ;  /* 0x0000ecff01007387 */ /* 0x0009e20000100800 */
[----:B------:R-:W-:Y:S02]  /*03a0*/  CS2R R104, SRZ ;  /* 0x0000000000687805 */ /* 0x000fe4000001ff00 */
[----:B------:R-:W-:Y:S02]  /*03b0*/  CS2R R106, SRZ ;  /* 0x00000000006a7805 */ /* 0x000fe4000001ff00 */
[----:B------:R-:W-:Y:S01]  /*03c0*/  CS2R R68, SRZ ;  /* 0x0000000000447805 */ /* 0x000fe2000001ff00 */
[----:B------:R4:W-:Y:S01]  /*03d0*/  STL [R1+0xf0], RZ ;  /* 0x0000f0ff01007387 */ /* 0x0009e20000100800 */
[----:B------:R-:W-:-:S02]  /*03e0*/  CS2R R70, SRZ ;  /* 0x0000000000467805 */ /* 0x000fc4000001ff00 */
[----:B------:R-:W-:Y:S02]  /*03f0*/  CS2R R40, SRZ ;  /* 0x0000000000287805 */ /* 0x000fe4000001ff00 */
[----:B------:R-:W-:Y:S01]  /*0400*/  CS2R R42, SRZ ;  /* 0x00000000002a7805 */ /* 0x000fe2000001ff00 */
[----:B------:R4:W-:Y:S01]  /*0410*/  STL [R1+0xf4], RZ ;  /* 0x0000f4ff01007387 */ /* 0x0009e20000100800 */
[----:B------:R-:W-:Y:S01]  /*0420*/  CS2R R60, SRZ ;  /* 0x00000000003c7805 */ /* 0x000fe2000001ff00 */
[----:B-1----:R-:W1:Y:S01]  /*0430*/  MUFU.RCP R0, R0 ;  /* 0x0000000000007308 */ /* 0x002e620000001000 */
        /* <DEDUP_REMOVED lines=15> */
[----:B------:R-:W-:Y:S01]  /*0530*/  CS2R R20, SRZ ;  /* 0x0000000000147805 */ /* 0x000fe2000001ff00 */
[----:B-1----:R-:W-:Y:S01]  /*0540*/  VIADD R4, R0, 0xffffffe ;  /* 0x0ffffffe00047836 */ /* 0x002fe20000000000 */
[----:B------:R4:W-:Y:S01]  /*0550*/  STL [R1+0x1d8], RZ ;  /* 0x0001d8ff01007387 */ /* 0x0009e20000100800 */
[----:B------:R-:W-:Y:S01]  /*0560*/  IMAD.MOV R0, RZ, RZ, -R12 ;  /* 0x000000ffff007224 */ /* 0x000fe200078e0a0c */
[----:B------:R-:W-:Y:S01]  /*0570*/  CS2R R22, SRZ ;  /* 0x0000000000167805 */ /* 0x000fe2000001ff00 */
[----:B------:R1:W2:Y:S01]  /*0580*/  F2I.FTZ.U32.TRUNC.NTZ R5, R4 ;  /* 0x0000000400057305 */ /* 0x0002a2000021f000 */
        /* <DEDUP_REMOVED lines=8> */
[----:B-1----:R-:W-:Y:S01]  /*0610*/  IMAD.MOV.U32 R4, RZ, RZ, RZ ;  /* 0x000000ffff047224 */ /* 0x002fe200078e00ff */
[----:B------:R4:W-:Y:S01]  /*0620*/  STL [R1+0x1e4], RZ ;  /* 0x0001e4ff01007387 */ /* 0x0009e20000100800 */
[----:B------:R-:W-:-:S02]  /*0630*/  CS2R R126, SRZ ;  /* 0x00000000007e7805 */ /* 0x000fc4000001ff00 */
[----:B------:R-:W-:Y:S02]  /*0640*/  CS2R R128, SRZ ;  /* 0x0000000000807805 */ /* 0x000fe4000001ff00 */
[----:B------:R-:W-:Y:S01]  /*0650*/  CS2R R130, SRZ ;  /* 0x0000000000827805 */ /* 0x000fe2000001ff00 */
[----:B------:R4:W-:Y:S01]  /*0660*/  STL [R1+0x1e8], RZ ;  /* 0x0001e8ff01007387 */ /* 0x0009e20000100800 */
[--C-:B--2---:R-:W-:Y:S01]  /*0670*/  IMAD.MOV R8, RZ, RZ, -R5.reuse ;  /* 0x000000ffff087224 */ /* 0x104fe200078e0a05 */
[----:B------:R-:W-:Y:S02]  /*0680*/  CS2R R132, SRZ ;  /* 0x0000000000847805 */ /* 0x000fe4000001ff00 */
[----:B------:R-:W-:Y:S01]  /*0690*/  CS2R R134, SRZ ;  /* 0x0000000000867805 */ /* 0x000fe2000001ff00 */
[----:B------:R4:W-:Y:S01]  /*06a0*/  STL [R1+0x1ec], RZ ;  /* 0x0001ecff01007387 */ /* 0x0009e20000100800 */
[----:B------:R-:W-:Y:S01]  /*06b0*/  IMAD R11, R8, R9, RZ ;  /* 0x00000009080b7224 */ /* 0x000fe200078e02ff */
[----:B------:R-:W-:Y:S01]  /*06c0*/  CS2R R136, SRZ ;  /* 0x0000000000887805 */ /* 0x000fe2000001ff00 */
[----:B------:R-:W-:Y:S01]  /*06d0*/  IMAD.MOV.U32 R8, RZ, RZ, R10 ;  /* 0x000000ffff087224 */ /* 0x000fe200078e000a */
[----:B------:R4:W-:Y:S01]  /*06e0*/  STL [R1+0x1f0], RZ ;  /* 0x0001f0ff01007387 */ /* 0x0009e20000100800 */
[----:B------:R-:W-:Y:S01]  /*06f0*/  IMAD.HI.U32 R5, R5, R11, R4 ;  /* 0x0000000b05057227 */ /* 0x000fe200078e0004 */
[----:B------:R-:W-:-:S02]  /*0700*/  CS2R R138, SRZ ;  /* 0x00000000008a7805 */ /* 0x000fc4000001ff00 */
[----:B------:R-:W-:Y:S01]  /*0710*/  CS2R R140, SRZ ;  /* 0x00000000008c7805 */ /* 0x000fe2000001ff00 */
[----:B------:R4:W-:Y:S01]  /*0720*/  STL [R1+0x1f4], RZ ;  /* 0x0001f4ff01007387 */ /* 0x0009e20000100800 */
[----:B------:R-:W-:Y:S02]  /*0730*/  CS2R R142, SRZ ;  /* 0x00000000008e7805 */ /* 0x000fe4000001ff00 */
[----:B------:R-:W-:Y:S01]  /*0740*/  CS2R R144, SRZ ;  /* 0x0000000000907805 */ /* 0x000fe2000001ff00 */
[----:B------:R-:W-:Y:S01]  /*0750*/  IMAD.HI.U32 R5, R5, R8, RZ ;  /* 0x0000000805057227 */ /* 0x000fe200078e00ff */
[----:B------:R4:W-:Y:S01]  /*0760*/  STL [R1+0x1f8], RZ ;  /* 0x0001f8ff01007387 */ /* 0x0009e20000100800 */
[----:B------:R-:W-:Y:S02]  /*0770*/  CS2R R146, SRZ ;  /* 0x0000000000927805 */ /* 0x000fe4000001ff00 */
[----:B------:R-:W-:Y:S01]  /*0780*/  CS2R R148, SRZ ;  /* 0x0000000000947805 */ /* 0x000fe2000001ff00 */
[----:B------:R-:W-:Y:S01]  /*0790*/  IMAD R0, R5, R0, R8 ;  /* 0x0000000005007224 */ /* 0x000fe200078e0208 */
[----:B------:R4:W-:Y:S01]  /*07a0*/  STL [R1+0x1fc], RZ ;  /* 0x0001fcff01007387 */ /* 0x0009e20000100800 */
[----:B------:R-:W-:-:S02]  /*07b0*/  CS2R R150, SRZ ;  /* 0x0000000000967805 */ /* 0x000fc4000001ff00 */
[----:B------:R-:W-:Y:S02]  /*07c0*/  CS2R R188, SRZ ;  /* 0x0000000000bc7805 */ /* 0x000fe4000001ff00 */
[----:B------:R-:W-:Y:S02]  /*07d0*/  CS2R R190, SRZ ;  /* 0x0000000000be7805 */ /* 0x000fe4000001ff00 */
[----:B------:R-:W-:Y:S01]  /*07e0*/  ISETP.GT.U32.AND P1, PT, R9, R0, PT ;  /* 0x000000000900720c */ /* 0x000fe20003f24070 */
        /* <DEDUP_REMOVED lines=12> */
[----:B------:R-:W-:Y:S01]  /*08b0*/  @!P1 IMAD.IADD R0, R0, 0x1, -R9 ;  /* 0x0000000100009824 */ /* 0x000fe200078e0a09 */
[----:B------:R4:W-:Y:S01]  /*08c0*/  STL [R1+0x2ec], RZ ;  /* 0x0002ecff01007387 */ /* 0x0009e20000100800 */
[----:B------:R-:W-:Y:S01]  /*08d0*/  @!P1 VIADD R5, R5, 0x1 ;  /* 0x0000000105059836 */ /* 0x000fe20000000000 */
[----:B------:R-:W-:-:S02]  /*08e0*/  ISETP.NE.AND P1, PT, R6, RZ, PT ;  /* 0x000000ff0600720c */ /* 0x000fc40003f25270 */
[----:B------:R-:W-:Y:S02]  /*08f0*/  CS2R R210, SRZ ;  /* 0x0000000000d27805 */ /* 0x000fe4000001ff00 */
[----:B------:R-:W-:Y:S01]  /*0900*/  ISETP.GE.U32.AND P0, PT, R0, R9, PT ;  /* 0x000000090000720c */ /* 0x000fe20003f06070 */
[----:B------:R4:W-:Y:S01]  /*0910*/  STL [R1+0x2f0], RZ ;  /* 0x0002f0ff01007387 */ /* 0x0009e20000100800 */
[----:B------:R-:W-:Y:S02]  /*0920*/  LOP3.LUT R0, R7, R6, RZ, 0x3c, !PT ;  /* 0x0000000607007212 */ /* 0x000fe400078e3cff */
[----:B------:R-:W-:Y:S02]  /*0930*/  CS2R R212, SRZ ;  /* 0x0000000000d47805 */ /* 0x000fe4000001ff00 */
[----:B------:R-:W-:Y:S01]  /*0940*/  CS2R R214, SRZ ;  /* 0x0000000000d67805 */ /* 0x000fe2000001ff00 */
[----:B------:R4:W-:Y:S01]  /*0950*/  STL [R1+0x2f4], RZ ;  /* 0x0002f4ff01007387 */ /* 0x0009e20000100800 */
[----:B------:R-:W-:Y:S01]  /*0960*/  ISETP.GE.AND P2, PT, R0, RZ, PT ;  /* 0x000000ff0000720c */ /* 0x000fe20003f46270 */
[----:B------:R-:W-:Y:S01]  /*0970*/  VIADD R0, R2, 0x1ff ;  /* 0x000001ff02007836 */ /* 0x000fe20000000000 */
[----:B------:R-:W-:Y:S01]  /*0980*/  CS2R R224, SRZ ;  /* 0x0000000000e07805 */ /* 0x000fe2000001ff00 */
[----:B------:R4:W-:Y:S01]  /*0990*/  STL [R1+0x2f8], RZ ;  /* 0x0002f8ff01007387 */ /* 0x0009e20000100800 */
[----:B------:R-:W-:-:S02]  /*09a0*/  CS2R R226, SRZ ;  /* 0x0000000000e27805 */ /* 0x000fc4000001ff00 */
[----:B------:R-:W-:Y:S02]  /*09b0*/  CS2R R228, SRZ ;  /* 0x0000000000e47805 */ /* 0x000fe4000001ff00 */
[----:B------:R-:W-:Y:S01]  /*09c0*/  CS2R R230, SRZ ;  /* 0x0000000000e67805 */ /* 0x000fe2000001ff00 */
[----:B------:R-:W-:Y:S01]  /*09d0*/  @P0 VIADD R5, R5, 0x1 ;  /* 0x0000000105050836 */ /* 0x000fe20000000000 */
[----:B------:R4:W-:Y:S01]  /*09e0*/  STL [R1+0x2fc], RZ ;  /* 0x0002fcff01007387 */ /* 0x0009e20000100800 */
[----:B------:R-:W-:Y:S02]  /*09f0*/  CS2R R232, SRZ ;  /* 0x0000000000e87805 */ /* 0x000fe4000001ff00 */
[----:B------:R-:W-:Y:S01]  /*0a00*/  CS2R R234, SRZ ;  /* 0x0000000000ea7805 */ /* 0x000fe2000001ff00 */
[----:B------:R-:W-:Y:S01]  /*0a10*/  IMAD.MOV.U32 R4, RZ, RZ, R5 ;  /* 0x000000ffff047224 */ /* 0x000fe200078e0005 */
[----:B------:R-:W-:Y:S01]  /*0a20*/  SHF.R.S32.HI R5, RZ, 0x1f, R0 ;  /* 0x0000001fff057819 */ /* 0x000fe20000011400 */
[----:B------:R4:W-:Y:S01]  /*0a30*/  STL [R1+0x3f0], RZ ;  /* 0x0003f0ff01007387 */ /* 0x0009e20000100800 */
[----:B------:R-:W-:Y:S01]  /*0a40*/  CS2R R244, SRZ ;  /* 0x0000000000f47805 */ /* 0x000fe2000001ff00 */
[----:B------:R-:W-:Y:S01]  /*0a50*/  @!P2 IMAD.MOV R4, RZ, RZ, -R4 ;  /* 0x000000ffff04a224 */ /* 0x000fe200078e0a04 */
[----:B------:R-:W-:Y:S01]  /*0a60*/  @!P1 LOP3.LUT R4, RZ, R6, RZ, 0x33, !PT ;  /* 0x00000006ff049212 */ /* 0x000fe200078e33ff */
[----:B------:R4:W-:Y:S01]  /*0a70*/  STL [R1+0x3f4], RZ ;  /* 0x0003f4ff01007387 */ /* 0x0009e20000100800 */
[----:B------:R-:W-:-:S02]  /*0a80*/  LEA.HI R5, R5, R0, RZ, 0x9 ;  /* 0x0000000005057211 */ /* 0x000fc400078f48ff */
[----:B------:R-:W-:Y:S01]  /*0a90*/  CS2R R246, SRZ ;  /* 0x0000000000f67805 */ /* 0x000fe2000001ff00 */
[----:B------:R-:W-:Y:S01]  /*0aa0*/  IMAD.SHL.U32 R8, R4, 0x8, RZ ;  /* 0x0000000804087824 */ /* 0x000fe200078e00ff */
[----:B------:R4:W-:Y:S01]  /*0ab0*/  STL [R1+0x3f8], RZ ;  /* 0x0003f8ff01007387 */ /* 0x0009e20000100800 */
[----:B------:R-:W-:-:S03]  /*0ac0*/  IMAD.MOV R4, RZ, RZ, -R4 ;  /* 0x000000ffff047224 */ /* 0x000fc600078e0a04 */
[----:B------:R-:W-:Y:S01]  /*0ad0*/  LEA.HI.SX32 R5, R5, -R8, 0x17 ;  /* 0x8000000805057211 */ /* 0x000fe200078fbaff */
[----:B------:R-:W-:Y:S01]  /*0ae0*/  IMAD R10, R6, R4, R7 ;  /* 0x00000004060a7224 */ /* 0x000fe200078e0207 */
[----:B------:R4:W-:Y:S02]  /*0af0*/  STL [R1+0x3fc], RZ ;  /* 0x0003fcff01007387 */ /* 0x0009e40000100800 */
[----:B------:R-:W-:Y:S02]  /*0b00*/  VIMNMX R11, R5, 0x8, PT ;  /* 0x00000008050b7848 */ /* 0x000fe40003fe0100 */
[----:B------:R-:W-:Y:S01]  /*0b10*/  IABS R6, R10 ;  /* 0x0000000a00067213 */ /* 0x000fe20000000000 */
[----:B------:R4:W-:Y:S01]  /*0b20*/  STL [R1+0x4f0], RZ ;  /* 0x0004f0ff01007387 */ /* 0x0009e20000100800 */
[----:B------:R-:W-:-:S03]  /*0b30*/  IABS R9, R11 ;  /* 0x0000000b00097213 */ /* 0x000fc60000000000 */
[----:B------:R4:W-:Y:S01]  /*0b40*/  STL [R1+0x4f4], RZ ;  /* 0x0004f4ff01007387 */ /* 0x0009e20000100800 */
[----:B------:R-:W1:Y:S03]  /*0b50*/  I2F.RP R0, R9 ;  /* 0x0000000900007306 */ /* 0x000e660000209400 */
[----:B------:R4:W-:Y:S04]  /*0b60*/  STL [R1+0x4f8], RZ ;  /* 0x0004f8ff01007387 */ /* 0x0009e80000100800 */
[----:B------:R4:W-:Y:S04]  /*0b70*/  STL [R1+0x4fc], RZ ;  /* 0x0004fcff01007387 */ /* 0x0009e80000100800 */
[----:B------:R4:W-:Y:S01]  /*0b80*/  STL [R1+0x500], RZ ;  /* 0x000500ff01007387 */ /* 0x0009e20000100800 */
[----:B-1----:R-:W1:Y:S03]  /*0b90*/  MUFU.RCP R0, R0 ;  /* 0x0000000000007308 */ /* 0x002e660000001000 */
[----:B------:R4:W-:Y:S04]  /*0ba0*/  STL [R1+0x504], RZ ;  /* 0x000504ff01007387 */ /* 0x0009e80000100800 */
[----:B------:R4:W-:Y:S04]  /*0bb0*/  STL [R1+0x508], RZ ;  /* 0x000508ff01007387 */ /* 0x0009e80000100800 */
[----:B------:R4:W-:Y:S04]  /*0bc0*/  STL [R1+0x50c], RZ ;  /* 0x00050cff01007387 */ /* 0x0009e80000100800 */
[----:B------:R4:W-:Y:S01]  /*0bd0*/  STL [R1+0x510], RZ ;  /* 0x000510ff01007387 */ /* 0x0009e20000100800 */
[----:B-1----:R-:W-:-:S03]  /*0be0*/  VIADD R5, R0, 0xffffffe ;  /* 0x0ffffffe00057836 */ /* 0x002fc60000000000 */
[----:B------:R4:W-:Y:S04]  /*0bf0*/  STL [R1+0x514], RZ ;  /* 0x000514ff01007387 */ /* 0x0009e80000100800 */
[----:B------:R4:W-:Y:S01]  /*0c00*/  STL [R1+0x518], RZ ;  /* 0x000518ff01007387 */ /* 0x0009e20000100800 */
[----:B------:R-:W1:Y:S03]  /*0c10*/  F2I.FTZ.U32.TRUNC.NTZ R5, R5 ;  /* 0x0000000500057305 */ /* 0x000e66000021f000 */
[----:B------:R4:W-:Y:S04]  /*0c20*/  STL [R1+0x51c], RZ ;  /* 0x00051cff01007387 */ /* 0x0009e80000100800 */
[----:B------:R4:W-:Y:S04]  /*0c30*/  STL [R1+0x520], RZ ;  /* 0x000520ff01007387 */ /* 0x0009e80000100800 */
[----:B------:R4:W-:Y:S01]  /*0c40*/  STL [R1+0x524], RZ ;  /* 0x000524ff01007387 */ /* 0x0009e20000100800 */
[----:B-1----:R-:W-:-:S03]  /*0c50*/  IMAD.MOV R12, RZ, RZ, -R5 ;  /* 0x000000ffff0c7224 */ /* 0x002fc600078e0a05 */
[----:B------:R4:W-:Y:S01]  /*0c60*/  STL [R1+0x528], RZ ;  /* 0x000528ff01007387 */ /* 0x0009e20000100800 */
[----:B------:R-:W-:Y:S01]  /*0c70*/  IMAD.MOV.U32 R4, RZ, RZ, R12 ;  /* 0x000000ffff047224 */ /* 0x000fe200078e000c */
[----:B------:R-:W-:Y:S02]  /*0c80*/  IABS R12, R11 ;  /* 0x0000000b000c7213 */ /* 0x000fe40000000000 */
[----:B------:R4:W-:Y:S01]  /*0c90*/  STL [R1+0x52c], RZ ;  /* 0x00052cff01007387 */ /* 0x0009e20000100800 */
[----:B------:R-:W-:Y:S02]  /*0ca0*/  IMAD R7, R4, R9, RZ ;  /* 0x0000000904077224 */ /* 0x000fe400078e02ff */
[----:B------:R-:W-:Y:S01]  /*0cb0*/  IMAD.MOV.U32 R4, RZ, RZ, RZ ;  /* 0x000000ffff047224 */ /* 0x000fe200078e00ff */
[----:B------:R4:W-:Y:S01]  /*0cc0*/  STL [R1+0x530], RZ ;  /* 0x000530ff01007387 */ /* 0x0009e20000100800 */
[----:B------:R-:W-:Y:S01]  /*0cd0*/  IMAD.MOV R0, RZ, RZ, -R12 ;  /* 0x000000ffff007224 */ /* 0x000fe200078e0a0c */
[----:B------:R-:W-:Y:S01]  /*0ce0*/  CS2R R12, SRZ ;  /* 0x00000000000c7805 */ /* 0x000fe2000001ff00 */
[----:B------:R-:W-:Y:S01]  /*0cf0*/  IMAD.HI.U32 R4, R5, R7, R4 ;  /* 0x0000000705047227 */ /* 0x000fe200078e0004 */
[----:B0-----:R-:W-:Y:S01]  /*0d00*/  LOP3.LUT R5, R152, 0x7f, RZ, 0xc0, !PT ;  /* 0x0000007f98057812 */ /* 0x001fe200078ec0ff */
[----:B------:R-:W0:Y:S04]  /*0d10*/  S2R R7, SR_CgaCtaId ;  /* 0x0000000000077919 */ /* 0x000e280000008800 */
[----:B------:R-:W-:Y:S01]  /*0d20*/  IMAD.HI.U32 R217, R4, R6, RZ ;  /* 0x0000000604d97227 */ /* 0x000fe200078e00ff */
[----:B------:R4:W-:Y:S01]  /*0d30*/  STL [R1+0x534], RZ ;  /* 0x000534ff01007387 */ /* 0x0009e20000100800 */
[----:B------:R-:W-:-:S02]  /*0d40*/  MOV R4, 0x400 ;  /* 0x0000040000047802 */ /* 0x000fc40000000f00 */
[----:B------:R-:W-:Y:S01]  /*0d50*/  IMAD R0, R217, R0, R6 ;  /* 0x00000000d9007224 */ /* 0x000fe200078e0206 */
[----:B------:R4:W-:Y:S04]  /*0d60*/  STL [R1+0x538], RZ ;  /* 0x000538ff01007387 */ /* 0x0009e80000100800 */
[----:B------:R-:W-:Y:S01]  /*0d70*/  ISETP.GT.U32.AND P1, PT, R9, R0, PT ;  /* 0x000000000900720c */ /* 0x000fe20003f24070 */
[----:B------:R4:W-:Y:S04]  /*0d80*/  STL [R1+0x53c], RZ ;  /* 0x00053cff01007387 */ /* 0x0009e80000100800 */
[----:B------:R4:W-:Y:S04]  /*0d90*/  STL [R1+0x540], RZ ;  /* 0x000540ff01007387 */ /* 0x0009e80000100800 */
[----:B------:R4:W-:Y:S04]  /*0da0*/  STL [R1+0x544], RZ ;  /* 0x000544ff01007387 */ /* 0x0009e80000100800 */
[----:B------:R-:W-:Y:S01]  /*0db0*/  @!P1 IMAD.IADD R0, R0, 0x1, -R9 ;  /* 0x0000000100009824 */ /* 0x000fe200078e0a09 */
[----:B------:R4:W-:Y:S01]  /*0dc0*/  STL [R1+0x548], RZ ;  /* 0x000548ff01007387 */ /* 0x0009e20000100800 */
[----:B------:R-:W-:Y:S01]  /*0dd0*/  @!P1 VIADD R217, R217, 0x1 ;  /* 0x00000001d9d99836 */ /* 0x000fe20000000000 */
[----:B------:R-:W-:-:S02]  /*0de0*/  ISETP.NE.AND P1, PT, R11, RZ, PT ;  /* 0x000000ff0b00720c */ /* 0x000fc40003f25270 */
[----:B------:R-:W-:Y:S01]  /*0df0*/  ISETP.GE.U32.AND P0, PT, R0, R9, PT ;  /* 0x000000090000720c */ /* 0x000fe20003f06070 */
[----:B------:R4:W-:Y:S01]  /*0e00*/  STL [R1+0x54c], RZ ;  /* 0x00054cff01007387 */ /* 0x0009e20000100800 */
[----:B------:R-:W-:Y:S02]  /*0e10*/  LOP3.LUT R0, R10, R11, RZ, 0x3c, !PT ;  /* 0x0000000b0a007212 */ /* 0x000fe400078e3cff */
[----:B0-----:R-:W-:Y:S02]  /*0e20*/  LEA R216, R7, R4, 0x18 ;  /* 0x0000000407d87211 */ /* 0x001fe400078ec0ff */
[----:B------:R-:W-:Y:S02]  /*0e30*/  CS2R R6, SRZ ;  /* 0x0000000000067805 */ /* 0x000fe4000001ff00 */
[----:B------:R-:W-:-:S05]  /*0e40*/  ISETP.GE.AND P2, PT, R0, RZ, PT ;  /* 0x000000ff0000720c */ /* 0x000fca0003f46270 */
[----:B------:R-:W-:-:S08]  /*0e50*/  @P0 VIADD R217, R217, 0x1 ;  /* 0x00000001d9d90836 */ /* 0x000fd00000000000 */
[----:B------:R-:W-:Y:S01]  /*0e60*/  @!P2 IMAD.MOV R217, RZ, RZ, -R217 ;  /* 0x000000ffffd9a224 */ /* 0x000fe200078e0ad9 */
[----:B------:R-:W-:-:S05]  /*0e70*/  @!P1 LOP3.LUT R217, RZ, R11, RZ, 0x33, !PT ;  /* 0x0000000bffd99212 */ /* 0x000fca00078e33ff */
[----:B------:R-:W-:Y:S02]  /*0e80*/  IMAD.MOV R0, RZ, RZ, -R217 ;  /* 0x000000ffff007224 */ /* 0x000fe400078e0ad9 */
[----:B------:R-:W-:Y:S02]  /*0e90*/  IMAD.SHL.U32 R217, R217, 0x80, RZ ;  /* 0x00000080d9d97824 */ /* 0x000fe400078e00ff */
[----:B------:R-:W-:Y:S01]  /*0ea0*/  IMAD R0, R11, R0, R10 ;  /* 0x000000000b007224 */ /* 0x000fe200078e020a */
[----:B------:R-:W-:-:S03]  /*0eb0*/  CS2R R10, SRZ ;  /* 0x00000000000a7805 */ /* 0x000fc6000001ff00 */
[----:B------:R-:W-:Y:S01]  /*0ec0*/  IMAD.IADD R0, R8, 0x1, R0 ;  /* 0x0000000108007824 */ /* 0x000fe200078e0200 */
[----:B------:R-:W-:-:S03]  /*0ed0*/  CS2R R8, SRZ ;  /* 0x0000000000087805 */ /* 0x000fc6000001ff00 */
[----:B------:R-:W-:Y:S01]  /*0ee0*/  IMAD R220, R0, 0x200, R5 ;  /* 0x0000020000dc7824 */ /* 0x000fe200078e0205 */
[----:B------:R-:W-:Y:S01]  /*0ef0*/  CS2R R4, SRZ ;  /* 0x0000000000047805 */ /* 0x000fe2000001ff00 */
[----:B---3--:R-:W-:Y:S02]  /*0f00*/  VIADD R0, R153, 0x3f ;  /* 0x0000003f99007836 */ /* 0x008fe40000000000 */
[C---:B------:R-:W-:Y:S02]  /*0f10*/  VIADD R223, R220.reuse, 0x80 ;  /* 0x00000080dcdf7836 */ /* 0x040fe40000000000 */
[----:B------:R-:W-:Y:S01]  /*0f20*/  VIADD R222, R220, 0x100 ;  /* 0x00000100dcde7836 */ /* 0x000fe20000000000 */
[----:B------:R-:W-:Y:S01]  /*0f30*/  ISETP.GE.AND P0, PT, R0, 0x40, PT ;  /* 0x000000400000780c */ /* 0x000fe20003f06270 */
[----:B------:R-:W-:-:S12]  /*0f40*/  VIADD R221, R220, 0x180 ;  /* 0x00000180dcdd7836 */ /* 0x000fd80000000000 */
[----:B----4-:R-:W-:Y:S05]  /*0f50*/  @!P0 BRA `(.L_x_0) ;  /* 0x0000021800308947 */ /* 0x010fea0003800000 */
[----:B------:R-:W-:Y:S01]  /*0f60*/  IABS R7, R3 ;  /* 0x0000000300077213 */ /* 0x000fe20000000000 */
[----:B------:R-:W0:Y:S01]  /*0f70*/  LDC R141, c[0x0][0x240] ;  /* 0x00009000ff8d7b82 */ /* 0x000e220000000800 */
[----:B------:R-:W-:Y:S02]  /*0f80*/  IABS R13, R2 ;  /* 0x00000002000d7213 */ /* 0x000fe40000000000 */
[----:B------:R-:W-:Y:S01]  /*0f90*/  CS2R R154, SRZ ;  /* 0x00000000009a7805 */ /* 0x000fe2000001ff00 */
[----:B------:R-:W1:Y:S01]  /*0fa0*/  I2F.RP R10, R7 ;  /* 0x00000007000a7306 */ /* 0x000e620000209400 */
[----:B------:R-:W-:Y:S02]  /*0fb0*/  SHF.R.S32.HI R11, RZ, 0x1f, R0 ;  /* 0x0000001fff0b7819 */ /* 0x000fe40000011400 */
[----:B------:R-:W-:Y:S02]  /*0fc0*/  CS2R R156, SRZ ;  /* 0x00000000009c7805 */ /* 0x000fe4000001ff00 */
[----:B------:R-:W-:-:S02]  /*0fd0*/  LOP3.LUT R73, R152, 0x3f, RZ, 0xc0, !PT ;  /* 0x0000003f98497812 */ /* 0x000fc400078ec0ff */
[----:B------:R-:W-:Y:S02]  /*0fe0*/  CS2R R158, SRZ ;  /* 0x00000000009e7805 */ /* 0x000fe4000001ff00 */
[----:B------:R-:W-:Y:S02]  /*0ff0*/  SHF.R.S32.HI R15, RZ, 0x6, R152 ;  /* 0x00000006ff0f7819 */ /* 0x000fe40000011498 */
[----:B------:R-:W-:Y:S02]  /*1000*/  CS2R R160, SRZ ;  /* 0x0000000000a07805 */ /* 0x000fe4000001ff00 */
[----:B------:R-:W-:Y:S01]  /*1010*/  LOP3.LUT R14, R152, 0x40, RZ, 0xc0, !PT ;  /* 0x00000040980e7812 */ /* 0x000fe200078ec0ff */
[----:B------:R-:W2:Y:S01]  /*1020*/  I2F.RP R6, R13 ;  /* 0x0000000d00067306 */ /* 0x000ea20000209400 */
[----:B------:R-:W-:Y:S02]  /*1030*/  SGXT R15, R15, 0x1 ;  /* 0x000000010f0f781a */ /* 0x000fe40000000200 */
[----:B------:R-:W-:-:S02]  /*1040*/  CS2R R162, SRZ ;  /* 0x0000000000a27805 */ /* 0x000fc4000001ff00 */
[----:B------:R-:W-:Y:S02]  /*1050*/  IABS R16, R222 ;  /* 0x000000de00107213 */ /* 0x000fe40000000000 */
[----:B------:R-:W-:Y:S02]  /*1060*/  CS2R R164, SRZ ;  /* 0x0000000000a47805 */ /* 0x000fe4000001ff00 */
[----:B------:R-:W-:Y:S02]  /*1070*/  CS2R R166, SRZ ;  /* 0x0000000000a67805 */ /* 0x000fe4000001ff00 */
[----:B------:R-:W-:Y:S02]  /*1080*/  CS2R R168, SRZ ;  /* 0x0000000000a87805 */ /* 0x000fe4000001ff00 */
[----:B------:R-:W-:Y:S01]  /*1090*/  CS2R R170, SRZ ;  /* 0x0000000000aa7805 */ /* 0x000fe2000001ff00 */
[----:B-1----:R-:W1:Y:S01]  /*10a0*/  MUFU.RCP R10, R10 ;  /* 0x0000000a000a7308 */ /* 0x002e620000001000 */
[----:B------:R-:W-:-:S02]  /*10b0*/  CS2R R172, SRZ ;  /* 0x0000000000ac7805 */ /* 0x000fc4000001ff00 */
[----:B------:R-:W-:Y:S02]  /*10c0*/  CS2R R174, SRZ ;  /* 0x0000000000ae7805 */ /* 0x000fe4000001ff00 */
[----:B------:R-:W-:Y:S02]  /*10d0*/  CS2R R176, SRZ ;  /* 0x0000000000b07805 */ /* 0x000fe4000001ff00 */
[----:B------:R-:W-:Y:S02]  /*10e0*/  CS2R R178, SRZ ;  /* 0x0000000000b27805 */ /* 0x000fe4000001ff00 */
[----:B------:R-:W-:Y:S02]  /*10f0*/  CS2R R180, SRZ ;  /* 0x0000000000b47805 */ /* 0x000fe4000001ff00 */
[----:B------:R-:W-:Y:S02]  /*1100*/  CS2R R182, SRZ ;  /* 0x0000000000b67805 */ /* 0x000fe4000001ff00 */
[----:B------:R-:W-:Y:S01]  /*1110*/  CS2R R184, SRZ ;  /* 0x0000000000b87805 */ /* 0x000fe2000001ff00 */
[----:B--2---:R-:W2:Y:S01]  /*1120*/  MUFU.RCP R6, R6 ;  /* 0x0000000600067308 */ /* 0x004ea20000001000 */
[----:B------:R-:W-:-:S02]  /*1130*/  CS2R R186, SRZ ;  /* 0x0000000000ba7805 */ /* 0x000fc4000001ff00 */
[----:B------:R-:W-:Y:S02]  /*1140*/  CS2R R188, SRZ ;  /* 0x0000000000bc7805 */ /* 0x000fe4000001ff00 */
[----:B------:R-:W-:Y:S02]  /*1150*/  CS2R R190, SRZ ;  /* 0x0000000000be7805 */ /* 0x000fe4000001ff00 */
[----:B------:R-:W-:Y:S02]  /*1160*/  CS2R R192, SRZ ;  /* 0x0000000000c07805 */ /* 0x000fe4000001ff00 */
[----:B------:R-:W-:Y:S02]  /*1170*/  CS2R R194, SRZ ;  /* 0x0000000000c27805 */ /* 0x000fe4000001ff00 */
[----:B------:R-:W-:Y:S02]  /*1180*/  CS2R R196, SRZ ;  /* 0x0000000000c47805 */ /* 0x000fe4000001ff00 */
[----:B------:R-:W-:-:S02]  /*1190*/  CS2R R198, SRZ ;  /* 0x0000000000c67805 */ /* 0x000fc4000001ff00 */
[----:B------:R-:W-:Y:S01]  /*11a0*/  CS2R R200, SRZ ;  /* 0x0000000000c87805 */ /* 0x000fe2000001ff00 */
[----:B-1----:R-:W-:Y:S01]  /*11b0*/  VIADD R8, R10, 0xffffffe ;  /* 0x0ffffffe0a087836 */ /* 0x002fe20000000000 */
[----:B------:R-:W-:Y:S02]  /*11c0*/  LEA.HI R10, R11, R0, RZ, 0x6 ;  /* 0x000000000b0a7211 */ /* 0x000fe400078f30ff */
[----:B------:R-:W-:Y:S02]  /*11d0*/  CS2R R202, SRZ ;  /* 0x0000000000ca7805 */ /* 0x000fe4000001ff00 */
[----:B------:R-:W-:Y:S01]  /*11e0*/  CS2R R204, SRZ ;  /* 0x0000000000cc7805 */ /* 0x000fe2000001ff00 */
[----:B------:R1:W3:Y:S01]  /*11f0*/  F2I.FTZ.U32.TRUNC.NTZ R9, R8 ;  /* 0x0000000800097305 */ /* 0x0002e2000021f000 */
[----:B------:R-:W-:Y:S02]  /*1200*/  CS2R R206, SRZ ;  /* 0x0000000000ce7805 */ /* 0x000fe4000001ff00 */
[----:B------:R-:W-:-:S02]  /*1210*/  CS2R R208, SRZ ;  /* 0x0000000000d07805 */ /* 0x000fc4000001ff00 */
[----:B------:R-:W-:Y:S01]  /*1220*/  CS2R R210, SRZ ;  /* 0x0000000000d27805 */ /* 0x000fe2000001ff00 */
[----:B--2---:R-:W-:Y:S01]  /*1230*/  VIADD R4, R6, 0xffffffe ;  /* 0x0ffffffe06047836 */ /* 0x004fe20000000000 */
[----:B------:R-:W-:Y:S01]  /*1240*/  CS2R R212, SRZ ;  /* 0x0000000000d47805 */ /* 0x000fe2000001ff00 */
[----:B------:R-:W-:Y:S01]  /*1250*/  IMAD.SHL.U32 R6, R73, 0x2, RZ ;  /* 0x0000000249067824 */ /* 0x000fe200078e00ff */
[----:B------:R-:W-:Y:S01]  /*1260*/  CS2R R214, SRZ ;  /* 0x0000000000d67805 */ /* 0x000fe2000001ff00 */
[----:B------:R3:W2:Y:S01]  /*1270*/  F2I.FTZ.U32.TRUNC.NTZ R5, R4 ;  /* 0x0000000400057305 */ /* 0x0006a2000021f000 */
[----:B-1----:R-:W-:Y:S01]  /*1280*/  IMAD.MOV.U32 R8, RZ, RZ, RZ ;  /* 0x000000ffff087224 */ /* 0x002fe200078e00ff */
[----:B------:R-:W-:Y:S01]  /*1290*/  CS2R R144, SRZ ;  /* 0x0000000000907805 */ /* 0x000fe2000001ff00 */
[----:B------:R-:W-:Y:S01]  /*12a0*/  IMAD R14, R14, 0x80, R6 ;  /* 0x000000800e0e7824 */ /* 0x000fe200078e0206 */
[----:B------:R-:W-:Y:S02]  /*12b0*/  LOP3.LUT R15, R6, 0x90, R15, 0x78, !PT ;  /* 0x00000090060f7812 */ /* 0x000fe400078e780f */
[----:B------:R-:W-:-:S02]  /*12c0*/  CS2R R146, SRZ ;  /* 0x0000000000927805 */ /* 0x000fc4000001ff00 */
[----:B------:R-:W-:Y:S02]  /*12d0*/  CS2R R148, SRZ ;  /* 0x0000000000947805 */ /* 0x000fe4000001ff00 */
[----:B------:R-:W-:Y:S01]  /*12e0*/  CS2R R150, SRZ ;  /* 0x0000000000967805 */ /* 0x000fe2000001ff00 */
[----:B------:R-:W-:Y:S01]  /*12f0*/  UMOV UR19, 0x40000040 ;  /* 0x4000004000137882 */ /* 0x000fe20000000000 */
[----:B---3--:R-:W-:-:S04]  /*1300*/  IMAD.MOV R4, RZ, RZ, -R9 ;  /* 0x000000ffff047224 */ /* 0x008fc800078e0a09 */
[----:B------:R-:W-:Y:S02]  /*1310*/  IMAD R17, R4, R7, RZ ;  /* 0x0000000704117224 */ /* 0x000fe400078e02ff */
[----:B--2---:R-:W-:Y:S02]  /*1320*/  IMAD.MOV R12, RZ, RZ, -R5 ;  /* 0x000000ffff0c7224 */ /* 0x004fe400078e0a05 */
[----:B------:R-:W-:Y:S02]  /*1330*/  IMAD.MOV.U32 R4, RZ, RZ, RZ ;  /* 0x000000ffff047224 */ /* 0x000fe400078e00ff */
[----:B------:R-:W-:Y:S01]  /*1340*/  IMAD R11, R12, R13, RZ ;  /* 0x0000000d0c0b7224 */ /* 0x000fe200078e02ff */
[----:B------:R-:W-:Y:S01]  /*1350*/  IABS R12, R223 ;  /* 0x000000df000c7213 */ /* 0x000fe20000000000 */
[----:B------:R-:W-:Y:S01]  /*1360*/  IMAD.HI.U32 R9, R9, R17, R8 ;  /* 0x0000001109097227 */ /* 0x000fe200078e0008 */
[----:B------:R-:W-:Y:S02]  /*1370*/  IABS R17, R221 ;  /* 0x000000dd00117213 */ /* 0x000fe40000000000 */
[----:B------:R-:W-:Y:S01]  /*1380*/  SHF.R.U32.HI R8, RZ, 0x6, R152 ;  /* 0x00000006ff087819 */ /* 0x000fe20000011698 */
[----:B------:R-:W-:Y:S01]  /*1390*/  IMAD.HI.U32 R4, R5, R11, R4 ;  /* 0x0000000b05047227 */ /* 0x000fe200078e0004 */
[----:B------:R-:W-:-:S02]  /*13a0*/  IABS R11, R220 ;  /* 0x000000dc000b7213 */ /* 0x000fc40000000000 */
[----:B------:R-:W-:Y:S02]  /*13b0*/  CS2R R152, SRZ ;  /* 0x0000000000987805 */ /* 0x000fe4000001ff00 */
[----:B------:R-:W-:Y:S01]  /*13c0*/  SGXT.U32 R8, R8, 0x1 ;  /* 0x000000010808781a */ /* 0x000fe20000000000 */
[----:B------:R-:W-:-:S03]  /*13d0*/  IMAD.HI.U32 R0, R4, R11, RZ ;  /* 0x0000000b04007227 */ /* 0x000fc600078e00ff */
[----:B------:R-:W-:Y:S01]  /*13e0*/  LOP3.LUT R8, R217, R8, RZ, 0xfc, !PT ;  /* 0x00000008d9087212 */ /* 0x000fe200078efcff */
[----:B------:R-:W-:-:S03]  /*13f0*/  IMAD.HI.U32 R5, R4, R12, RZ ;  /* 0x0000000c04057227 */ /* 0x000fc600078e00ff */
[C---:B------:R-:W-:Y:S02]  /*1400*/  LOP3.LUT R21, R8.reuse, 0x78, RZ, 0xfc, !PT ;  /* 0x0000007808157812 */ /* 0x040fe400078efcff */
[----:B------:R-:W-:Y:S01]  /*1410*/  LOP3.LUT R23, R8, 0x74, RZ, 0xfc, !PT ;  /* 0x0000007408177812 */ /* 0x000fe200078efcff */
[----:B------:R-:W-:Y:S01]  /*1420*/  IMAD.MOV R0, RZ, RZ, -R0 ;  /* 0x000000ffff007224 */ /* 0x000fe200078e0a00 */
[----:B------:R-:W-:Y:S01]  /*1430*/  IABS R22, R21 ;  /* 0x0000001500167213 */ /* 0x000fe20000000000 */
[----:B------:R-:W-:Y:S01]  /*1440*/  IMAD.HI.U32 R6, R4, R16, RZ ;  /* 0x0000001004067227 */ /* 0x000fe200078e00ff */
[----:B------:R-:W-:Y:S02]  /*1450*/  IABS R24, R23 ;  /* 0x0000001700187213 */ /* 0x000fe40000000000 */
[----:B------:R-:W-:Y:S01]  /*1460*/  LOP3.LUT R25, R8, 0x72, RZ, 0xfc, !PT ;  /* 0x0000007208197812 */ /* 0x000fe200078efcff */
[----:B------:R-:W-:Y:S01]  /*1470*/  IMAD.HI.U32 R4, R4, R17, RZ ;  /* 0x0000001104047227 */ /* 0x000fe200078e00ff */
[----:B------:R-:W-:-:S02]  /*1480*/  LOP3.LUT R27, R8, 0x70, RZ, 0xfc, !PT ;  /* 0x00000070081b7812 */ /* 0x000fc400078efcff */
[----:B------:R-:W-:Y:S01]  /*1490*/  IABS R26, R25 ;  /* 0x00000019001a7213 */ /* 0x000fe20000000000 */
[----:B------:R-:W-:Y:S01]  /*14a0*/  IMAD.MOV R5, RZ, RZ, -R5 ;  /* 0x000000ffff057224 */ /* 0x000fe200078e0a05 */
[C---:B------:R-:W-:Y:S01]  /*14b0*/  LOP3.LUT R29, R8.reuse, 0x68, RZ, 0xfc, !PT ;  /* 0x00000068081d7812 */ /* 0x040fe200078efcff */
[C---:B------:R-:W-:Y:S01]  /*14c0*/  IMAD R0, R13.reuse, R0, R11 ;  /* 0x000000000d007224 */ /* 0x040fe200078e020b */
[C---:B------:R-:W-:Y:S01]  /*14d0*/  LOP3.LUT R11, R8.reuse, 0x7e, RZ, 0xfc, !PT ;  /* 0x0000007e080b7812 */ /* 0x040fe200078efcff */
[----:B------:R-:W-:Y:S01]  /*14e0*/  IMAD.MOV R6, RZ, RZ, -R6 ;  /* 0x000000ffff067224 */ /* 0x000fe200078e0a06 */
[----:B------:R-:W-:Y:S01]  /*14f0*/  IABS R32, R29 ;  /* 0x0000001d00207213 */ /* 0x000fe20000000000 */
[----:B------:R-:W-:Y:S01]  /*1500*/  IMAD.MOV R18, RZ, RZ, -R4 ;  /* 0x000000ffff127224 */ /* 0x000fe200078e0a04 */
[C---:B------:R-:W-:Y:S01]  /*1510*/  ISETP.GT.U32.AND P1, PT, R13.reuse, R0, PT ;  /* 0x000000000d00720c */ /* 0x040fe20003f24070 */
[C---:B------:R-:W-:Y:S01]  /*1520*/  IMAD R4, R13.reuse, R5, R12 ;  /* 0x000000050d047224 */ /* 0x040fe200078e020c */
[----:B------:R-:W-:Y:S01]  /*1530*/  LOP3.LUT R12, R8, 0x7c, RZ, 0xfc, !PT ;  /* 0x0000007c080c7812 */ /* 0x000fe200078efcff */
[C---:B------:R-:W-:Y:S01]  /*1540*/  IMAD R5, R13.reuse, R6, R16 ;  /* 0x000000060d057224 */ /* 0x040fe200078e0210 */
[----:B------:R-:W-:Y:S01]  /*1550*/  IABS R16, R11 ;  /* 0x0000000b00107213 */ /* 0x000fe20000000000 */
[C---:B------:R-:W-:Y:S01]  /*1560*/  IMAD R6, R13.reuse, R18, R17 ;  /* 0x000000120d067224 */ /* 0x040fe200078e0211 */
[----:B------:R-:W-:-:S02]  /*1570*/  ISETP.GT.U32.AND P2, PT, R13, R4, PT ;  /* 0x000000040d00720c */ /* 0x000fc40003f44070 */
[C---:B------:R-:W-:Y:S02]  /*1580*/  ISETP.GT.U32.AND P4, PT, R13.reuse, R5, PT ;  /* 0x000000050d00720c */ /* 0x040fe40003f84070 */
[----:B------:R-:W-:Y:S02]  /*1590*/  ISETP.GT.U32.AND P5, PT, R13, R6, PT ;  /* 0x000000060d00720c */ /* 0x000fe40003fa4070 */
[----:B------:R-:W-:Y:S01]  /*15a0*/  ISETP.GE.AND P0, PT, R11, RZ, PT ;  /* 0x000000ff0b00720c */ /* 0x000fe20003f06270 */
[--C-:B------:R-:W-:Y:S01]  /*15b0*/  @!P1 IMAD.IADD R0, R0, 0x1, -R13.reuse ;  /* 0x0000000100009824 */ /* 0x100fe200078e0a0d */
[----:B------:R-:W-:Y:S01]  /*15c0*/  LOP3.LUT R17, R8, 0x7a, RZ, 0xfc, !PT ;  /* 0x0000007a08117812 */ /* 0x000fe200078efcff */
[----:B------:R-:W-:Y:S01]  /*15d0*/  IMAD.HI.U32 R11, R9, R16, RZ ;  /* 0x00000010090b7227 */ /* 0x000fe200078e00ff */
[----:B------:R-:W-:Y:S02]  /*15e0*/  IABS R18, R12 ;  /* 0x0000000c00127213 */ /* 0x000fe40000000000 */
[----:B------:R-:W-:Y:S01]  /*15f0*/  ISETP.GT.U32.AND P1, PT, R13, R0, PT ;  /* 0x000000000d00720c */ /* 0x000fe20003f24070 */
[--C-:B------:R-:W-:Y:S01]  /*1600*/  @!P2 IMAD.IADD R4, R4, 0x1, -R13.reuse ;  /* 0x000000010404a824 */ /* 0x100fe200078e0a0d */
[----:B------:R-:W-:Y:S01]  /*1610*/  IABS R20, R17 ;  /* 0x0000001100147213 */ /* 0x000fe20000000000 */
[--C-:B------:R-:W-:Y:S01]  /*1620*/  @!P4 IMAD.IADD R5, R5, 0x1, -R13.reuse ;  /* 0x000000010505c824 */ /* 0x100fe200078e0a0d */
[----:B------:R-:W-:Y:S01]  /*1630*/  ISETP.GE.AND P3, PT, R12, RZ, PT ;  /* 0x000000ff0c00720c */ /* 0x000fe20003f66270 */
[----:B------:R-:W-:Y:S01]  /*1640*/  @!P5 IMAD.IADD R6, R6, 0x1, -R13 ;  /* 0x000000010606d824 */ /* 0x000fe200078e0a0d */
[C---:B------:R-:W-:Y:S01]  /*1650*/  ISETP.GT.U32.AND P4, PT, R13.reuse, R4, PT ;  /* 0x000000040d00720c */ /* 0x040fe20003f84070 */
[----:B------:R-:W-:Y:S01]  /*1660*/  IMAD.MOV R11, RZ, RZ, -R11 ;  /* 0x000000ffff0b7224 */ /* 0x000fe200078e0a0b */
[----:B------:R-:W-:Y:S01]  /*1670*/  ISETP.GT.U32.AND P5, PT, R13, R5, PT ;  /* 0x000000050d00720c */ /* 0x000fe20003fa4070 */
[----:B------:R-:W-:Y:S01]  /*1680*/  IMAD.HI.U32 R12, R9, R18, RZ ;  /* 0x00000012090c7227 */ /* 0x000fe200078e00ff */
[----:B------:R-:W-:-:S02]  /*1690*/  ISETP.GT.U32.AND P6, PT, R13, R6, PT ;  /* 0x000000060d00720c */ /* 0x000fc40003fc4070 */
[----:B------:R-:W-:Y:S01]  /*16a0*/  ISETP.GE.AND P2, PT, R17, RZ, PT ;  /* 0x000000ff1100720c */ /* 0x000fe20003f46270 */
[--C-:B------:R-:W-:Y:S01]  /*16b0*/  @!P1 IMAD.IADD R0, R0, 0x1, -R13.reuse ;  /* 0x0000000100009824 */ /* 0x100fe200078e0a0d */
[----:B------:R-:W-:Y:S01]  /*16c0*/  ISETP.GE.AND P1, PT, R220, RZ, PT ;  /* 0x000000ffdc00720c */ /* 0x000fe20003f26270 */
[----:B------:R-:W-:Y:S01]  /*16d0*/  IMAD R16, R7, R11, R16 ;  /* 0x0000000b07107224 */ /* 0x000fe200078e0210 */
[C---:B------:R-:W-:Y:S01]  /*16e0*/  LOP3.LUT R17, R8.reuse, 0x76, RZ, 0xfc, !PT ;  /* 0x0000007608117812 */ /* 0x040fe200078efcff */
[----:B------:R-:W-:Y:S01]  /*16f0*/  IMAD.HI.U32 R11, R9, R20, RZ ;  /* 0x00000014090b7227 */ /* 0x000fe200078e00ff */
[C---:B------:R-:W-:Y:S02]  /*1700*/  LOP3.LUT R31, R8.reuse, 0x62, RZ, 0xfc, !PT ;  /* 0x00000062081f7812 */ /* 0x040fe400078efcff */
[----:B------:R-:W-:Y:S01]  /*1710*/  LOP3.LUT R33, R8, 0x5e, RZ, 0xfc, !PT ;  /* 0x0000005e08217812 */ /* 0x000fe200078efcff */
[--C-:B------:R-:W-:Y:S01]  /*1720*/  @!P4 IMAD.IADD R4, R4, 0x1, -R13.reuse ;  /* 0x000000010404c824 */ /* 0x100fe200078e0a0d */
[----:B------:R-:W-:Y:S01]  /*1730*/  ISETP.GE.AND P4, PT, R221, RZ, PT ;  /* 0x000000ffdd00720c */ /* 0x000fe20003f86270 */
[--C-:B------:R-:W-:Y:S01]  /*1740*/  @!P5 IMAD.IADD R5, R5, 0x1, -R13.reuse ;  /* 0x000000010505d824 */ /* 0x100fe200078e0a0d */
[----:B------:R-:W-:Y:S01]  /*1750*/  ISETP.GE.AND P5, PT, R222, RZ, PT ;  /* 0x000000ffde00720c */ /* 0x000fe20003fa6270 */
[----:B------:R-:W-:Y:S01]  /*1760*/  @!P6 IMAD.IADD R6, R6, 0x1, -R13 ;  /* 0x000000010606e824 */ /* 0x000fe200078e0a0d */
[----:B------:R-:W-:Y:S01]  /*1770*/  ISETP.GE.AND P6, PT, R223, RZ, PT ;  /* 0x000000ffdf00720c */ /* 0x000fe20003fc6270 */
[----:B------:R-:W-:Y:S01]  /*1780*/  IMAD.MOV R12, RZ, RZ, -R12 ;  /* 0x000000ffff0c7224 */ /* 0x000fe200078e0a0c */
[----:B------:R-:W-:Y:S01]  /*1790*/  IABS R34, R31 ;  /* 0x0000001f00227213 */ /* 0x000fe20000000000 */
[----:B------:R-:W-:Y:S01]  /*17a0*/  IMAD.MOV R11, RZ, RZ, -R11 ;  /* 0x000000ffff0b7224 */ /* 0x000fe200078e0a0b */
[C---:B------:R-:W-:Y:S01]  /*17b0*/  LOP3.LUT R35, R8.reuse, 0x5c, RZ, 0xfc, !PT ;  /* 0x0000005c08237812 */ /* 0x040fe200078efcff */
[----:B------:R-:W-:Y:S01]  /*17c0*/  IMAD R18, R7, R12, R18 ;  /* 0x0000000c07127224 */ /* 0x000fe200078e0212 */
[----:B------:R-:W-:Y:S01]  /*17d0*/  LOP3.LUT R37, R8, 0x5a, RZ, 0xfc, !PT ;  /* 0x0000005a08257812 */ /* 0x000fe200078efcff */
[----:B------:R-:W-:Y:S01]  /*17e0*/  IMAD.HI.U32 R12, R9, R22, RZ ;  /* 0x00000016090c7227 */ /* 0x000fe200078e00ff */
[----:B------:R-:W-:-:S02]  /*17f0*/  IABS R36, R35 ;  /* 0x0000002300247213 */ /* 0x000fc40000000000 */
[----:B------:R-:W-:Y:S01]  /*1800*/  IABS R38, R37 ;  /* 0x0000002500267213 */ /* 0x000fe20000000000 */
[----:B------:R-:W-:Y:S01]  /*1810*/  IMAD R20, R7, R11, R20 ;  /* 0x0000000b07147224 */ /* 0x000fe200078e0214 */
[----:B------:R-:W-:Y:S01]  /*1820*/  LOP3.LUT R11, RZ, R2, RZ, 0x33, !PT ;  /* 0x00000002ff0b7212 */ /* 0x000fe200078e33ff */
[----:B------:R-:W-:Y:S01]  /*1830*/  @!P1 IMAD.MOV R0, RZ, RZ, -R0 ;  /* 0x000000ffff009224 */ /* 0x000fe200078e0a00 */
[----:B------:R-:W-:Y:S01]  /*1840*/  ISETP.NE.AND P1, PT, R2, RZ, PT ;  /* 0x000000ff0200720c */ /* 0x000fe20003f25270 */
[----:B------:R-:W-:Y:S01]  /*1850*/  IMAD.MOV.U32 R2, RZ, RZ, R5 ;  /* 0x000000ffff027224 */ /* 0x000fe200078e0005 */
[C---:B------:R-:W-:Y:S01]  /*1860*/  LOP3.LUT R39, R8.reuse, 0x58, RZ, 0xfc, !PT ;  /* 0x0000005808277812 */ /* 0x040fe200078efcff */
[----:B------:R-:W-:Y:S01]  /*1870*/  IMAD.MOV R12, RZ, RZ, -R12 ;  /* 0x000000ffff0c7224 */ /* 0x000fe200078e0a0c */
[----:B------:R-:W-:Y:S01]  /*1880*/  SEL R5, R11, R0, !P1 ;  /* 0x000000000b057207 */ /* 0x000fe20004800000 */
[----:B------:R-:W-:Y:S01]  /*1890*/  @!P6 IMAD.MOV R4, RZ, RZ, -R4 ;  /* 0x000000ffff04e224 */ /* 0x000fe200078e0a04 */
[C---:B------:R-:W-:Y:S01]  /*18a0*/  ISETP.GT.U32.AND P6, PT, R7.reuse, R20, PT ;  /* 0x000000140700720c */ /* 0x040fe20003fc4070 */
[----:B------:R-:W-:Y:S01]  /*18b0*/  @!P5 IMAD.MOV R2, RZ, RZ, -R2 ;  /* 0x000000ffff02d224 */ /* 0x000fe200078e0a02 */
[----:B------:R-:W-:Y:S01]  /*18c0*/  LOP3.LUT R41, R8, 0x56, RZ, 0xfc, !PT ;  /* 0x0000005608297812 */ /* 0x000fe200078efcff */
[----:B------:R-:W-:Y:S01]  /*18d0*/  @!P4 IMAD.MOV R6, RZ, RZ, -R6 ;  /* 0x000000ffff06c224 */ /* 0x000fe200078e0a06 */
[C---:B------:R-:W-:Y:S01]  /*18e0*/  ISETP.GT.U32.AND P4, PT, R7.reuse, R16, PT ;  /* 0x000000100700720c */ /* 0x040fe20003f84070 */
[----:B------:R-:W-:Y:S01]  /*18f0*/  IMAD R19, R7, R12, R22 ;  /* 0x0000000c07137224 */ /* 0x000fe200078e0216 */
[C---:B------:R-:W-:Y:S01]  /*1900*/  SEL R4, R11.reuse, R4, !P1 ;  /* 0x000000040b047207 */ /* 0x040fe20004800000 */
[----:B------:R-:W-:Y:S01]  /*1910*/  VIADD R12, R216, 0x10000 ;  /* 0x00010000d80c7836 */ /* 0x000fe20000000000 */
[C---:B------:R-:W-:Y:S01]  /*1920*/  SEL R0, R11.reuse, R2, !P1 ;  /* 0x000000020b007207 */ /* 0x040fe20004800000 */
[----:B------:R-:W-:Y:S01]  /*1930*/  IMAD.MOV.U32 R2, RZ, RZ, RZ ;  /* 0x000000ffff027224 */ /* 0x000fe200078e00ff */
[----:B------:R-:W-:Y:S01]  /*1940*/  SEL R6, R11, R6, !P1 ;  /* 0x000000060b067207 */ /* 0x000fe20004800000 */
[----:B------:R-:W-:Y:S01]  /*1950*/  IMAD.HI.U32 R13, R9, R24, RZ ;  /* 0x00000018090d7227 */ /* 0x000fe200078e00ff */
[----:B------:R-:W-:-:S02]  /*1960*/  ISETP.GT.U32.AND P1, PT, R7, R18, PT ;  /* 0x000000120700720c */ /* 0x000fc40003f24070 */
[----:B------:R-:W-:Y:S01]  /*1970*/  SHF.R.U32.HI R12, RZ, 0x4, R12 ;  /* 0x00000004ff0c7819 */ /* 0x000fe2000001160c */
[----:B------:R-:W-:Y:S01]  /*1980*/  IMAD.MOV R13, RZ, RZ, -R13 ;  /* 0x000000ffff0d7224 */ /* 0x000fe200078e0a0d */
[----:B------:R-:W-:Y:S01]  /*1990*/  IABS R22, R17 ;  /* 0x0000001100167213 */ /* 0x000fe20000000000 */
[--C-:B------:R-:W-:Y:S01]  /*19a0*/  @!P4 IMAD.IADD R16, R16, 0x1, -R7.reuse ;  /* 0x000000011010c824 */ /* 0x100fe200078e0a07 */
[----:B------:R-:W-:Y:S01]  /*19b0*/  SGXT.U32 R12, R12, 0xe ;  /* 0x0000000e0c0c781a */ /* 0x000fe20000000000 */
[--C-:B------:R-:W-:Y:S01]  /*19c0*/  @!P6 IMAD.IADD R20, R20, 0x1, -R7.reuse ;  /* 0x000000011414e824 */ /* 0x100fe200078e0a07 */
[----:B------:R-:W-:Y:S01]  /*19d0*/  ISETP.GT.U32.AND P4, PT, R7, R19, PT ;  /* 0x000000130700720c */ /* 0x000fe20003f84070 */
[----:B------:R-:W-:Y:S01]  /*19e0*/  IMAD.HI.U32 R11, R9, R22, RZ ;  /* 0x00000016090b7227 */ /* 0x000fe200078e00ff */
[C---:B------:R-:W-:Y:S02]  /*19f0*/  R2UR UR18, R12.reuse ;  /* 0x000000000c1272ca */ /* 0x040fe400000e0000 */
[----:B------:R-:W-:Y:S01]  /*1a00*/  IADD3 R12, P5, R12, 0x2, RZ ;  /* 0x000000020c0c7810 */ /* 0x000fe20007fbe0ff */
[----:B------:R-:W-:Y:S01]  /*1a10*/  @!P1 IMAD.IADD R18, R18, 0x1, -R7 ;  /* 0x0000000112129824 */ /* 0x000fe200078e0a07 */
[----:B------:R-:W-:Y:S01]  /*1a20*/  ISETP.GE.AND P6, PT, R21, RZ, PT ;  /* 0x000000ff1500720c */ /* 0x000fe20003fc6270 */
[----:B------:R-:W-:Y:S01]  /*1a30*/  IMAD.MOV R11, RZ, RZ, -R11 ;  /* 0x000000ffff0b7224 */ /* 0x000fe200078e0a0b */
[----:B------:R-:W-:Y:S01]  /*1a40*/  IADD3.X R2, R2, 0x40000040, RZ, P5, !PT ;  /* 0x4000004002027810 */ /* 0x000fe20002ffe4ff */
[C---:B------:R-:W-:Y:S01]  /*1a50*/  IMAD R21, R7.reuse, R13, R24 ;  /* 0x0000000d07157224 */ /* 0x040fe200078e0218 */
[C---:B------:R-:W-:Y:S01]  /*1a60*/  ISETP.GT.U32.AND P5, PT, R7.reuse, R16, PT ;  /* 0x000000100700720c */ /* 0x040fe20003fa4070 */
[C---:B------:R-:W-:Y:S01]  /*1a70*/  IMAD R22, R7.reuse, R11, R22 ;  /* 0x0000000b07167224 */ /* 0x040fe200078e0216 */
[----:B------:R-:W-:Y:S01]  /*1a80*/  ISETP.GT.U32.AND P1, PT, R7, R18, PT ;  /* 0x000000120700720c */ /* 0x000fe20003f24070 */
[----:B------:R-:W-:Y:S01]  /*1a90*/  @!P4 IMAD.IADD R19, R19, 0x1, -R7 ;  /* 0x000000011313c824 */ /* 0x000fe200078e0a07 */
[----:B------:R-:W-:Y:S01]  /*1aa0*/  ISETP.GT.U32.AND P4, PT, R7, R20, PT ;  /* 0x000000140700720c */ /* 0x000fe20003f84070 */
[----:B------:R-:W-:Y:S01]  /*1ab0*/  IMAD.HI.U32 R11, R9, R26, RZ ;  /* 0x0000001a090b7227 */ /* 0x000fe200078e00ff */
[----:B------:R-:W-:-:S02]  /*1ac0*/  IABS R13, R27 ;  /* 0x0000001b000d7213 */ /* 0x000fc40000000000 */
[----:B------:R-:W-:Y:S01]  /*1ad0*/  IABS R40, R41 ;  /* 0x0000002900287213 */ /* 0x000fe20000000000 */
[----:B------:R-:W-:Y:S01]  /*1ae0*/  IMAD.MOV R24, RZ, RZ, -R11 ;  /* 0x000000ffff187224 */ /* 0x000fe200078e0a0b */
[C---:B------:R-:W-:Y:S02]  /*1af0*/  LOP3.LUT R43, R8.reuse, 0x54, RZ, 0xfc, !PT ;  /* 0x00000054082b7812 */ /* 0x040fe400078efcff */
[----:B------:R-:W-:Y:S01]  /*1b00*/  LOP3.LUT R47, R8, 0x4a, RZ, 0xfc, !PT ;  /* 0x0000004a082f7812 */ /* 0x000fe200078efcff */
[--C-:B------:R-:W-:Y:S01]  /*1b10*/  @!P5 IMAD.IADD R16, R16, 0x1, -R7.reuse ;  /* 0x000000011010d824 */ /* 0x100fe200078e0a07 */
[C---:B------:R-:W-:Y:S01]  /*1b20*/  ISETP.GT.U32.AND P5, PT, R7.reuse, R19, PT ;  /* 0x000000130700720c */ /* 0x040fe20003fa4070 */
[----:B------:R-:W-:Y:S01]  /*1b30*/  @!P1 IMAD.IADD R18, R18, 0x1, -R7 ;  /* 0x0000000112129824 */ /* 0x000fe200078e0a07 */
[C---:B------:R-:W-:Y:S01]  /*1b40*/  ISETP.GT.U32.AND P1, PT, R7.reuse, R22, PT ;  /* 0x000000160700720c */ /* 0x040fe20003f24070 */
[C---:B------:R-:W-:Y:S01]  /*1b50*/  IMAD R24, R7.reuse, R24, R26 ;  /* 0x0000001807187224 */ /* 0x040fe200078e021a */
[----:B------:R-:W-:Y:S01]  /*1b60*/  IABS R42, R43 ;  /* 0x0000002b002a7213 */ /* 0x000fe20000000000 */
[----:B------:R-:W-:Y:S01]  /*1b70*/  IMAD.MOV.U32 R11, RZ, RZ, R18 ;  /* 0x000000ffff0b7224 */ /* 0x000fe200078e0012 */
[C---:B------:R-:W-:Y:S01]  /*1b80*/  LOP3.LUT R49, R8.reuse, 0x48, RZ, 0xfc, !PT ;  /* 0x0000004808317812 */ /* 0x040fe200078efcff */
[----:B------:R-:W-:Y:S01]  /*1b90*/  IMAD.MOV.U32 R26, RZ, RZ, R13 ;  /* 0x000000ffff1a7224 */ /* 0x000fe200078e000d */
[----:B------:R-:W-:Y:S01]  /*1ba0*/  LOP3.LUT R51, R8, 0x46, RZ, 0xfc, !PT ;  /* 0x0000004608337812 */ /* 0x000fe200078efcff */
[----:B------:R-:W-:Y:S01]  /*1bb0*/  @!P3 IMAD.MOV R11, RZ, RZ, -R11 ;  /* 0x000000ffff0bb224 */ /* 0x000fe200078e0a0b */
[----:B------:R-:W-:Y:S01]  /*1bc0*/  ISETP.GT.U32.AND P3, PT, R7, R21, PT ;  /* 0x000000150700720c */ /* 0x000fe20003f64070 */
[----:B------:R-:W-:Y:S01]  /*1bd0*/  @!P0 IMAD.MOV R16, RZ, RZ, -R16 ;  /* 0x000000ffff108224 */ /* 0x000fe200078e0a10 */
[----:B------:R-:W-:Y:S01]  /*1be0*/  ISETP.GE.AND P0, PT, R17, RZ, PT ;  /* 0x000000ff1100720c */ /* 0x000fe20003f06270 */
[--C-:B------:R-:W-:Y:S01]  /*1bf0*/  @!P5 IMAD.IADD R19, R19, 0x1, -R7.reuse ;  /* 0x000000011313d824 */ /* 0x100fe200078e0a07 */
[----:B------:R-:W-:Y:S01]  /*1c00*/  ISETP.GT.U32.AND P5, PT, R7, R24, PT ;  /* 0x000000180700720c */ /* 0x000fe20003fa4070 */
[--C-:B------:R-:W-:Y:S01]  /*1c10*/  @!P1 IMAD.IADD R22, R22, 0x1, -R7.reuse ;  /* 0x0000000116169824 */ /* 0x100fe200078e0a07 */
[----:B------:R-:W-:Y:S01]  /*1c20*/  LOP3.LUT R17, R8, 0x6e, RZ, 0xfc, !PT ;  /* 0x0000006e08117812 */ /* 0x000fe200078efcff */
[----:B------:R-:W-:Y:S01]  /*1c30*/  @!P4 IMAD.IADD R20, R20, 0x1, -R7 ;  /* 0x000000011414c824 */ /* 0x000fe200078e0a07 */
[----:B------:R-:W-:Y:S01]  /*1c40*/  ISETP.GE.AND P4, PT, R23, RZ, PT ;  /* 0x000000ff1700720c */ /* 0x000fe20003f86270 */
[----:B------:R-:W-:Y:S01]  /*1c50*/  IMAD.HI.U32 R13, R9, R26, RZ ;  /* 0x0000001a090d7227 */ /* 0x000fe200078e00ff */
[----:B------:R-:W-:-:S02]  /*1c60*/  ISETP.GE.AND P1, PT, R25, RZ, PT ;  /* 0x000000ff1900720c */ /* 0x000fc40003f26270 */
[----:B------:R-:W-:Y:S01]  /*1c70*/  LOP3.LUT R25, R8, 0x6c, RZ, 0xfc, !PT ;  /* 0x0000006c08197812 */ /* 0x000fe200078efcff */
[--C-:B------:R-:W-:Y:S01]  /*1c80*/  @!P3 IMAD.IADD R21, R21, 0x1, -R7.reuse ;  /* 0x000000011515b824 */ /* 0x100fe200078e0a07 */
[C---:B------:R-:W-:Y:S01]  /*1c90*/  ISETP.GT.U32.AND P3, PT, R7.reuse, R22, PT ;  /* 0x000000160700720c */ /* 0x040fe20003f64070 */
[----:B------:R-:W-:Y:S01]  /*1ca0*/  IMAD.MOV.U32 R18, RZ, RZ, R20 ;  /* 0x000000ffff127224 */ /* 0x000fe200078e0014 */
[----:B------:R-:W-:Y:S01]  /*1cb0*/  IABS R20, R17 ;  /* 0x0000001100147213 */ /* 0x000fe20000000000 */
[----:B------:R-:W-:Y:S01]  /*1cc0*/  @!P5 IMAD.IADD R24, R24, 0x1, -R7 ;  /* 0x000000011818d824 */ /* 0x000fe200078e0a07 */
[----:B------:R-:W-:Y:S01]  /*1cd0*/  IABS R28, R25 ;  /* 0x00000019001c7213 */ /* 0x000fe20000000000 */
[----:B------:R-:W-:Y:S01]  /*1ce0*/  IMAD.MOV R13, RZ, RZ, -R13 ;  /* 0x000000ffff0d7224 */ /* 0x000fe200078e0a0d */
[----:B------:R-:W-:Y:S01]  /*1cf0*/  IABS R46, R49 ;  /* 0x00000031002e7213 */ /* 0x000fe20000000000 */
[----:B------:R-:W-:Y:S01]  /*1d00*/  @!P2 IMAD.MOV R18, RZ, RZ, -R18 ;  /* 0x000000ffff12a224 */ /* 0x000fe200078e0a12 */
[C---:B------:R-:W-:Y:S01]  /*1d10*/  ISETP.GT.U32.AND P5, PT, R7.reuse, R24, PT ;  /* 0x000000180700720c */ /* 0x040fe20003fa4070 */
[C---:B------:R-:W-:Y:S01]  /*1d20*/  IMAD R23, R7.reuse, R13, R26 ;  /* 0x0000000d07177224 */ /* 0x040fe200078e021a */
[----:B------:R-:W-:Y:S01]  /*1d30*/  ISETP.GT.U32.AND P2, PT, R7, R21, PT ;  /* 0x000000150700720c */ /* 0x000fe20003f44070 */
[----:B------:R-:W-:Y:S01]  /*1d40*/  IMAD.HI.U32 R13, R9, R20, RZ ;  /* 0x00000014090d7227 */ /* 0x000fe200078e00ff */
[----:B------:R-:W-:-:S02]  /*1d50*/  LOP3.LUT R54, R8, 0x42, RZ, 0xfc, !PT ;  /* 0x0000004208367812 */ /* 0x000fc400078efcff */
[----:B------:R-:W-:Y:S01]  /*1d60*/  IABS R48, R51 ;  /* 0x0000003300307213 */ /* 0x000fe20000000000 */
[----:B------:R-:W-:Y:S01]  /*1d70*/  IMAD.MOV R13, RZ, RZ, -R13 ;  /* 0x000000ffff0d7224 */ /* 0x000fe200078e0a0d */
[----:B------:R-:W-:Y:S01]  /*1d80*/  LOP3.LUT R53, R8, 0x44, RZ, 0xfc, !PT ;  /* 0x0000004408357812 */ /* 0x000fe200078efcff */
[--C-:B------:R-:W-:Y:S01]  /*1d90*/  @!P3 IMAD.IADD R22, R22, 0x1, -R7.reuse ;  /* 0x000000011616b824 */ /* 0x100fe200078e0a07 */
[C---:B------:R-:W-:Y:S01]  /*1da0*/  ISETP.GT.U32.AND P3, PT, R7.reuse, R23, PT ;  /* 0x000000170700720c */ /* 0x040fe20003f64070 */
[----:B------:R-:W-:Y:S01]  /*1db0*/  IMAD R26, R7, R13, R20 ;  /* 0x0000000d071a7224 */ /* 0x000fe200078e0214 */
[----:B------:R-:W-:Y:S01]  /*1dc0*/  IABS R52, R54 ;  /* 0x0000003600347213 */ /* 0x000fe20000000000 */
[----:B------:R-:W-:Y:S01]  /*1dd0*/  @!P5 IMAD.IADD R24, R24, 0x1, -R7 ;  /* 0x000000011818d824 */ /* 0x000fe200078e0a07 */
[----:B------:R-:W-:Y:S01]  /*1de0*/  IABS R50, R53 ;  /* 0x0000003500327213 */ /* 0x000fe20000000000 */
[----:B------:R-:W-:Y:S01]  /*1df0*/  IMAD.HI.U32 R13, R9, R28, RZ ;  /* 0x0000001c090d7227 */ /* 0x000fe200078e00ff */
[----:B------:R-:W-:-:S02]  /*1e00*/  ISETP.GT.U32.AND P5, PT, R7, R26, PT ;  /* 0x0000001a0700720c */ /* 0x000fc40003fa4070 */
[C---:B------:R-:W-:Y:S01]  /*1e10*/  LOP3.LUT R55, R8.reuse, 0x40, RZ, 0xfc, !PT ;  /* 0x0000004008377812 */ /* 0x040fe200078efcff */
[----:B------:R-:W-:Y:S01]  /*1e20*/  IMAD.MOV.U32 R20, RZ, RZ, R22 ;  /* 0x000000ffff147224 */ /* 0x000fe200078e0016 */
[C---:B------:R-:W-:Y:S01]  /*1e30*/  LOP3.LUT R56, R8.reuse, 0x3e, RZ, 0xfc, !PT ;  /* 0x0000003e08387812 */ /* 0x040fe200078efcff */
[----:B------:R-:W-:Y:S01]  /*1e40*/  @!P6 IMAD.MOV R19, RZ, RZ, -R19 ;  /* 0x000000ffff13e224 */ /* 0x000fe200078e0a13 */
[----:B------:R-:W-:Y:S01]  /*1e50*/  ISETP.GE.AND P6, PT, R27, RZ, PT ;  /* 0x000000ff1b00720c */ /* 0x000fe20003fc6270 */
[----:B------:R-:W-:Y:S01]  /*1e60*/  @!P3 IMAD.IADD R23, R23, 0x1, -R7 ;  /* 0x000000011717b824 */ /* 0x000fe200078e0a07 */
[----:B------:R-:W-:Y:S01]  /*1e70*/  LOP3.LUT R27, R8, 0x6a, RZ, 0xfc, !PT ;  /* 0x0000006a081b7812 */ /* 0x000fe200078efcff */
[----:B------:R-:W-:Y:S01]  /*1e80*/  IMAD.MOV R13, RZ, RZ, -R13 ;  /* 0x000000ffff0d7224 */ /* 0x000fe200078e0a0d */
[----:B------:R-:W-:Y:S01]  /*1e90*/  ISETP.GE.AND P3, PT, R25, RZ, PT ;  /* 0x000000ff1900720c */ /* 0x000fe20003f66270 */
[----:B------:R-:W-:Y:S01]  /*1ea0*/  @!P0 IMAD.MOV R20, RZ, RZ, -R20 ;  /* 0x000000ffff148224 */ /* 0x000fe200078e0a14 */
[----:B------:R-:W-:Y:S01]  /*1eb0*/  ISETP.GT.U32.AND P0, PT, R7, R23, PT ;  /* 0x000000170700720c */ /* 0x000fe20003f04070 */
[--C-:B------:R-:W-:Y:S01]  /*1ec0*/  @!P5 IMAD.IADD R26, R26, 0x1, -R7.reuse ;  /* 0x000000011a1ad824 */ /* 0x100fe200078e0a07 */
[----:B------:R-:W-:Y:S01]  /*1ed0*/  IABS R30, R27 ;  /* 0x0000001b001e7213 */ /* 0x000fe20000000000 */
[----:B------:R-:W-:Y:S01]  /*1ee0*/  @!P2 IMAD.IADD R21, R21, 0x1, -R7 ;  /* 0x000000011515a824 */ /* 0x000fe200078e0a07 */
[----:B------:R-:W-:Y:S01]  /*1ef0*/  ISETP.GE.AND P2, PT, R17, RZ, PT ;  /* 0x000000ff1100720c */ /* 0x000fe20003f46270 */
[C---:B------:R-:W-:Y:S01]  /*1f00*/  IMAD R25, R7.reuse, R13, R28 ;  /* 0x0000000d07197224 */ /* 0x040fe200078e021c */
[----:B------:R-:W-:Y:S01]  /*1f10*/  ISETP.GT.U32.AND P5, PT, R7, R26, PT ;  /* 0x0000001a0700720c */ /* 0x000fe20003fa4070 */
[----:B------:R-:W-:Y:S01]  /*1f20*/  IMAD.HI.U32 R17, R9, R32, RZ ;  /* 0x0000002009117227 */ /* 0x000fe200078e00ff */
[----:B------:R-:W-:-:S02]  /*1f30*/  LOP3.LUT R57, R8, 0x2e, RZ, 0xfc, !PT ;  /* 0x0000002e08397812 */ /* 0x000fc400078efcff */
[C---:B------:R-:W-:Y:S01]  /*1f40*/  LOP3.LUT R59, R8.reuse, 0x2c, RZ, 0xfc, !PT ;  /* 0x0000002c083b7812 */ /* 0x040fe200078efcff */
[----:B------:R-:W-:Y:S01]  /*1f50*/  IMAD.MOV.U32 R22, RZ, RZ, R24 ;  /* 0x000000ffff167224 */ /* 0x000fe200078e0018 */
[----:B------:R-:W-:Y:S01]  /*1f60*/  IABS R60, R57 ;  /* 0x00000039003c7213 */ /* 0x000fe20000000000 */
[----:B------:R-:W-:Y:S01]  /*1f70*/  @!P4 IMAD.MOV R21, RZ, RZ, -R21 ;  /* 0x000000ffff15c224 */ /* 0x000fe200078e0a15 */
[----:B------:R-:W-:Y:S01]  /*1f80*/  ISETP.GT.U32.AND P4, PT, R7, R25, PT ;  /* 0x000000190700720c */ /* 0x000fe20003f84070 */
[----:B------:R-:W-:Y:S01]  /*1f90*/  IMAD.HI.U32 R13, R9, R30, RZ ;  /* 0x0000001e090d7227 */ /* 0x000fe200078e00ff */
[----:B------:R-:W-:Y:S02]  /*1fa0*/  IABS R62, R59 ;  /* 0x0000003b003e7213 */ /* 0x000fe40000000000 */
[C---:B------:R-:W-:Y:S01]  /*1fb0*/  LOP3.LUT R61, R8.reuse, 0x24, RZ, 0xfc, !PT ;  /* 0x00000024083d7812 */ /* 0x040fe200078efcff */
[----:B------:R-:W-:Y:S01]  /*1fc0*/  IMAD.MOV R17, RZ, RZ, -R17 ;  /* 0x000000ffff117224 */ /* 0x000fe200078e0a11 */
[C---:B------:R-:W-:Y:S01]  /*1fd0*/  LOP3.LUT R63, R8.reuse, 0x22, RZ, 0xfc, !PT ;  /* 0x00000022083f7812 */ /* 0x040fe200078efcff */
[----:B------:R-:W-:Y:S01]  /*1fe0*/  @!P1 IMAD.MOV R22, RZ, RZ, -R22 ;  /* 0x000000ffff169224 */ /* 0x000fe200078e0a16 */
[----:B------:R-:W-:Y:S01]  /*1ff0*/  ISETP.GE.AND P1, PT, R27, RZ, PT ;  /* 0x000000ff1b00720c */ /* 0x000fe20003f26270 */
[----:B------:R-:W-:Y:S01]  /*2000*/  IMAD.MOV R13, RZ, RZ, -R13 ;  /* 0x000000ffff0d7224 */ /* 0x000fe200078e0a0d */
[----:B------:R-:W-:Y:S01]  /*2010*/  IABS R66, R61 ;  /* 0x0000003d00427213 */ /* 0x000fe20000000000 */
[----:B------:R-:W-:Y:S01]  /*2020*/  @!P0 IMAD.IADD R23, R23, 0x1, -R7 ;  /* 0x0000000117178824 */ /* 0x000fe200078e0a07 */
[----:B------:R-:W-:Y:S01]  /*2030*/  ISETP.GE.AND P0, PT, R29, RZ, PT ;  /* 0x000000ff1d00720c */ /* 0x000fe20003f06270 */
[C---:B------:R-:W-:Y:S01]  /*2040*/  IMAD R27, R7.reuse, R17, R32 ;  /* 0x00000011071b7224 */ /* 0x040fe200078e0220 */
[C---:B------:R-:W-:Y:S01]  /*2050*/  LOP3.LUT R29, R8.reuse, 0x66, RZ, 0xfc, !PT ;  /* 0x00000066081d7812 */ /* 0x040fe200078efcff */
[C---:B------:R-:W-:Y:S01]  /*2060*/  IMAD R28, R7.reuse, R13, R30 ;  /* 0x0000000d071c7224 */ /* 0x040fe200078e021e */
[----:B------:R-:W-:Y:S01]  /*2070*/  LOP3.LUT R17, R8, 0x64, RZ, 0xfc, !PT ;  /* 0x0000006408117812 */ /* 0x000fe200078efcff */
[----:B------:R-:W-:Y:S01]  /*2080*/  @!P6 IMAD.MOV R23, RZ, RZ, -R23 ;  /* 0x000000ffff17e224 */ /* 0x000fe200078e0a17 */
[C---:B------:R-:W-:Y:S01]  /*2090*/  ISETP.GT.U32.AND P6, PT, R7.reuse, R27, PT ;  /* 0x0000001b0700720c */ /* 0x040fe20003fc4070 */
[--C-:B------:R-:W-:Y:S01]  /*20a0*/  @!P5 IMAD.IADD R26, R26, 0x1, -R7.reuse ;  /* 0x000000011a1ad824 */ /* 0x100fe200078e0a07 */
[----:B------:R-:W-:Y:S01]  /*20b0*/  ISETP.GT.U32.AND P5, PT, R7, R28, PT ;  /* 0x0000001c0700720c */ /* 0x000fe20003fa4070 */
[----:B------:R-:W-:Y:S01]  /*20c0*/  @!P4 IMAD.IADD R25, R25, 0x1, -R7 ;  /* 0x000000011919c824 */ /* 0x000fe200078e0a07 */
[----:B------:R-:W-:Y:S01]  /*20d0*/  IABS R30, R29 ;  /* 0x0000001d001e7213 */ /* 0x000fe20000000000 */
[----:B------:R-:W-:Y:S01]  /*20e0*/  IMAD.MOV.U32 R24, RZ, RZ, R26 ;  /* 0x000000ffff187224 */ /* 0x000fe200078e001a */
[----:B------:R-:W-:-:S02]  /*20f0*/  IABS R32, R17 ;  /* 0x0000001100207213 */ /* 0x000fc40000000000 */
[----:B------:R-:W-:Y:S01]  /*2100*/  ISETP.GT.U32.AND P4, PT, R7, R25, PT ;  /* 0x000000190700720c */ /* 0x000fe20003f84070 */
[----:B------:R-:W-:Y:S01]  /*2110*/  IMAD.HI.U32 R13, R9, R30, RZ ;  /* 0x0000001e090d7227 */ /* 0x000fe200078e00ff */
[----:B------:R-:W-:Y:S02]  /*2120*/  IABS R68, R63 ;  /* 0x0000003f00447213 */ /* 0x000fe40000000000 */
[C---:B------:R-:W-:Y:S01]  /*2130*/  LOP3.LUT R65, R8.reuse, 0xc, RZ, 0xfc, !PT ;  /* 0x0000000c08417812 */ /* 0x040fe200078efcff */
[--C-:B------:R-:W-:Y:S01]  /*2140*/  @!P6 IMAD.IADD R27, R27, 0x1, -R7.reuse ;  /* 0x000000011b1be824 */ /* 0x100fe200078e0a07 */
[----:B------:R-:W-:Y:S01]  /*2150*/  LOP3.LUT R67, R8, 0xa, RZ, 0xfc, !PT ;  /* 0x0000000a08437812 */ /* 0x000fe200078efcff */
[----:B------:R-:W-:Y:S01]  /*2160*/  @!P5 IMAD.IADD R28, R28, 0x1, -R7 ;  /* 0x000000011c1cd824 */ /* 0x000fe200078e0a07 */
[----:B------:R-:W-:Y:S01]  /*2170*/  LOP3.LUT R69, R8, 0x8, RZ, 0xfc, !PT ;  /* 0x0000000808457812 */ /* 0x000fe200078efcff */
[----:B------:R-:W-:Y:S01]  /*2180*/  IMAD.MOV R26, RZ, RZ, -R13 ;  /* 0x000000ffff1a7224 */ /* 0x000fe200078e0a0d */
[----:B------:R-:W-:Y:S01]  /*2190*/  ISETP.GT.U32.AND P6, PT, R7, R27, PT ;  /* 0x0000001b0700720c */ /* 0x000fe20003fc4070 */
[----:B------:R-:W-:Y:S01]  /*21a0*/  IMAD.HI.U32 R13, R9, R32, RZ ;  /* 0x00000020090d7227 */ /* 0x000fe200078e00ff */
[----:B------:R-:W-:-:S02]  /*21b0*/  ISETP.GT.U32.AND P5, PT, R7, R28, PT ;  /* 0x0000001c0700720c */ /* 0x000fc40003fa4070 */
[----:B------:R-:W-:Y:S01]  /*21c0*/  IABS R76, R8 ;  /* 0x00000008004c7213 */ /* 0x000fe20000000000 */
[----:B------:R-:W-:Y:S01]  /*21d0*/  @!P4 IMAD.IADD R25, R25, 0x1, -R7 ;  /* 0x000000011919c824 */ /* 0x000fe200078e0a07 */
[----:B------:R-:W-:Y:S01]  /*21e0*/  ISETP.GE.AND P4, PT, R17, RZ, PT ;  /* 0x000000ff1100720c */ /* 0x000fe20003f86270 */
[----:B------:R-:W-:Y:S01]  /*21f0*/  IMAD.HI.U32 R17, R9, R34, RZ ;  /* 0x0000002209117227 */ /* 0x000fe200078e00ff */
[----:B------:R-:W-:Y:S02]  /*2200*/  R2UR UR6, R12 ;  /* 0x000000000c0672ca */ /* 0x000fe400000e0000 */
[----:B------:R-:W-:Y:S01]  /*2210*/  R2UR UR7, R2 ;  /* 0x00000000020772ca */ /* 0x000fe200000e0000 */
[----:B------:R-:W-:Y:S02]  /*2220*/  IMAD.MOV R13, RZ, RZ, -R13 ;  /* 0x000000ffff0d7224 */ /* 0x000fe400078e0a0d */
[----:B------:R-:W-:Y:S02]  /*2230*/  IMAD.MOV R17, RZ, RZ, -R17 ;  /* 0x000000ffff117224 */ /* 0x000fe400078e0a11 */
[----:B------:R-:W-:Y:S01]  /*2240*/  @!P2 IMAD.MOV R24, RZ, RZ, -R24 ;  /* 0x000000ffff18a224 */ /* 0x000fe200078e0a18 */
[----:B------:R-:W-:Y:S01]  /*2250*/  ISETP.GE.AND P2, PT, R29, RZ, PT ;  /* 0x000000ff1d00720c */ /* 0x000fe20003f46270 */
[----:B------:R-:W-:-:S02]  /*2260*/  IMAD R30, R7, R26, R30 ;  /* 0x0000001a071e7224 */ /* 0x000fc400078e021e */
[C---:B------:R-:W-:Y:S01]  /*2270*/  IMAD R29, R7.reuse, R13, R32 ;  /* 0x0000000d071d7224 */ /* 0x040fe200078e0220 */
[----:B------:R-:W-:Y:S01]  /*2280*/  LOP3.LUT R13, R8, 0x60, RZ, 0xfc, !PT ;  /* 0x00000060080d7812 */ /* 0x000fe200078efcff */
[----:B------:R-:W-:Y:S01]  /*2290*/  IMAD R32, R7, R17, R34 ;  /* 0x0000001107207224 */ /* 0x000fe200078e0222 */
[----:B------:R-:W-:Y:S01]  /*22a0*/  IABS R34, R33 ;  /* 0x0000002100227213 */ /* 0x000fe20000000000 */
[--C-:B------:R-:W-:Y:S01]  /*22b0*/  @!P6 IMAD.IADD R27, R27, 0x1, -R7.reuse ;  /* 0x000000011b1be824 */ /* 0x100fe200078e0a07 */
[----:B------:R-:W-:Y:S01]  /*22c0*/  ISETP.GE.AND P6, PT, R13, RZ, PT ;  /* 0x000000ff0d00720c */ /* 0x000fe20003fc6270 */
[----:B------:R-:W-:Y:S01]  /*22d0*/  @!P5 IMAD.IADD R28, R28, 0x1, -R7 ;  /* 0x000000011c1cd824 */ /* 0x000fe200078e0a07 */
[C---:B------:R-:W-:Y:S01]  /*22e0*/  ISETP.GT.U32.AND P5, PT, R7.reuse, R30, PT ;  /* 0x0000001e0700720c */ /* 0x040fe20003fa4070 */
[----:B------:R-:W-:Y:S01]  /*22f0*/  @!P0 IMAD.MOV R27, RZ, RZ, -R27 ;  /* 0x000000ffff1b8224 */ /* 0x000fe200078e0a1b */
[----:B------:R-:W-:Y:S01]  /*2300*/  ISETP.GT.U32.AND P0, PT, R7, R32, PT ;  /* 0x000000200700720c */ /* 0x000fe20003f04070 */
[----:B------:R-:W-:Y:S01]  /*2310*/  IMAD.MOV.U32 R26, RZ, RZ, R28 ;  /* 0x000000ffff1a7224 */ /* 0x000fe200078e001c */
[----:B------:R-:W-:Y:S01]  /*2320*/  IABS R28, R13 ;  /* 0x0000000d001c7213 */ /* 0x000fe20000000000 */
[----:B------:R-:W-:-:S04]  /*2330*/  IMAD.HI.U32 R17, R9, R34, RZ ;  /* 0x0000002209117227 */ /* 0x000fc800078e00ff */
[----:B------:R-:W-:Y:S01]  /*2340*/  @!P1 IMAD.MOV R26, RZ, RZ, -R26 ;  /* 0x000000ffff1a9224 */ /* 0x000fe200078e0a1a */
[----:B------:R-:W-:Y:S01]  /*2350*/  ISETP.GT.U32.AND P1, PT, R7, R29, PT ;  /* 0x0000001d0700720c */ /* 0x000fe20003f24070 */
[----:B------:R-:W-:-:S04]  /*2360*/  IMAD.HI.U32 R13, R9, R28, RZ ;  /* 0x0000001c090d7227 */ /* 0x000fc800078e00ff */
[--C-:B------:R-:W-:Y:S02]  /*2370*/  @!P5 IMAD.IADD R30, R30, 0x1, -R7.reuse ;  /* 0x000000011e1ed824 */ /* 0x100fe400078e0a07 */
[----:B------:R-:W-:Y:S02]  /*2380*/  @!P0 IMAD.IADD R32, R32, 0x1, -R7 ;  /* 0x0000000120208824 */ /* 0x000fe400078e0a07 */
[----:B------:R-:W-:Y:S01]  /*2390*/  IMAD.MOV R17, RZ, RZ, -R17 ;  /* 0x000000ffff117224 */ /* 0x000fe200078e0a11 */
[C---:B------:R-:W-:Y:S01]  /*23a0*/  ISETP.GT.U32.AND P5, PT, R7.reuse, R30, PT ;  /* 0x0000001e0700720c */ /* 0x040fe20003fa4070 */
[----:B------:R-:W-:Y:S01]  /*23b0*/  @!P3 IMAD.MOV R25, RZ, RZ, -R25 ;  /* 0x000000ffff19b224 */ /* 0x000fe200078e0a19 */
[C---:B------:R-:W-:Y:S01]  /*23c0*/  ISETP.GT.U32.AND P0, PT, R7.reuse, R32, PT ;  /* 0x000000200700720c */ /* 0x040fe20003f04070 */
[----:B------:R-:W-:Y:S01]  /*23d0*/  IMAD R34, R7, R17, R34 ;  /* 0x0000001107227224 */ /* 0x000fe200078e0222 */
[----:B------:R-:W-:Y:S01]  /*23e0*/  ISETP.GE.AND P3, PT, R31, RZ, PT ;  /* 0x000000ff1f00720c */ /* 0x000fe20003f66270 */
[----:B------:R-:W-:-:S02]  /*23f0*/  IMAD.MOV R31, RZ, RZ, -R13 ;  /* 0x000000ffff1f7224 */ /* 0x000fc400078e0a0d */
[----:B------:R-:W-:-:S04]  /*2400*/  IMAD.HI.U32 R13, R9, R36, RZ ;  /* 0x00000024090d7227 */ /* 0x000fc800078e00ff */
[----:B------:R-:W-:-:S04]  /*2410*/  IMAD.HI.U32 R17, R9, R38, RZ ;  /* 0x0000002609117227 */ /* 0x000fc800078e00ff */
[--C-:B------:R-:W-:Y:S02]  /*2420*/  @!P1 IMAD.IADD R29, R29, 0x1, -R7.reuse ;  /* 0x000000011d1d9824 */ /* 0x100fe400078e0a07 */
[----:B------:R-:W-:Y:S01]  /*2430*/  @!P5 IMAD.IADD R30, R30, 0x1, -R7 ;  /* 0x000000011e1ed824 */ /* 0x000fe200078e0a07 */
[----:B------:R-:W-:Y:S01]  /*2440*/  ISETP.GE.AND P5, PT, R33, RZ, PT ;  /* 0x000000ff2100720c */ /* 0x000fe20003fa6270 */
[----:B------:R-:W-:Y:S01]  /*2450*/  IMAD.MOV R13, RZ, RZ, -R13 ;  /* 0x000000ffff0d7224 */ /* 0x000fe200078e0a0d */
[C---:B------:R-:W-:Y:S01]  /*2460*/  ISETP.GT.U32.AND P1, PT, R7.reuse, R29, PT ;  /* 0x0000001d0700720c */ /* 0x040fe20003f24070 */
[----:B------:R-:W-:Y:S02]  /*2470*/  IMAD.MOV R17, RZ, RZ, -R17 ;  /* 0x000000ffff117224 */ /* 0x000fe400078e0a11 */
[----:B------:R-:W-:Y:S02]  /*2480*/  @!P0 IMAD.IADD R32, R32, 0x1, -R7 ;  /* 0x0000000120208824 */ /* 0x000fe400078e0a07 */
[----:B------:R-:W-:-:S02]  /*2490*/  IMAD R31, R7, R31, R28 ;  /* 0x0000001f071f7224 */ /* 0x000fc400078e021c */
[----:B------:R-:W-:Y:S02]  /*24a0*/  IMAD.MOV.U32 R28, RZ, RZ, R30 ;  /* 0x000000ffff1c7224 */ /* 0x000fe400078e001e */
[C---:B------:R-:W-:Y:S02]  /*24b0*/  IMAD R33, R7.reuse, R13, R36 ;  /* 0x0000000d07217224 */ /* 0x040fe400078e0224 */
[C---:B------:R-:W-:Y:S01]  /*24c0*/  IMAD R36, R7.reuse, R17, R38 ;  /* 0x0000001107247224 */ /* 0x040fe200078e0226 */
[----:B------:R-:W-:Y:S01]  /*24d0*/  IABS R38, R39 ;  /* 0x0000002700267213 */ /* 0x000fe20000000000 */
[----:B------:R-:W-:Y:S01]  /*24e0*/  IMAD.MOV.U32 R30, RZ, RZ, R32 ;  /* 0x000000ffff1e7224 */ /* 0x000fe200078e0020 */
[C---:B------:R-:W-:Y:S01]  /*24f0*/  ISETP.GT.U32.AND P0, PT, R7.reuse, R33, PT ;  /* 0x000000210700720c */ /* 0x040fe20003f04070 */
[----:B------:R-:W-:Y:S01]  /*2500*/  @!P2 IMAD.MOV R28, RZ, RZ, -R28 ;  /* 0x000000ffff1ca224 */ /* 0x000fe200078e0a1c */
[C---:B------:R-:W-:Y:S01]  /*2510*/  ISETP.GT.U32.AND P2, PT, R7.reuse, R34, PT ;  /* 0x000000220700720c */ /* 0x040fe20003f44070 */
[----:B------:R-:W-:Y:S01]  /*2520*/  @!P3 IMAD.MOV R30, RZ, RZ, -R30 ;  /* 0x000000ffff1eb224 */ /* 0x000fe200078e0a1e */
[----:B------:R-:W-:Y:S01]  /*2530*/  ISETP.GT.U32.AND P3, PT, R7, R36, PT ;  /* 0x000000240700720c */ /* 0x000fe20003f64070 */
[----:B------:R-:W-:Y:S01]  /*2540*/  @!P1 IMAD.IADD R29, R29, 0x1, -R7 ;  /* 0x000000011d1d9824 */ /* 0x000fe200078e0a07 */
[----:B------:R-:W-:Y:S01]  /*2550*/  ISETP.GT.U32.AND P1, PT, R7, R31, PT ;  /* 0x0000001f0700720c */ /* 0x000fe20003f24070 */
[----:B------:R-:W-:-:S04]  /*2560*/  IMAD.HI.U32 R13, R9, R38, RZ ;  /* 0x00000026090d7227 */ /* 0x000fc800078e00ff */
[----:B------:R-:W-:Y:S02]  /*2570*/  IMAD.MOV R13, RZ, RZ, -R13 ;  /* 0x000000ffff0d7224 */ /* 0x000fe400078e0a0d */
[----:B------:R-:W-:Y:S01]  /*2580*/  @!P4 IMAD.MOV R29, RZ, RZ, -R29 ;  /* 0x000000ffff1dc224 */ /* 0x000fe200078e0a1d */
[----:B------:R-:W-:Y:S01]  /*2590*/  ISETP.GE.AND P4, PT, R35, RZ, PT ;  /* 0x000000ff2300720c */ /* 0x000fe20003f86270 */
[--C-:B------:R-:W-:Y:S02]  /*25a0*/  @!P2 IMAD.IADD R34, R34, 0x1, -R7.reuse ;  /* 0x000000012222a824 */ /* 0x100fe400078e0a07 */
[----:B------:R-:W-:Y:S02]  /*25b0*/  @!P3 IMAD.IADD R36, R36, 0x1, -R7 ;  /* 0x000000012424b824 */ /* 0x000fe400078e0a07 */
[C---:B------:R-:W-:Y:S01]  /*25c0*/  IMAD R35, R7.reuse, R13, R38 ;  /* 0x0000000d07237224 */ /* 0x040fe200078e0226 */
[----:B------:R-:W-:Y:S01]  /*25d0*/  ISETP.GT.U32.AND P2, PT, R7, R34, PT ;  /* 0x000000220700720c */ /* 0x000fe20003f44070 */
[----:B------:R-:W-:Y:S01]  /*25e0*/  IMAD.HI.U32 R13, R9, R40, RZ ;  /* 0x00000028090d7227 */ /* 0x000fe200078e00ff */
[----:B------:R-:W-:-:S03]  /*25f0*/  ISETP.GT.U32.AND P3, PT, R7, R36, PT ;  /* 0x000000240700720c */ /* 0x000fc60003f64070 */
[----:B------:R-:W-:Y:S02]  /*2600*/  @!P1 IMAD.IADD R31, R31, 0x1, -R7 ;  /* 0x000000011f1f9824 */ /* 0x000fe400078e0a07 */
[----:B------:R-:W-:Y:S02]  /*2610*/  IMAD.MOV R13, RZ, RZ, -R13 ;  /* 0x000000ffff0d7224 */ /* 0x000fe400078e0a0d */
[--C-:B------:R-:W-:Y:S01]  /*2620*/  @!P0 IMAD.IADD R33, R33, 0x1, -R7.reuse ;  /* 0x0000000121218824 */ /* 0x100fe200078e0a07 */
[C---:B------:R-:W-:Y:S01]  /*2630*/  ISETP.GT.U32.AND P1, PT, R7.reuse, R31, PT ;  /* 0x0000001f0700720c */ /* 0x040fe20003f24070 */
[C---:B------:R-:W-:Y:S01]  /*2640*/  IMAD R38, R7.reuse, R13, R40 ;  /* 0x0000000d07267224 */ /* 0x040fe200078e0228 */
[----:B------:R-:W-:Y:S01]  /*2650*/  LOP3.LUT R13, R8, 0x52, RZ, 0xfc, !PT ;  /* 0x00000052080d7812 */ /* 0x000fe200078efcff */
[--C-:B------:R-:W-:Y:S01]  /*2660*/  @!P2 IMAD.IADD R34, R34, 0x1, -R7.reuse ;  /* 0x000000012222a824 */ /* 0x100fe200078e0a07 */
[C---:B------:R-:W-:Y:S01]  /*2670*/  ISETP.GT.U32.AND P0, PT, R7.reuse, R33, PT ;  /* 0x000000210700720c */ /* 0x040fe20003f04070 */
[----:B------:R-:W-:Y:S01]  /*2680*/  @!P3 IMAD.IADD R36, R36, 0x1, -R7 ;  /* 0x000000012424b824 */ /* 0x000fe200078e0a07 */
[----:B------:R-:W-:Y:S01]  /*2690*/  ISETP.GT.U32.AND P2, PT, R7, R35, PT ;  /* 0x000000230700720c */ /* 0x000fe20003f44070 */
[----:B------:R-:W-:Y:S01]  /*26a0*/  IMAD.HI.U32 R17, R9, R42, RZ ;  /* 0x0000002a09117227 */ /* 0x000fe200078e00ff */
[----:B------:R-:W-:-:S02]  /*26b0*/  ISETP.GT.U32.AND P3, PT, R7, R38, PT ;  /* 0x000000260700720c */ /* 0x000fc40003f64070 */
[----:B------:R-:W-:Y:S01]  /*26c0*/  IABS R40, R13 ;  /* 0x0000000d00287213 */ /* 0x000fe20000000000 */
[----:B------:R-:W-:Y:S02]  /*26d0*/  IMAD.MOV R17, RZ, RZ, -R17 ;  /* 0x000000ffff117224 */ /* 0x000fe400078e0a11 */
[--C-:B------:R-:W-:Y:S01]  /*26e0*/  @!P1 IMAD.IADD R31, R31, 0x1, -R7.reuse ;  /* 0x000000011f1f9824 */ /* 0x100fe200078e0a07 */
[----:B------:R-:W-:Y:S01]  /*26f0*/  ISETP.GE.AND P1, PT, R37, RZ, PT ;  /* 0x000000ff2500720c */ /* 0x000fe20003f26270 */
[----:B------:R-:W-:Y:S01]  /*2700*/  IMAD R37, R7, R17, R42 ;  /* 0x0000001107257224 */ /* 0x000fe200078e022a */
[C---:B------:R-:W-:Y:S01]  /*2710*/  LOP3.LUT R17, R8.reuse, 0x50, RZ, 0xfc, !PT ;  /* 0x0000005008117812 */ /* 0x040fe200078efcff */
[--C-:B------:R-:W-:Y:S01]  /*2720*/  @!P0 IMAD.IADD R33, R33, 0x1, -R7.reuse ;  /* 0x0000000121218824 */ /* 0x100fe200078e0a07 */
[----:B------:R-:W-:Y:S01]  /*2730*/  ISETP.GE.AND P0, PT, R43, RZ, PT ;  /* 0x000000ff2b00720c */ /* 0x000fe20003f06270 */
[--C-:B------:R-:W-:Y:S01]  /*2740*/  @!P2 IMAD.IADD R35, R35, 0x1, -R7.reuse ;  /* 0x000000012323a824 */ /* 0x100fe200078e0a07 */
[----:B------:R-:W-:Y:S01]  /*2750*/  LOP3.LUT R43, R8, 0x4c, RZ, 0xfc, !PT ;  /* 0x0000004c082b7812 */ /* 0x000fe200078efcff */
[----:B------:R-:W-:-:S02]  /*2760*/  @!P3 IMAD.IADD R38, R38, 0x1, -R7 ;  /* 0x000000012626b824 */ /* 0x000fc400078e0a07 */
[----:B------:R-:W-:Y:S01]  /*2770*/  IMAD.MOV.U32 R32, RZ, RZ, R34 ;  /* 0x000000ffff207224 */ /* 0x000fe200078e0022 */
[----:B------:R-:W-:Y:S01]  /*2780*/  ISETP.GT.U32.AND P2, PT, R7, R35, PT ;  /* 0x000000230700720c */ /* 0x000fe20003f44070 */
[----:B------:R-:W-:Y:S01]  /*2790*/  IMAD.MOV.U32 R34, RZ, RZ, R36 ;  /* 0x000000ffff227224 */ /* 0x000fe200078e0024 */
[----:B------:R-:W-:Y:S01]  /*27a0*/  IABS R36, R17 ;  /* 0x0000001100247213 */ /* 0x000fe20000000000 */
[----:B------:R-:W-:Y:S01]  /*27b0*/  @!P4 IMAD.MOV R33, RZ, RZ, -R33 ;  /* 0x000000ffff21c224 */ /* 0x000fe200078e0a21 */
[----:B------:R-:W-:Y:S01]  /*27c0*/  ISETP.GE.AND P4, PT, R13, RZ, PT ;  /* 0x000000ff0d00720c */ /* 0x000fe20003f86270 */
[----:B------:R-:W-:Y:S01]  /*27d0*/  IMAD.HI.U32 R13, R9, R40, RZ ;  /* 0x00000028090d7227 */ /* 0x000fe200078e00ff */
[----:B------:R-:W-:Y:S02]  /*27e0*/  ISETP.GT.U32.AND P3, PT, R7, R38, PT ;  /* 0x000000260700720c */ /* 0x000fe40003f64070 */
[----:B------:R-:W-:Y:S01]  /*27f0*/  IABS R44, R43 ;  /* 0x0000002b002c7213 */ /* 0x000fe20000000000 */
[----:B------:R-:W-:Y:S01]  /*2800*/  @!P6 IMAD.MOV R31, RZ, RZ, -R31 ;  /* 0x000000ffff1fe224 */ /* 0x000fe200078e0a1f */
[----:B------:R-:W-:Y:S01]  /*2810*/  ISETP.GE.AND P6, PT, R39, RZ, PT ;  /* 0x000000ff2700720c */ /* 0x000fe20003fc6270 */
[----:B------:R-:W-:Y:S01]  /*2820*/  @!P1 IMAD.MOV R34, RZ, RZ, -R34 ;  /* 0x000000ffff229224 */ /* 0x000fe200078e0a22 */
[----:B------:R-:W-:Y:S01]  /*2830*/  ISETP.GE.AND P1, PT, R17, RZ, PT ;  /* 0x000000ff1100720c */ /* 0x000fe20003f26270 */
[----:B------:R-:W-:-:S04]  /*2840*/  IMAD.HI.U32 R17, R9, R36, RZ ;  /* 0x0000002409117227 */ /* 0x000fc800078e00ff */
[----:B------:R-:W-:Y:S02]  /*2850*/  IMAD.MOV R13, RZ, RZ, -R13 ;  /* 0x000000ffff0d7224 */ /* 0x000fe400078e0a0d */
[----:B------:R-:W-:Y:S02]  /*2860*/  IMAD.MOV R17, RZ, RZ, -R17 ;  /* 0x000000ffff117224 */ /* 0x000fe400078e0a11 */
[----:B------:R-:W-:Y:S02]  /*2870*/  IMAD R40, R7, R13, R40 ;  /* 0x0000000d07287224 */ /* 0x000fe400078e0228 */
[--C-:B------:R-:W-:Y:S01]  /*2880*/  @!P2 IMAD.IADD R35, R35, 0x1, -R7.reuse ;  /* 0x000000012323a824 */ /* 0x100fe200078e0a07 */
[C---:B------:R-:W-:Y:S01]  /*2890*/  ISETP.GT.U32.AND P2, PT, R7.reuse, R37, PT ;  /* 0x000000250700720c */ /* 0x040fe20003f44070 */
[C---:B------:R-:W-:Y:S02]  /*28a0*/  IMAD R39, R7.reuse, R17, R36 ;  /* 0x0000001107277224 */ /* 0x040fe400078e0224 */
[----:B------:R-:W-:Y:S01]  /*28b0*/  @!P3 IMAD.IADD R38, R38, 0x1, -R7 ;  /* 0x000000012626b824 */ /* 0x000fe200078e0a07 */
[C---:B------:R-:W-:Y:S01]  /*28c0*/  ISETP.GT.U32.AND P3, PT, R7.reuse, R40, PT ;  /* 0x000000280700720c */ /* 0x040fe20003f64070 */
[----:B------:R-:W-:Y:S01]  /*28d0*/  @!P6 IMAD.MOV R35, RZ, RZ, -R35 ;  /* 0x000000ffff23e224 */ /* 0x000fe200078e0a23 */
[----:B------:R-:W-:Y:S01]  /*28e0*/  ISETP.GT.U32.AND P6, PT, R7, R39, PT ;  /* 0x000000270700720c */ /* 0x000fe20003fc4070 */
[----:B------:R-:W-:Y:S01]  /*28f0*/  @!P5 IMAD.MOV R32, RZ, RZ, -R32 ;  /* 0x000000ffff20d224 */ /* 0x000fe200078e0a20 */
[----:B------:R-:W-:Y:S01]  /*2900*/  ISETP.GE.AND P5, PT, R41, RZ, PT ;  /* 0x000000ff2900720c */ /* 0x000fe20003fa6270 */
[----:B------:R-:W-:Y:S01]  /*2910*/  IMAD.HI.U32 R17, R9, R44, RZ ;  /* 0x0000002c09117227 */ /* 0x000fe200078e00ff */
[----:B------:R-:W-:-:S03]  /*2920*/  LOP3.LUT R41, R8, 0x4e, RZ, 0xfc, !PT ;  /* 0x0000004e08297812 */ /* 0x000fc600078efcff */
[----:B------:R-:W-:Y:S01]  /*2930*/  IMAD.MOV.U32 R36, RZ, RZ, R38 ;  /* 0x000000ffff247224 */ /* 0x000fe200078e0026 */
[----:B------:R-:W-:Y:S01]  /*2940*/  IABS R42, R41 ;  /* 0x00000029002a7213 */ /* 0x000fe20000000000 */
[--C-:B------:R-:W-:Y:S02]  /*2950*/  @!P2 IMAD.IADD R37, R37, 0x1, -R7.reuse ;  /* 0x000000012525a824 */ /* 0x100fe400078e0a07 */
[--C-:B------:R-:W-:Y:S02]  /*2960*/  @!P3 IMAD.IADD R40, R40, 0x1, -R7.reuse ;  /* 0x000000012828b824 */ /* 0x100fe400078e0a07 */
[----:B------:R-:W-:Y:S01]  /*2970*/  @!P6 IMAD.IADD R39, R39, 0x1, -R7 ;  /* 0x000000012727e824 */ /* 0x000fe200078e0a07 */
[----:B------:R-:W-:Y:S01]  /*2980*/  ISETP.GT.U32.AND P2, PT, R7, R37, PT ;  /* 0x000000250700720c */ /* 0x000fe20003f44070 */
[----:B------:R-:W-:Y:S01]  /*2990*/  IMAD.HI.U32 R13, R9, R42, RZ ;  /* 0x0000002a090d7227 */ /* 0x000fe200078e00ff */
[C---:B------:R-:W-:Y:S02]  /*29a0*/  ISETP.GT.U32.AND P3, PT, R7.reuse, R40, PT ;  /* 0x000000280700720c */ /* 0x040fe40003f64070 */
[----:B------:R-:W-:Y:S01]  /*29b0*/  ISETP.GT.U32.AND P6, PT, R7, R39, PT ;  /* 0x000000270700720c */ /* 0x000fe20003fc4070 */
[----:B------:R-:W-:-:S02]  /*29c0*/  IMAD.MOV R17, RZ, RZ, -R17 ;  /* 0x000000ffff117224 */ /* 0x000fc400078e0a11 */
[----:B------:R-:W-:Y:S02]  /*29d0*/  IMAD.MOV R13, RZ, RZ, -R13 ;  /* 0x000000ffff0d7224 */ /* 0x000fe400078e0a0d */
[----:B------:R-:W-:Y:S01]  /*29e0*/  @!P5 IMAD.MOV R36, RZ, RZ, -R36 ;  /* 0x000000ffff24d224 */ /* 0x000fe200078e0a24 */
[----:B------:R-:W-:Y:S01]  /*29f0*/  ISETP.GE.AND P5, PT, R41, RZ, PT ;  /* 0x000000ff2900720c */ /* 0x000fe20003fa6270 */
[C---:B------:R-:W-:Y:S01]  /*2a00*/  IMAD R41, R7.reuse, R17, R44 ;  /* 0x0000001107297224 */ /* 0x040fe200078e022c */
[----:B------:R-:W-:Y:S01]  /*2a10*/  IABS R44, R47 ;  /* 0x0000002f002c7213 */ /* 0x000fe20000000000 */
[----:B------:R-:W-:Y:S02]  /*2a20*/  IMAD R42, R7, R13, R42 ;  /* 0x0000000d072a7224 */ /* 0x000fe400078e022a */
[----:B------:R-:W-:Y:S02]  /*2a30*/  @!P3 IMAD.IADD R40, R40, 0x1, -R7 ;  /* 0x000000012828b824 */ /* 0x000fe400078e0a07 */
[----:B------:R-:W-:Y:S01]  /*2a40*/  IMAD.HI.U32 R13, R9, R44, RZ ;  /* 0x0000002c090d7227 */ /* 0x000fe200078e00ff */
[----:B------:R-:W-:-:S03]  /*2a50*/  ISETP.GT.U32.AND P3, PT, R7, R42, PT ;  /* 0x0000002a0700720c */ /* 0x000fc60003f64070 */
[----:B------:R-:W-:Y:S01]  /*2a60*/  @!P6 IMAD.IADD R39, R39, 0x1, -R7 ;  /* 0x000000012727e824 */ /* 0x000fe200078e0a07 */
[----:B------:R-:W-:Y:S01]  /*2a70*/  ISETP.GT.U32.AND P6, PT, R7, R41, PT ;  /* 0x000000290700720c */ /* 0x000fe20003fc4070 */
[----:B------:R-:W-:Y:S02]  /*2a80*/  IMAD.MOV R38, RZ, RZ, -R13 ;  /* 0x000000ffff267224 */ /* 0x000fe400078e0a0d */
[----:B------:R-:W-:-:S04]  /*2a90*/  IMAD.HI.U32 R13, R9, R46, RZ ;  /* 0x0000002e090d7227 */ /* 0x000fc800078e00ff */
[----:B------:R-:W-:Y:S01]  /*2aa0*/  @!P2 IMAD.IADD R37, R37, 0x1, -R7 ;  /* 0x000000012525a824 */ /* 0x000fe200078e0a07 */
[----:B------:R-:W-:Y:S01]  /*2ab0*/  ISETP.GE.AND P2, PT, R43, RZ, PT ;  /* 0x000000ff2b00720c */ /* 0x000fe20003f46270 */
[C---:B------:R-:W-:Y:S02]  /*2ac0*/  IMAD R44, R7.reuse, R38, R44 ;  /* 0x00000026072c7224 */ /* 0x040fe400078e022c */
[----:B------:R-:W-:Y:S02]  /*2ad0*/  IMAD.MOV R43, RZ, RZ, -R13 ;  /* 0x000000ffff2b7224 */ /* 0x000fe400078e0a0d */
[--C-:B------:R-:W-:Y:S01]  /*2ae0*/  @!P3 IMAD.IADD R42, R42, 0x1, -R7.reuse ;  /* 0x000000012a2ab824 */ /* 0x100fe200078e0a07 */
[C---:B------:R-:W-:Y:S01]  /*2af0*/  ISETP.GT.U32.AND P3, PT, R7.reuse, R44, PT ;  /* 0x0000002c0700720c */ /* 0x040fe20003f64070 */
[----:B------:R-:W-:Y:S02]  /*2b00*/  IMAD R43, R7, R43, R46 ;  /* 0x0000002b072b7224 */ /* 0x000fe400078e022e */
[----:B------:R-:W-:-:S02]  /*2b10*/  @!P6 IMAD.IADD R41, R41, 0x1, -R7 ;  /* 0x000000012929e824 */ /* 0x000fc400078e0a07 */
[----:B------:R-:W-:Y:S01]  /*2b20*/  IMAD.HI.U32 R17, R9, R48, RZ ;  /* 0x0000003009117227 */ /* 0x000fe200078e00ff */
[----:B------:R-:W-:-:S03]  /*2b30*/  ISETP.GT.U32.AND P6, PT, R7, R43, PT ;  /* 0x0000002b0700720c */ /* 0x000fc60003fc4070 */
[----:B------:R-:W-:-:S04]  /*2b40*/  IMAD.HI.U32 R13, R9, R52, RZ ;  /* 0x00000034090d7227 */ /* 0x000fc800078e00ff */
[----:B------:R-:W-:Y:S02]  /*2b50*/  IMAD.MOV R17, RZ, RZ, -R17 ;  /* 0x000000ffff117224 */ /* 0x000fe400078e0a11 */
[----:B------:R-:W-:-:S04]  /*2b60*/  IMAD.HI.U32 R38, R9, R50, RZ ;  /* 0x0000003209267227 */ /* 0x000fc800078e00ff */
[----:B------:R-:W-:Y:S02]  /*2b70*/  IMAD.MOV R13, RZ, RZ, -R13 ;  /* 0x000000ffff0d7224 */ /* 0x000fe400078e0a0d */
[C---:B------:R-:W-:Y:S02]  /*2b80*/  IMAD R46, R7.reuse, R17, R48 ;  /* 0x00000011072e7224 */ /* 0x040fe400078e0230 */
[----:B------:R-:W-:Y:S02]  /*2b90*/  IMAD.MOV R38, RZ, RZ, -R38 ;  /* 0x000000ffff267224 */ /* 0x000fe400078e0a26 */
[C---:B------:R-:W-:Y:S01]  /*2ba0*/  IMAD R48, R7.reuse, R13, R52 ;  /* 0x0000000d07307224 */ /* 0x040fe200078e0234 */
[----:B------:R-:W-:Y:S01]  /*2bb0*/  IABS R13, R55 ;  /* 0x00000037000d7213 */ /* 0x000fe20000000000 */
[----:B------:R-:W-:Y:S01]  /*2bc0*/  @!P3 IMAD.IADD R44, R44, 0x1, -R7 ;  /* 0x000000012c2cb824 */ /* 0x000fe200078e0a07 */
[C---:B------:R-:W-:Y:S01]  /*2bd0*/  ISETP.GT.U32.AND P3, PT, R7.reuse, R41, PT ;  /* 0x000000290700720c */ /* 0x040fe20003f64070 */
[----:B------:R-:W-:Y:S01]  /*2be0*/  @!P0 IMAD.MOV R37, RZ, RZ, -R37 ;  /* 0x000000ffff258224 */ /* 0x000fe200078e0a25 */
[C---:B------:R-:W-:Y:S01]  /*2bf0*/  ISETP.GT.U32.AND P0, PT, R7.reuse, R42, PT ;  /* 0x0000002a0700720c */ /* 0x040fe20003f04070 */
[----:B------:R-:W-:Y:S01]  /*2c00*/  IMAD R45, R7, R38, R50 ;  /* 0x00000026072d7224 */ /* 0x000fe200078e0232 */
[----:B------:R-:W-:Y:S01]  /*2c10*/  IABS R50, R56 ;  /* 0x0000003800327213 */ /* 0x000fe20000000000 */
[----:B------:R-:W-:Y:S01]  /*2c20*/  @!P6 IMAD.IADD R43, R43, 0x1, -R7 ;  /* 0x000000012b2be824 */ /* 0x000fe200078e0a07 */
[----:B------:R-:W-:Y:S01]  /*2c30*/  ISETP.GT.U32.AND P6, PT, R7, R44, PT ;  /* 0x0000002c0700720c */ /* 0x000fe20003fc4070 */
[----:B------:R-:W-:-:S02]  /*2c40*/  IMAD.MOV.U32 R38, RZ, RZ, R40 ;  /* 0x000000ffff267224 */ /* 0x000fc400078e0028 */
[----:B------:R-:W-:Y:S01]  /*2c50*/  @!P1 IMAD.MOV R39, RZ, RZ, -R39 ;  /* 0x000000ffff279224 */ /* 0x000fe200078e0a27 */
[C---:B------:R-:W-:Y:S01]  /*2c60*/  ISETP.GT.U32.AND P1, PT, R7.reuse, R46, PT ;  /* 0x0000002e0700720c */ /* 0x040fe20003f24070 */
[----:B------:R-:W-:Y:S02]  /*2c70*/  IMAD.MOV.U32 R40, RZ, RZ, R13 ;  /* 0x000000ffff287224 */ /* 0x000fe400078e000d */
[----:B------:R-:W-:Y:S01]  /*2c80*/  @!P4 IMAD.MOV R38, RZ, RZ, -R38 ;  /* 0x000000ffff26c224 */ /* 0x000fe200078e0a26 */
[----:B------:R-:W-:Y:S01]  /*2c90*/  ISETP.GT.U32.AND P4, PT, R7, R43, PT ;  /* 0x0000002b0700720c */ /* 0x000fe20003f84070 */
[----:B------:R-:W-:-:S04]  /*2ca0*/  IMAD.HI.U32 R13, R9, R40, RZ ;  /* 0x00000028090d7227 */ /* 0x000fc800078e00ff */
[----:B------:R-:W-:Y:S02]  /*2cb0*/  IMAD.MOV R13, RZ, RZ, -R13 ;  /* 0x000000ffff0d7224 */ /* 0x000fe400078e0a0d */
[--C-:B------:R-:W-:Y:S01]  /*2cc0*/  @!P0 IMAD.IADD R42, R42, 0x1, -R7.reuse ;  /* 0x000000012a2a8824 */ /* 0x100fe200078e0a07 */
[----:B------:R-:W-:Y:S01]  /*2cd0*/  ISETP.GT.U32.AND P0, PT, R7, R45, PT ;  /* 0x0000002d0700720c */ /* 0x000fe20003f04070 */
[--C-:B------:R-:W-:Y:S01]  /*2ce0*/  @!P3 IMAD.IADD R41, R41, 0x1, -R7.reuse ;  /* 0x000000012929b824 */ /* 0x100fe200078e0a07 */
[----:B------:R-:W-:Y:S01]  /*2cf0*/  ISETP.GE.AND P3, PT, R47, RZ, PT ;  /* 0x000000ff2f00720c */ /* 0x000fe20003f66270 */
[--C-:B------:R-:W-:Y:S01]  /*2d00*/  @!P6 IMAD.IADD R44, R44, 0x1, -R7.reuse ;  /* 0x000000012c2ce824 */ /* 0x100fe200078e0a07 */
[C---:B------:R-:W-:Y:S01]  /*2d10*/  ISETP.GT.U32.AND P6, PT, R7.reuse, R48, PT ;  /* 0x000000300700720c */ /* 0x040fe20003fc4070 */
[----:B------:R-:W-:Y:S02]  /*2d20*/  IMAD R47, R7, R13, R40 ;  /* 0x0000000d072f7224 */ /* 0x000fe400078e0228 */
[----:B------:R-:W-:Y:S01]  /*2d30*/  @!P1 IMAD.IADD R46, R46, 0x1, -R7 ;  /* 0x000000012e2e9824 */ /* 0x000fe200078e0a07 */
[----:B------:R-:W-:Y:S01]  /*2d40*/  ISETP.GE.AND P1, PT, R51, RZ, PT ;  /* 0x000000ff3300720c */ /* 0x000fe20003f26270 */
[----:B------:R-:W-:Y:S01]  /*2d50*/  IMAD.MOV.U32 R40, RZ, RZ, R42 ;  /* 0x000000ffff287224 */ /* 0x000fe200078e002a */
[----:B------:R-:W-:Y:S01]  /*2d60*/  LOP3.LUT R51, R8, 0x34, RZ, 0xfc, !PT ;  /* 0x0000003408337812 */ /* 0x000fe200078efcff */
[----:B------:R-:W-:-:S03]  /*2d70*/  IMAD.HI.U32 R17, R9, R50, RZ ;  /* 0x0000003209117227 */ /* 0x000fc600078e00ff */
[----:B------:R-:W-:Y:S01]  /*2d80*/  IABS R58, R51 ;  /* 0x00000033003a7213 */ /* 0x000fe20000000000 */
[----:B------:R-:W-:Y:S01]  /*2d90*/  @!P5 IMAD.MOV R40, RZ, RZ, -R40 ;  /* 0x000000ffff28d224 */ /* 0x000fe200078e0a28 */
[----:B------:R-:W-:Y:S01]  /*2da0*/  ISETP.GT.U32.AND P5, PT, R7, R46, PT ;  /* 0x0000002e0700720c */ /* 0x000fe20003fa4070 */
[----:B------:R-:W-:Y:S02]  /*2db0*/  IMAD.MOV R17, RZ, RZ, -R17 ;  /* 0x000000ffff117224 */ /* 0x000fe400078e0a11 */
[--C-:B------:R-:W-:Y:S01]  /*2dc0*/  @!P4 IMAD.IADD R43, R43, 0x1, -R7.reuse ;  /* 0x000000012b2bc824 */ /* 0x100fe200078e0a07 */
[----:B------:R-:W-:Y:S01]  /*2dd0*/  ISETP.GE.AND P4, PT, R49, RZ, PT ;  /* 0x000000ff3100720c */ /* 0x000fe20003f86270 */
[--C-:B------:R-:W-:Y:S01]  /*2de0*/  @!P0 IMAD.IADD R45, R45, 0x1, -R7.reuse ;  /* 0x000000012d2d8824 */ /* 0x100fe200078e0a07 */
[----:B------:R-:W-:Y:S01]  /*2df0*/  ISETP.GE.AND P0, PT, R53, RZ, PT ;  /* 0x000000ff3500720c */ /* 0x000fe20003f06270 */
[----:B------:R-:W-:Y:S01]  /*2e00*/  @!P6 IMAD.IADD R48, R48, 0x1, -R7 ;  /* 0x000000013030e824 */ /* 0x000fe200078e0a07 */
[C---:B------:R-:W-:Y:S01]  /*2e10*/  LOP3.LUT R49, R8.reuse, 0x3a, RZ, 0xfc, !PT ;  /* 0x0000003a08317812 */ /* 0x040fe200078efcff */
[C---:B------:R-:W-:Y:S01]  /*2e20*/  IMAD R50, R7.reuse, R17, R50 ;  /* 0x0000001107327224 */ /* 0x040fe200078e0232 */
[C---:B------:R-:W-:Y:S01]  /*2e30*/  ISETP.GT.U32.AND P6, PT, R7.reuse, R45, PT ;  /* 0x0000002d0700720c */ /* 0x040fe20003fc4070 */
[----:B------:R-:W-:Y:S01]  /*2e40*/  @!P2 IMAD.MOV R41, RZ, RZ, -R41 ;  /* 0x000000ffff29a224 */ /* 0x000fe200078e0a29 */
[----:B------:R-:W-:Y:S01]  /*2e50*/  LOP3.LUT R17, R8, 0x3c, RZ, 0xfc, !PT ;  /* 0x0000003c08117812 */ /* 0x000fe200078efcff */
[----:B------:R-:W-:Y:S01]  /*2e60*/  IMAD.MOV.U32 R42, RZ, RZ, R44 ;  /* 0x000000ffff2a7224 */ /* 0x000fe200078e002c */
[C---:B------:R-:W-:Y:S01]  /*2e70*/  ISETP.GT.U32.AND P2, PT, R7.reuse, R48, PT ;  /* 0x000000300700720c */ /* 0x040fe20003f44070 */
[----:B------:R-:W-:Y:S01]  /*2e80*/  @!P5 IMAD.IADD R46, R46, 0x1, -R7 ;  /* 0x000000012e2ed824 */ /* 0x000fe200078e0a07 */
[C---:B------:R-:W-:Y:S01]  /*2e90*/  ISETP.GT.U32.AND P5, PT, R7.reuse, R50, PT ;  /* 0x000000320700720c */ /* 0x040fe20003fa4070 */
[----:B------:R-:W-:Y:S01]  /*2ea0*/  @!P3 IMAD.MOV R42, RZ, RZ, -R42 ;  /* 0x000000ffff2ab224 */ /* 0x000fe200078e0a2a */
[----:B------:R-:W-:Y:S01]  /*2eb0*/  ISETP.GT.U32.AND P3, PT, R7, R47, PT ;  /* 0x0000002f0700720c */ /* 0x000fe20003f64070 */
[----:B------:R-:W-:Y:S01]  /*2ec0*/  @!P4 IMAD.MOV R43, RZ, RZ, -R43 ;  /* 0x000000ffff2bc224 */ /* 0x000fe200078e0a2b */
[----:B------:R-:W-:Y:S01]  /*2ed0*/  IABS R52, R17 ;  /* 0x0000001100347213 */ /* 0x000fe20000000000 */
[----:B------:R-:W-:Y:S01]  /*2ee0*/  IMAD.MOV.U32 R44, RZ, RZ, R46 ;  /* 0x000000ffff2c7224 */ /* 0x000fe200078e002e */
[----:B------:R-:W-:Y:S01]  /*2ef0*/  ISETP.GE.AND P4, PT, R54, RZ, PT ;  /* 0x000000ff3600720c */ /* 0x000fe20003f86270 */
[----:B------:R-:W-:Y:S01]  /*2f00*/  @!P6 IMAD.IADD R45, R45, 0x1, -R7 ;  /* 0x000000012d2de824 */ /* 0x000fe200078e0a07 */
[----:B------:R-:W-:Y:S01]  /*2f10*/  IABS R54, R49 ;  /* 0x0000003100367213 */ /* 0x000fe20000000000 */
[----:B------:R-:W-:Y:S01]  /*2f20*/  IMAD.HI.U32 R13, R9, R52, RZ ;  /* 0x00000034090d7227 */ /* 0x000fe200078e00ff */
[----:B------:R-:W-:-:S02]  /*2f30*/  ISETP.GE.AND P6, PT, R55, RZ, PT ;  /* 0x000000ff3700720c */ /* 0x000fc40003fc6270 */
[----:B------:R-:W-:Y:S01]  /*2f40*/  LOP3.LUT R55, R8, 0x30, RZ, 0xfc, !PT ;  /* 0x0000003008377812 */ /* 0x000fe200078efcff */
[----:B------:R-:W-:Y:S01]  /*2f50*/  @!P2 IMAD.IADD R48, R48, 0x1, -R7 ;  /* 0x000000013030a824 */ /* 0x000fe200078e0a07 */
[----:B------:R-:W-:Y:S01]  /*2f60*/  ISETP.GE.AND P2, PT, R56, RZ, PT ;  /* 0x000000ff3800720c */ /* 0x000fe20003f46270 */
[----:B------:R-:W-:Y:S02]  /*2f70*/  IMAD.MOV R13, RZ, RZ, -R13 ;  /* 0x000000ffff0d7224 */ /* 0x000fe400078e0a0d */
[----:B------:R-:W-:Y:S02]  /*2f80*/  @!P5 IMAD.IADD R50, R50, 0x1, -R7 ;  /* 0x000000013232d824 */ /* 0x000fe400078e0a07 */
[----:B------:R-:W-:Y:S01]  /*2f90*/  @!P0 IMAD.MOV R45, RZ, RZ, -R45 ;  /* 0x000000ffff2d8224 */ /* 0x000fe200078e0a2d */
[----:B------:R-:W-:Y:S01]  /*2fa0*/  ISETP.GE.AND P0, PT, R49, RZ, PT ;  /* 0x000000ff3100720c */ /* 0x000fe20003f06270 */
[----:B------:R-:W-:Y:S01]  /*2fb0*/  @!P3 IMAD.IADD R47, R47, 0x1, -R7 ;  /* 0x000000012f2fb824 */ /* 0x000fe200078e0a07 */
[----:B------:R-:W-:Y:S01]  /*2fc0*/  ISETP.GE.AND P3, PT, R17, RZ, PT ;  /* 0x000000ff1100720c */ /* 0x000fe20003f66270 */
[C---:B------:R-:W-:Y:S01]  /*2fd0*/  IMAD R49, R7.reuse, R13, R52 ;  /* 0x0000000d07317224 */ /* 0x040fe200078e0234 */
[----:B------:R-:W-:Y:S01]  /*2fe0*/  ISETP.GT.U32.AND P5, PT, R7, R50, PT ;  /* 0x000000320700720c */ /* 0x000fe20003fa4070 */
[----:B------:R-:W-:Y:S01]  /*2ff0*/  IMAD.MOV.U32 R46, RZ, RZ, R48 ;  /* 0x000000ffff2e7224 */ /* 0x000fe200078e0030 */
[----:B------:R-:W-:Y:S01]  /*3000*/  LOP3.LUT R13, R8, 0x38, RZ, 0xfc, !PT ;  /* 0x00000038080d7812 */ /* 0x000fe200078efcff */
[----:B------:R-:W-:-:S04]  /*3010*/  IMAD.HI.U32 R17, R9, R54, RZ ;  /* 0x0000003609117227 */ /* 0x000fc800078e00ff */
[----:B------:R-:W-:Y:S01]  /*3020*/  @!P1 IMAD.MOV R44, RZ, RZ, -R44 ;  /* 0x000000ffff2c9224 */ /* 0x000fe200078e0a2c */
[C---:B------:R-:W-:Y:S01]  /*3030*/  ISETP.GT.U32.AND P1, PT, R7.reuse, R47, PT ;  /* 0x0000002f0700720c */ /* 0x040fe20003f24070 */
[----:B------:R-:W-:Y:S01]  /*3040*/  @!P4 IMAD.MOV R46, RZ, RZ, -R46 ;  /* 0x000000ffff2ec224 */ /* 0x000fe200078e0a2e */
[C---:B------:R-:W-:Y:S01]  /*3050*/  ISETP.GT.U32.AND P4, PT, R7.reuse, R49, PT ;  /* 0x000000310700720c */ /* 0x040fe20003f84070 */
[----:B------:R-:W-:Y:S02]  /*3060*/  IMAD.MOV R17, RZ, RZ, -R17 ;  /* 0x000000ffff117224 */ /* 0x000fe400078e0a11 */
[----:B------:R-:W-:Y:S02]  /*3070*/  @!P5 IMAD.IADD R50, R50, 0x1, -R7 ;  /* 0x000000013232d824 */ /* 0x000fe400078e0a07 */
[----:B------:R-:W-:Y:S01]  /*3080*/  IMAD R52, R7, R17, R54 ;  /* 0x0000001107347224 */ /* 0x000fe200078e0236 */
[----:B------:R-:W-:Y:S01]  /*3090*/  IABS R54, R13 ;  /* 0x0000000d00367213 */ /* 0x000fe20000000000 */
[----:B------:R-:W-:Y:S01]  /*30a0*/  IMAD.MOV.U32 R48, RZ, RZ, R50 ;  /* 0x000000ffff307224 */ /* 0x000fe200078e0032 */
[----:B------:R-:W-:Y:S01]  /*30b0*/  LOP3.LUT R17, R8, 0x36, RZ, 0xfc, !PT ;  /* 0x0000003608117812 */ /* 0x000fe200078efcff */
[----:B------:R-:W-:Y:S01]  /*30c0*/  IMAD.HI.U32 R53, R9, R58, RZ ;  /* 0x0000003a09357227 */ /* 0x000fe200078e00ff */
[----:B------:R-:W-:-:S02]  /*30d0*/  ISETP.GT.U32.AND P5, PT, R7, R52, PT ;  /* 0x000000340700720c */ /* 0x000fc40003fa4070 */
[----:B------:R-:W-:Y:S01]  /*30e0*/  IABS R56, R17 ;  /* 0x0000001100387213 */ /* 0x000fe20000000000 */
[--C-:B------:R-:W-:Y:S01]  /*30f0*/  @!P1 IMAD.IADD R47, R47, 0x1, -R7.reuse ;  /* 0x000000012f2f9824 */ /* 0x100fe200078e0a07 */
[----:B------:R-:W-:Y:S01]  /*3100*/  ISETP.GE.AND P1, PT, R13, RZ, PT ;  /* 0x000000ff0d00720c */ /* 0x000fe20003f26270 */
[----:B------:R-:W-:Y:S01]  /*3110*/  @!P4 IMAD.IADD R49, R49, 0x1, -R7 ;  /* 0x000000013131c824 */ /* 0x000fe200078e0a07 */
[----:B------:R-:W-:Y:S01]  /*3120*/  ISETP.GE.AND P4, PT, R17, RZ, PT ;  /* 0x000000ff1100720c */ /* 0x000fe20003f86270 */
[----:B------:R-:W-:Y:S02]  /*3130*/  @!P6 IMAD.MOV R47, RZ, RZ, -R47 ;  /* 0x000000ffff2fe224 */ /* 0x000fe400078e0a2f */
[----:B------:R-:W-:Y:S01]  /*3140*/  IMAD.HI.U32 R13, R9, R54, RZ ;  /* 0x00000036090d7227 */ /* 0x000fe200078e00ff */
[----:B------:R-:W-:-:S03]  /*3150*/  ISETP.GT.U32.AND P6, PT, R7, R49, PT ;  /* 0x000000310700720c */ /* 0x000fc60003fc4070 */
[----:B------:R-:W-:Y:S02]  /*3160*/  IMAD.MOV R13, RZ, RZ, -R13 ;  /* 0x000000ffff0d7224 */ /* 0x000fe400078e0a0d */
[----:B------:R-:W-:Y:S02]  /*3170*/  @!P5 IMAD.IADD R52, R52, 0x1, -R7 ;  /* 0x000000013434d824 */ /* 0x000fe400078e0a07 */
[----:B------:R-:W-:Y:S01]  /*3180*/  @!P2 IMAD.MOV R48, RZ, RZ, -R48 ;  /* 0x000000ffff30a224 */ /* 0x000fe200078e0a30 */
[----:B------:R-:W-:Y:S01]  /*3190*/  ISETP.GE.AND P2, PT, R51, RZ, PT ;  /* 0x000000ff3300720c */ /* 0x000fe20003f46270 */
[C---:B------:R-:W-:Y:S01]  /*31a0*/  IMAD R51, R7.reuse, R13, R54 ;  /* 0x0000000d07337224 */ /* 0x040fe200078e0236 */
[----:B------:R-:W-:Y:S01]  /*31b0*/  ISETP.GT.U32.AND P5, PT, R7, R52, PT ;  /* 0x000000340700720c */ /* 0x000fe20003fa4070 */
[----:B------:R-:W-:-:S04]  /*31c0*/  IMAD.HI.U32 R17, R9, R56, RZ ;  /* 0x0000003809117227 */ /* 0x000fc800078e00ff */
[----:B------:R-:W-:Y:S01]  /*31d0*/  @!P6 IMAD.IADD R49, R49, 0x1, -R7 ;  /* 0x000000013131e824 */ /* 0x000fe200078e0a07 */
[C---:B------:R-:W-:Y:S01]  /*31e0*/  ISETP.GT.U32.AND P6, PT, R7.reuse, R51, PT ;  /* 0x000000330700720c */ /* 0x040fe20003fc4070 */
[----:B------:R-:W-:Y:S02]  /*31f0*/  IMAD.MOV R17, RZ, RZ, -R17 ;  /* 0x000000ffff117224 */ /* 0x000fe400078e0a11 */
[----:B------:R-:W-:Y:S02]  /*3200*/  IMAD.MOV R53, RZ, RZ, -R53 ;  /* 0x000000ffff357224 */ /* 0x000fe400078e0a35 */
[C---:B------:R-:W-:Y:S01]  /*3210*/  IMAD R54, R7.reuse, R17, R56 ;  /* 0x0000001107367224 */ /* 0x040fe200078e0238 */
[----:B------:R-:W-:Y:S01]  /*3220*/  LOP3.LUT R17, R8, 0x32, RZ, 0xfc, !PT ;  /* 0x0000003208117812 */ /* 0x000fe200078efcff */
[----:B------:R-:W-:Y:S02]  /*3230*/  @!P5 IMAD.IADD R52, R52, 0x1, -R7 ;  /* 0x000000013434d824 */ /* 0x000fe400078e0a07 */
[C---:B------:R-:W-:Y:S01]  /*3240*/  IMAD R53, R7.reuse, R53, R58 ;  /* 0x0000003507357224 */ /* 0x040fe200078e023a */
[----:B------:R-:W-:Y:S01]  /*3250*/  ISETP.GT.U32.AND P5, PT, R7, R54, PT ;  /* 0x000000360700720c */ /* 0x000fe20003fa4070 */
[----:B------:R-:W-:Y:S01]  /*3260*/  @!P3 IMAD.MOV R49, RZ, RZ, -R49 ;  /* 0x000000ffff31b224 */ /* 0x000fe200078e0a31 */
[----:B------:R-:W-:Y:S01]  /*3270*/  IABS R56, R17 ;  /* 0x0000001100387213 */ /* 0x000fe20000000000 */
[----:B------:R-:W-:Y:S01]  /*3280*/  @!P6 IMAD.IADD R51, R51, 0x1, -R7 ;  /* 0x000000013333e824 */ /* 0x000fe200078e0a07 */
[----:B------:R-:W-:Y:S01]  /*3290*/  ISETP.GT.U32.AND P3, PT, R7, R53, PT ;  /* 0x000000350700720c */ /* 0x000fe20003f64070 */
[----:B------:R-:W-:Y:S01]  /*32a0*/  IMAD.MOV.U32 R50, RZ, RZ, R52 ;  /* 0x000000ffff327224 */ /* 0x000fe200078e0034 */
[----:B------:R-:W-:Y:S01]  /*32b0*/  IABS R58, R55 ;  /* 0x00000037003a7213 */ /* 0x000fe20000000000 */
[----:B------:R-:W-:Y:S01]  /*32c0*/  IMAD.HI.U32 R13, R9, R56, RZ ;  /* 0x00000038090d7227 */ /* 0x000fe200078e00ff */
[----:B------:R-:W-:-:S03]  /*32d0*/  ISETP.GT.U32.AND P6, PT, R7, R51, PT ;  /* 0x000000330700720c */ /* 0x000fc60003fc4070 */
[----:B------:R-:W-:Y:S02]  /*32e0*/  IMAD.MOV R13, RZ, RZ, -R13 ;  /* 0x000000ffff0d7224 */ /* 0x000fe400078e0a0d */
[--C-:B------:R-:W-:Y:S02]  /*32f0*/  @!P5 IMAD.IADD R54, R54, 0x1, -R7.reuse ;  /* 0x000000013636d824 */ /* 0x100fe400078e0a07 */
[----:B------:R-:W-:Y:S02]  /*3300*/  IMAD R56, R7, R13, R56 ;  /* 0x0000000d07387224 */ /* 0x000fe400078e0238 */
[--C-:B------:R-:W-:Y:S01]  /*3310*/  @!P3 IMAD.IADD R53, R53, 0x1, -R7.reuse ;  /* 0x000000013535b824 */ /* 0x100fe200078e0a07 */
[----:B------:R-:W-:Y:S01]  /*3320*/  ISETP.GT.U32.AND P5, PT, R7, R54, PT ;  /* 0x000000360700720c */ /* 0x000fe20003fa4070 */
[----:B------:R-:W-:Y:S01]  /*3330*/  @!P0 IMAD.MOV R50, RZ, RZ, -R50 ;  /* 0x000000ffff328224 */ /* 0x000fe200078e0a32 */
[----:B------:R-:W-:Y:S01]  /*3340*/  ISETP.GE.AND P0, PT, R17, RZ, PT ;  /* 0x000000ff1100720c */ /* 0x000fe20003f06270 */
[----:B------:R-:W-:Y:S01]  /*3350*/  @!P6 IMAD.IADD R51, R51, 0x1, -R7 ;  /* 0x000000013333e824 */ /* 0x000fe200078e0a07 */
[----:B------:R-:W-:Y:S01]  /*3360*/  ISETP.GT.U32.AND P6, PT, R7, R56, PT ;  /* 0x000000380700720c */ /* 0x000fe20003fc4070 */
[----:B------:R-:W-:Y:S01]  /*3370*/  IMAD.HI.U32 R13, R9, R58, RZ ;  /* 0x0000003a090d7227 */ /* 0x000fe200078e00ff */
[----:B------:R-:W-:-:S03]  /*3380*/  ISETP.GT.U32.AND P3, PT, R7, R53, PT ;  /* 0x000000350700720c */ /* 0x000fc60003f64070 */
[----:B------:R-:W-:-:S04]  /*3390*/  IMAD.HI.U32 R17, R9, R60, RZ ;  /* 0x0000003c09117227 */ /* 0x000fc800078e00ff */
[----:B------:R-:W-:Y:S02]  /*33a0*/  IMAD.MOV R13, RZ, RZ, -R13 ;  /* 0x000000ffff0d7224 */ /* 0x000fe400078e0a0d */
[----:B------:R-:W-:-:S04]  /*33b0*/  IMAD.HI.U32 R52, R9, R62, RZ ;  /* 0x0000003e09347227 */ /* 0x000fc800078e00ff */
[----:B------:R-:W-:Y:S02]  /*33c0*/  IMAD.MOV R17, RZ, RZ, -R17 ;  /* 0x000000ffff117224 */ /* 0x000fe400078e0a11 */
[--C-:B------:R-:W-:Y:S01]  /*33d0*/  @!P5 IMAD.IADD R54, R54, 0x1, -R7.reuse ;  /* 0x000000013636d824 */ /* 0x100fe200078e0a07 */
[----:B------:R-:W-:Y:S01]  /*33e0*/  ISETP.GE.AND P5, PT, R55, RZ, PT ;  /* 0x000000ff3700720c */ /* 0x000fe20003fa6270 */
[C---:B------:R-:W-:Y:S02]  /*33f0*/  IMAD R55, R7.reuse, R13, R58 ;  /* 0x0000000d07377224 */ /* 0x040fe400078e023a */
[----:B------:R-:W-:Y:S02]  /*3400*/  IMAD.MOV R52, RZ, RZ, -R52 ;  /* 0x000000ffff347224 */ /* 0x000fe400078e0a34 */
[----:B------:R-:W-:Y:S01]  /*3410*/  IMAD R58, R7, R17, R60 ;  /* 0x00000011073a7224 */ /* 0x000fe200078e023c */
[----:B------:R-:W-:Y:S01]  /*3420*/  LOP3.LUT R17, R8, 0x2a, RZ, 0xfc, !PT ;  /* 0x0000002a08117812 */ /* 0x000fe200078efcff */
[----:B------:R-:W-:-:S02]  /*3430*/  @!P6 IMAD.IADD R56, R56, 0x1, -R7 ;  /* 0x000000013838e824 */ /* 0x000fc400078e0a07 */
[----:B------:R-:W-:Y:S01]  /*3440*/  IMAD R60, R7, R52, R62 ;  /* 0x00000034073c7224 */ /* 0x000fe200078e023e */
[----:B------:R-:W-:Y:S01]  /*3450*/  IABS R62, R17 ;  /* 0x00000011003e7213 */ /* 0x000fe20000000000 */
[----:B------:R-:W-:Y:S01]  /*3460*/  @!P3 IMAD.IADD R53, R53, 0x1, -R7 ;  /* 0x000000013535b824 */ /* 0x000fe200078e0a07 */
[C---:B------:R-:W-:Y:S01]  /*3470*/  ISETP.GT.U32.AND P6, PT, R7.reuse, R56, PT ;  /* 0x000000380700720c */ /* 0x040fe20003fc4070 */
[----:B------:R-:W-:Y:S01]  /*3480*/  IMAD.MOV.U32 R52, RZ, RZ, R54 ;  /* 0x000000ffff347224 */ /* 0x000fe200078e0036 */
[C---:B------:R-:W-:Y:S01]  /*3490*/  ISETP.GT.U32.AND P3, PT, R7.reuse, R58, PT ;  /* 0x0000003a0700720c */ /* 0x040fe20003f64070 */
[----:B------:R-:W-:Y:S01]  /*34a0*/  @!P2 IMAD.MOV R53, RZ, RZ, -R53 ;  /* 0x000000ffff35a224 */ /* 0x000fe200078e0a35 */
[C---:B------:R-:W-:Y:S01]  /*34b0*/  ISETP.GT.U32.AND P2, PT, R7.reuse, R60, PT ;  /* 0x0000003c0700720c */ /* 0x040fe20003f44070 */
[----:B------:R-:W-:Y:S01]  /*34c0*/  @!P1 IMAD.MOV R51, RZ, RZ, -R51 ;  /* 0x000000ffff339224 */ /* 0x000fe200078e0a33 */
[----:B------:R-:W-:Y:S01]  /*34d0*/  ISETP.GT.U32.AND P1, PT, R7, R55, PT ;  /* 0x000000370700720c */ /* 0x000fe20003f24070 */
[----:B------:R-:W-:Y:S01]  /*34e0*/  @!P4 IMAD.MOV R52, RZ, RZ, -R52 ;  /* 0x000000ffff34c224 */ /* 0x000fe200078e0a34 */
[----:B------:R-:W-:Y:S01]  /*34f0*/  ISETP.GE.AND P4, PT, R57, RZ, PT ;  /* 0x000000ff3900720c */ /* 0x000fe20003f86270 */
[----:B------:R-:W-:Y:S01]  /*3500*/  IMAD.HI.U32 R13, R9, R62, RZ ;  /* 0x0000003e090d7227 */ /* 0x000fe200078e00ff */
[----:B------:R-:W-:-:S03]  /*3510*/  LOP3.LUT R57, R8, 0x28, RZ, 0xfc, !PT ;  /* 0x0000002808397812 */ /* 0x000fc600078efcff */
[--C-:B------:R-:W-:Y:S01]  /*3520*/  @!P6 IMAD.IADD R56, R56, 0x1, -R7.reuse ;  /* 0x000000013838e824 */ /* 0x100fe200078e0a07 */
[----:B------:R-:W-:Y:S01]  /*3530*/  IABS R64, R57 ;  /* 0x0000003900407213 */ /* 0x000fe20000000000 */
[----:B------:R-:W-:Y:S01]  /*3540*/  @!P3 IMAD.IADD R58, R58, 0x1, -R7 ;  /* 0x000000013a3ab824 */ /* 0x000fe200078e0a07 */
[----:B------:R-:W-:Y:S01]  /*3550*/  ISETP.GE.AND P6, PT, R59, RZ, PT ;  /* 0x000000ff3b00720c */ /* 0x000fe20003fc6270 */
[----:B------:R-:W-:Y:S01]  /*3560*/  IMAD.MOV R13, RZ, RZ, -R13 ;  /* 0x000000ffff0d7224 */ /* 0x000fe200078e0a0d */
[----:B------:R-:W-:Y:S01]  /*3570*/  LOP3.LUT R59, R8, 0x26, RZ, 0xfc, !PT ;  /* 0x00000026083b7812 */ /* 0x000fe200078efcff */
[----:B------:R-:W-:Y:S02]  /*3580*/  IMAD.MOV.U32 R54, RZ, RZ, R56 ;  /* 0x000000ffff367224 */ /* 0x000fe400078e0038 */
[----:B------:R-:W-:Y:S01]  /*3590*/  @!P2 IMAD.IADD R60, R60, 0x1, -R7 ;  /* 0x000000013c3ca824 */ /* 0x000fe200078e0a07 */
[C---:B------:R-:W-:Y:S01]  /*35a0*/  ISETP.GT.U32.AND P2, PT, R7.reuse, R58, PT ;  /* 0x0000003a0700720c */ /* 0x040fe20003f44070 */
[----:B------:R-:W-:-:S02]  /*35b0*/  IMAD R56, R7, R13, R62 ;  /* 0x0000000d07387224 */ /* 0x000fc400078e023e */
[----:B------:R-:W-:-:S04]  /*35c0*/  IMAD.HI.U32 R13, R9, R64, RZ ;  /* 0x00000040090d7227 */ /* 0x000fc800078e00ff */
[----:B------:R-:W-:Y:S01]  /*35d0*/  @!P1 IMAD.IADD R55, R55, 0x1, -R7 ;  /* 0x0000000137379824 */ /* 0x000fe200078e0a07 */
[----:B------:R-:W-:Y:S01]  /*35e0*/  ISETP.GE.AND P1, PT, R17, RZ, PT ;  /* 0x000000ff1100720c */ /* 0x000fe20003f26270 */
[----:B------:R-:W-:Y:S01]  /*35f0*/  IMAD.MOV R13, RZ, RZ, -R13 ;  /* 0x000000ffff0d7224 */ /* 0x000fe200078e0a0d */
[----:B------:R-:W-:Y:S01]  /*3600*/  IABS R17, R59 ;  /* 0x0000003b00117213 */ /* 0x000fe20000000000 */
[----:B------:R-:W-:Y:S01]  /*3610*/  @!P0 IMAD.MOV R54, RZ, RZ, -R54 ;  /* 0x000000ffff368224 */ /* 0x000fe200078e0a36 */
[C---:B------:R-:W-:Y:S01]  /*3620*/  ISETP.GT.U32.AND P3, PT, R7.reuse, R55, PT ;  /* 0x000000370700720c */ /* 0x040fe20003f64070 */
[C---:B------:R-:W-:Y:S01]  /*3630*/  IMAD R62, R7.reuse, R13, R64 ;  /* 0x0000000d073e7224 */ /* 0x040fe200078e0240 */
[C---:B------:R-:W-:Y:S01]  /*3640*/  ISETP.GT.U32.AND P0, PT, R7.reuse, R60, PT ;  /* 0x0000003c0700720c */ /* 0x040fe20003f04070 */
[----:B------:R-:W-:Y:S02]  /*3650*/  @!P2 IMAD.IADD R58, R58, 0x1, -R7 ;  /* 0x000000013a3aa824 */ /* 0x000fe400078e0a07 */
[----:B------:R-:W-:Y:S01]  /*3660*/  IMAD.MOV.U32 R64, RZ, RZ, R17 ;  /* 0x000000ffff407224 */ /* 0x000fe200078e0011 */
[----:B------:R-:W-:Y:S01]  /*3670*/  ISETP.GT.U32.AND P2, PT, R7, R62, PT ;  /* 0x0000003e0700720c */ /* 0x000fe20003f44070 */
[----:B------:R-:W-:-:S04]  /*3680*/  IMAD.HI.U32 R17, R9, R66, RZ ;  /* 0x0000004209117227 */ /* 0x000fc800078e00ff */
[----:B------:R-:W-:-:S04]  /*3690*/  IMAD.HI.U32 R13, R9, R64, RZ ;  /* 0x00000040090d7227 */ /* 0x000fc800078e00ff */
[----:B------:R-:W-:Y:S01]  /*36a0*/  @!P3 IMAD.IADD R55, R55, 0x1, -R7 ;  /* 0x000000013737b824 */ /* 0x000fe200078e0a07 */
[----:B------:R-:W-:Y:S01]  /*36b0*/  ISETP.GT.U32.AND P3, PT, R7, R56, PT ;  /* 0x000000380700720c */ /* 0x000fe20003f64070 */
[----:B------:R-:W-:Y:S02]  /*36c0*/  IMAD.MOV R13, RZ, RZ, -R13 ;  /* 0x000000ffff0d7224 */ /* 0x000fe400078e0a0d */
[--C-:B------:R-:W-:Y:S02]  /*36d0*/  @!P2 IMAD.IADD R62, R62, 0x1, -R7.reuse ;  /* 0x000000013e3ea824 */ /* 0x100fe400078e0a07 */
[----:B------:R-:W-:Y:S01]  /*36e0*/  @!P0 IMAD.IADD R60, R60, 0x1, -R7 ;  /* 0x000000013c3c8824 */ /* 0x000fe200078e0a07 */
[----:B------:R-:W-:Y:S01]  /*36f0*/  ISETP.GE.AND P0, PT, R57, RZ, PT ;  /* 0x000000ff3900720c */ /* 0x000fe20003f06270 */
[----:B------:R-:W-:Y:S02]  /*3700*/  IMAD.MOV R17, RZ, RZ, -R17 ;  /* 0x000000ffff117224 */ /* 0x000fe400078e0a11 */
[----:B------:R-:W-:-:S02]  /*3710*/  IMAD R64, R7, R13, R64 ;  /* 0x0000000d07407224 */ /* 0x000fc400078e0240 */
[----:B------:R-:W-:Y:S02]  /*3720*/  IMAD.MOV.U32 R82, RZ, RZ, R58 ;  /* 0x000000ffff527224 */ /* 0x000fe400078e003a */
[----:B------:R-:W-:Y:S01]  /*3730*/  @!P5 IMAD.MOV R55, RZ, RZ, -R55 ;  /* 0x000000ffff37d224 */ /* 0x000fe200078e0a37 */
[----:B------:R-:W-:Y:S01]  /*3740*/  ISETP.GT.U32.AND P5, PT, R7, R62, PT ;  /* 0x0000003e0700720c */ /* 0x000fe20003fa4070 */
[----:B------:R-:W-:-:S04]  /*3750*/  IMAD.HI.U32 R57, R9, R68, RZ ;  /* 0x0000004409397227 */ /* 0x000fc800078e00ff */
[C---:B------:R-:W-:Y:S01]  /*3760*/  IMAD R58, R7.reuse, R17, R66 ;  /* 0x00000011073a7224 */ /* 0x040fe200078e0242 */
[----:B------:R-:W-:Y:S01]  /*3770*/  LOP3.LUT R17, R8, 0x20, RZ, 0xfc, !PT ;  /* 0x0000002008117812 */ /* 0x000fe200078efcff */
[----:B------:R-:W-:Y:S02]  /*3780*/  IMAD.MOV.U32 R84, RZ, RZ, R60 ;  /* 0x000000ffff547224 */ /* 0x000fe400078e003c */
[----:B------:R-:W-:Y:S01]  /*3790*/  @!P4 IMAD.MOV R82, RZ, RZ, -R82 ;  /* 0x000000ffff52c224 */ /* 0x000fe200078e0a52 */
[----:B------:R-:W-:Y:S01]  /*37a0*/  ISETP.GT.U32.AND P4, PT, R7, R64, PT ;  /* 0x000000400700720c */ /* 0x000fe20003f84070 */
[----:B------:R-:W-:Y:S01]  /*37b0*/  @!P3 IMAD.IADD R56, R56, 0x1, -R7 ;  /* 0x000000013838b824 */ /* 0x000fe200078e0a07 */
[----:B------:R-:W-:Y:S01]  /*37c0*/  IABS R66, R17 ;  /* 0x0000001100427213 */ /* 0x000fe20000000000 */
[----:B------:R-:W-:Y:S01]  /*37d0*/  IMAD.MOV R57, RZ, RZ, -R57 ;  /* 0x000000ffff397224 */ /* 0x000fe200078e0a39 */
[----:B------:R-:W-:Y:S01]  /*37e0*/  ISETP.GE.AND P3, PT, R59, RZ, PT ;  /* 0x000000ff3b00720c */ /* 0x000fe20003f66270 */
[----:B------:R-:W-:Y:S01]  /*37f0*/  @!P6 IMAD.MOV R84, RZ, RZ, -R84 ;  /* 0x000000ffff54e224 */ /* 0x000fe200078e0a54 */
[C---:B------:R-:W-:Y:S01]  /*3800*/  ISETP.GT.U32.AND P6, PT, R7.reuse, R58, PT ;  /* 0x0000003a0700720c */ /* 0x040fe20003fc4070 */
[C---:B------:R-:W-:Y:S01]  /*3810*/  IMAD R60, R7.reuse, R57, R68 ;  /* 0x00000039073c7224 */ /* 0x040fe200078e0244 */
[----:B------:R-:W-:Y:S01]  /*3820*/  ISETP.GT.U32.AND P2, PT, R7, R56, PT ;  /* 0x000000380700720c */ /* 0x000fe20003f44070 */
[----:B------:R-:W-:Y:S01]  /*3830*/  @!P5 IMAD.IADD R62, R62, 0x1, -R7 ;  /* 0x000000013e3ed824 */ /* 0x000fe200078e0a07 */
[----:B------:R-:W-:Y:S01]  /*3840*/  LOP3.LUT R57, R8, 0x1e, RZ, 0xfc, !PT ;  /* 0x0000001e08397812 */ /* 0x000fe200078efcff */
[----:B------:R-:W-:Y:S01]  /*3850*/  IMAD.HI.U32 R13, R9, R66, RZ ;  /* 0x00000042090d7227 */ /* 0x000fe200078e00ff */
[----:B------:R-:W-:-:S02]  /*3860*/  ISETP.GT.U32.AND P5, PT, R7, R60, PT ;  /* 0x0000003c0700720c */ /* 0x000fc40003fa4070 */
[----:B------:R-:W-:Y:S01]  /*3870*/  IABS R68, R57 ;  /* 0x0000003900447213 */ /* 0x000fe20000000000 */
[--C-:B------:R-:W-:Y:S01]  /*3880*/  @!P4 IMAD.IADD R64, R64, 0x1, -R7.reuse ;  /* 0x000000014040c824 */ /* 0x100fe200078e0a07 */
[----:B------:R-:W-:Y:S01]  /*3890*/  LOP3.LUT R59, R8, 0x1c, RZ, 0xfc, !PT ;  /* 0x0000001c083b7812 */ /* 0x000fe200078efcff */
[----:B------:R-:W-:Y:S01]  /*38a0*/  IMAD.MOV.U32 R88, RZ, RZ, R62 ;  /* 0x000000ffff587224 */ /* 0x000fe200078e003e */
[----:B------:R-:W-:Y:S01]  /*38b0*/  ISETP.GE.AND P4, PT, R63, RZ, PT ;  /* 0x000000ff3f00720c */ /* 0x000fe20003f86270 */
[--C-:B------:R-:W-:Y:S01]  /*38c0*/  @!P6 IMAD.IADD R58, R58, 0x1, -R7.reuse ;  /* 0x000000013a3ae824 */ /* 0x100fe200078e0a07 */
[----:B------:R-:W-:Y:S01]  /*38d0*/  ISETP.GT.U32.AND P6, PT, R7, R64, PT ;  /* 0x000000400700720c */ /* 0x000fe20003fc4070 */
[----:B------:R-:W-:Y:S01]  /*38e0*/  @!P2 IMAD.IADD R56, R56, 0x1, -R7 ;  /* 0x000000013838a824 */ /* 0x000fe200078e0a07 */
[----:B------:R-:W-:Y:S01]  /*38f0*/  IABS R70, R59 ;  /* 0x0000003b00467213 */ /* 0x000fe20000000000 */
[----:B------:R-:W-:Y:S01]  /*3900*/  @!P0 IMAD.MOV R88, RZ, RZ, -R88 ;  /* 0x000000ffff588224 */ /* 0x000fe200078e0a58 */
[----:B------:R-:W-:Y:S01]  /*3910*/  ISETP.GE.AND P2, PT, R61, RZ, PT ;  /* 0x000000ff3d00720c */ /* 0x000fe20003f46270 */
[----:B------:R-:W-:Y:S01]  /*3920*/  IMAD.MOV.U32 R86, RZ, RZ, R56 ;  /* 0x000000ffff567224 */ /* 0x000fe200078e0038 */
[C---:B------:R-:W-:Y:S01]  /*3930*/  LOP3.LUT R61, R8.reuse, 0x1a, RZ, 0xfc, !PT ;  /* 0x0000001a083d7812 */ /* 0x040fe200078efcff */
[----:B------:R-:W-:Y:S01]  /*3940*/  IMAD.MOV R56, RZ, RZ, -R13 ;  /* 0x000000ffff387224 */ /* 0x000fe200078e0a0d */
[----:B------:R-:W-:Y:S01]  /*3950*/  LOP3.LUT R63, R8, 0x18, RZ, 0xfc, !PT ;  /* 0x00000018083f7812 */ /* 0x000fe200078efcff */
[----:B------:R-:W-:Y:S01]  /*3960*/  @!P5 IMAD.IADD R60, R60, 0x1, -R7 ;  /* 0x000000013c3cd824 */ /* 0x000fe200078e0a07 */
[----:B------:R-:W-:Y:S01]  /*3970*/  ISETP.GT.U32.AND P5, PT, R7, R58, PT ;  /* 0x0000003a0700720c */ /* 0x000fe20003fa4070 */
[----:B------:R-:W-:Y:S01]  /*3980*/  IMAD.HI.U32 R13, R9, R68, RZ ;  /* 0x00000044090d7227 */ /* 0x000fe200078e00ff */
[----:B------:R-:W-:-:S03]  /*3990*/  IABS R72, R61 ;  /* 0x0000003d00487213 */ /* 0x000fc60000000000 */
[C---:B------:R-:W-:Y:S02]  /*39a0*/  IMAD R56, R7.reuse, R56, R66 ;  /* 0x0000003807387224 */ /* 0x040fe400078e0242 */
[----:B------:R-:W-:Y:S02]  /*39b0*/  IMAD.MOV R13, RZ, RZ, -R13 ;  /* 0x000000ffff0d7224 */ /* 0x000fe400078e0a0d */
[--C-:B------:R-:W-:Y:S01]  /*39c0*/  @!P6 IMAD.IADD R64, R64, 0x1, -R7.reuse ;  /* 0x000000014040e824 */ /* 0x100fe200078e0a07 */
[C---:B------:R-:W-:Y:S01]  /*39d0*/  ISETP.GT.U32.AND P6, PT, R7.reuse, R56, PT ;  /* 0x000000380700720c */ /* 0x040fe20003fc4070 */
[C---:B------:R-:W-:Y:S02]  /*39e0*/  IMAD R66, R7.reuse, R13, R68 ;  /* 0x0000000d07427224 */ /* 0x040fe400078e0244 */
[----:B------:R-:W-:Y:S01]  /*39f0*/  @!P1 IMAD.MOV R86, RZ, RZ, -R86 ;  /* 0x000000ffff569224 */ /* 0x000fe200078e0a56 */
[C---:B------:R-:W-:Y:S01]  /*3a00*/  ISETP.GT.U32.AND P1, PT, R7.reuse, R60, PT ;  /* 0x0000003c0700720c */ /* 0x040fe20003f24070 */
[----:B------:R-:W-:Y:S01]  /*3a10*/  @!P5 IMAD.IADD R58, R58, 0x1, -R7 ;  /* 0x000000013a3ad824 */ /* 0x000fe200078e0a07 */
[----:B------:R-:W-:Y:S01]  /*3a20*/  ISETP.GT.U32.AND P5, PT, R7, R66, PT ;  /* 0x000000420700720c */ /* 0x000fe20003fa4070 */
[----:B------:R-:W-:-:S04]  /*3a30*/  IMAD.HI.U32 R13, R9, R70, RZ ;  /* 0x00000046090d7227 */ /* 0x000fc800078e00ff */
[----:B------:R-:W-:Y:S02]  /*3a40*/  IMAD.MOV R68, RZ, RZ, -R13 ;  /* 0x000000ffff447224 */ /* 0x000fe400078e0a0d */
[--C-:B------:R-:W-:Y:S01]  /*3a50*/  @!P6 IMAD.IADD R56, R56, 0x1, -R7.reuse ;  /* 0x000000013838e824 */ /* 0x100fe200078e0a07 */
[----:B------:R-:W-:Y:S01]  /*3a60*/  ISETP.GE.AND P6, PT, R57, RZ, PT ;  /* 0x000000ff3900720c */ /* 0x000fe20003fc6270 */
[C---:B------:R-:W-:Y:S01]  /*3a70*/  IMAD R68, R7.reuse, R68, R70 ;  /* 0x0000004407447224 */ /* 0x040fe200078e0246 */
[----:B------:R-:W-:Y:S01]  /*3a80*/  LOP3.LUT R57, R8, 0x14, RZ, 0xfc, !PT ;  /* 0x0000001408397812 */ /* 0x000fe200078efcff */
[--C-:B------:R-:W-:Y:S01]  /*3a90*/  @!P1 IMAD.IADD R60, R60, 0x1, -R7.reuse ;  /* 0x000000013c3c9824 */ /* 0x100fe200078e0a07 */
[----:B------:R-:W-:Y:S01]  /*3aa0*/  ISETP.GT.U32.AND P0, PT, R7, R56, PT ;  /* 0x000000380700720c */ /* 0x000fe20003f04070 */
[----:B------:R-:W-:Y:S01]  /*3ab0*/  @!P5 IMAD.IADD R66, R66, 0x1, -R7 ;  /* 0x000000014242d824 */ /* 0x000fe200078e0a07 */
[----:B------:R-:W-:Y:S01]  /*3ac0*/  ISETP.GE.AND P1, PT, R17, RZ, PT ;  /* 0x000000ff1100720c */ /* 0x000fe20003f26270 */
[----:B------:R-:W-:Y:S01]  /*3ad0*/  IMAD.HI.U32 R13, R9, R72, RZ ;  /* 0x00000048090d7227 */ /* 0x000fe200078e00ff */
[----:B------:R-:W-:-:S02]  /*3ae0*/  IABS R17, R63 ;  /* 0x0000003f00117213 */ /* 0x000fc40000000000 */
[C---:B------:R-:W-:Y:S01]  /*3af0*/  ISETP.GT.U32.AND P5, PT, R7.reuse, R68, PT ;  /* 0x000000440700720c */ /* 0x040fe20003fa4070 */
[----:B------:R-:W-:Y:S01]  /*3b00*/  IMAD.MOV.U32 R90, RZ, RZ, R64 ;  /* 0x000000ffff5a7224 */ /* 0x000fe200078e0040 */
[----:B------:R-:W-:Y:S01]  /*3b10*/  IABS R64, R57 ;  /* 0x0000003900407213 */ /* 0x000fe20000000000 */
[----:B------:R-:W-:Y:S02]  /*3b20*/  IMAD.MOV.U32 R70, RZ, RZ, R17 ;  /* 0x000000ffff467224 */ /* 0x000fe400078e0011 */
[----:B------:R-:W-:Y:S02]  /*3b30*/  IMAD.MOV R17, RZ, RZ, -R13 ;  /* 0x000000ffff117224 */ /* 0x000fe400078e0a0d */
[----:B------:R-:W-:Y:S02]  /*3b40*/  IMAD.MOV.U32 R92, RZ, RZ, R58 ;  /* 0x000000ffff5c7224 */ /* 0x000fe400078e003a */
[----:B------:R-:W-:Y:S01]  /*3b50*/  @!P3 IMAD.MOV R90, RZ, RZ, -R90 ;  /* 0x000000ffff5ab224 */ /* 0x000fe200078e0a5a */
[C---:B------:R-:W-:Y:S01]  /*3b60*/  ISETP.GT.U32.AND P3, PT, R7.reuse, R66, PT ;  /* 0x000000420700720c */ /* 0x040fe20003f64070 */
[----:B------:R-:W-:Y:S01]  /*3b70*/  IMAD R58, R7, R17, R72 ;  /* 0x00000011073a7224 */ /* 0x000fe200078e0248 */
[----:B------:R-:W-:Y:S01]  /*3b80*/  LOP3.LUT R17, R8, 0x16, RZ, 0xfc, !PT ;  /* 0x0000001608117812 */ /* 0x000fe200078efcff */
[----:B------:R-:W-:Y:S01]  /*3b90*/  @!P0 IMAD.IADD R56, R56, 0x1, -R7 ;  /* 0x0000000138388824 */ /* 0x000fe200078e0a07 */
[----:B------:R-:W-:Y:S01]  /*3ba0*/  IABS R72, R69 ;  /* 0x0000004500487213 */ /* 0x000fe20000000000 */
[----:B------:R-:W-:Y:S01]  /*3bb0*/  IMAD.HI.U32 R13, R9, R70, RZ ;  /* 0x00000046090d7227 */ /* 0x000fe200078e00ff */
[----:B------:R-:W-:-:S02]  /*3bc0*/  IABS R62, R17 ;  /* 0x00000011003e7213 */ /* 0x000fc40000000000 */
[----:B------:R-:W-:Y:S01]  /*3bd0*/  ISETP.GT.U32.AND P0, PT, R7, R58, PT ;  /* 0x0000003a0700720c */ /* 0x000fe20003f04070 */
[----:B------:R-:W-:Y:S01]  /*3be0*/  @!P5 IMAD.IADD R68, R68, 0x1, -R7 ;  /* 0x000000014444d824 */ /* 0x000fe200078e0a07 */
[----:B------:R-:W-:Y:S01]  /*3bf0*/  ISETP.GE.AND P5, PT, R17, RZ, PT ;  /* 0x000000ff1100720c */ /* 0x000fe20003fa6270 */
[----:B------:R-:W-:Y:S02]  /*3c00*/  IMAD.MOV.U32 R96, RZ, RZ, R56 ;  /* 0x000000ffff607224 */ /* 0x000fe400078e0038 */
[----:B------:R-:W-:Y:S02]  /*3c10*/  IMAD.MOV R13, RZ, RZ, -R13 ;  /* 0x000000ffff0d7224 */ /* 0x000fe400078e0a0d */
[----:B------:R-:W-:Y:S02]  /*3c20*/  IMAD.MOV.U32 R94, RZ, RZ, R60 ;  /* 0x000000ffff5e7224 */ /* 0x000fe400078e003c */
[----:B------:R-:W-:Y:S01]  /*3c30*/  @!P1 IMAD.MOV R96, RZ, RZ, -R96 ;  /* 0x000000ffff609224 */ /* 0x000fe200078e0a60 */
[C---:B------:R-:W-:Y:S01]  /*3c40*/  ISETP.GT.U32.AND P1, PT, R7.reuse, R68, PT ;  /* 0x000000440700720c */ /* 0x040fe20003f24070 */
[----:B------:R-:W-:-:S02]  /*3c50*/  IMAD R60, R7, R13, R70 ;  /* 0x0000000d073c7224 */ /* 0x000fc400078e0246 */
[----:B------:R-:W-:-:S04]  /*3c60*/  IMAD.HI.U32 R13, R9, R62, RZ ;  /* 0x0000003e090d7227 */ /* 0x000fc800078e00ff */
[----:B------:R-:W-:Y:S01]  /*3c70*/  @!P3 IMAD.IADD R66, R66, 0x1, -R7 ;  /* 0x000000014242b824 */ /* 0x000fe200078e0a07 */
[----:B------:R-:W-:Y:S01]  /*3c80*/  ISETP.GE.AND P3, PT, R63, RZ, PT ;  /* 0x000000ff3f00720c */ /* 0x000fe20003f66270 */
[----:B------:R-:W-:Y:S01]  /*3c90*/  IMAD.MOV R13, RZ, RZ, -R13 ;  /* 0x000000ffff0d7224 */ /* 0x000fe200078e0a0d */
[----:B------:R-:W-:Y:S01]  /*3ca0*/  LOP3.LUT R63, R8, 0xe, RZ, 0xfc, !PT ;  /* 0x0000000e083f7812 */ /* 0x000fe200078efcff */
[----:B------:R-:W-:Y:S02]  /*3cb0*/  IMAD.MOV.U32 R98, RZ, RZ, R66 ;  /* 0x000000ffff627224 */ /* 0x000fe400078e0042 */
[C---:B------:R-:W-:Y:S02]  /*3cc0*/  IMAD R56, R7.reuse, R13, R62 ;  /* 0x0000000d07387224 */ /* 0x040fe400078e023e */
[--C-:B------:R-:W-:Y:S02]  /*3cd0*/  @!P0 IMAD.IADD R58, R58, 0x1, -R7.reuse ;  /* 0x000000013a3a8824 */ /* 0x100fe400078e0a07 */
[----:B------:R-:W-:Y:S01]  /*3ce0*/  @!P6 IMAD.MOV R98, RZ, RZ, -R98 ;  /* 0x000000ffff62e224 */ /* 0x000fe200078e0a62 */
[C---:B------:R-:W-:Y:S01]  /*3cf0*/  ISETP.GT.U32.AND P6, PT, R7.reuse, R60, PT ;  /* 0x0000003c0700720c */ /* 0x040fe20003fc4070 */
[----:B------:R-:W-:Y:S01]  /*3d00*/  @!P1 IMAD.IADD R68, R68, 0x1, -R7 ;  /* 0x0000000144449824 */ /* 0x000fe200078e0a07 */
[----:B------:R-:W-:Y:S01]  /*3d10*/  ISETP.GT.U32.AND P1, PT, R7, R56, PT ;  /* 0x000000380700720c */ /* 0x000fe20003f24070 */
[----:B------:R-:W-:Y:S01]  /*3d20*/  @!P2 IMAD.MOV R92, RZ, RZ, -R92 ;  /* 0x000000ffff5ca224 */ /* 0x000fe200078e0a5c */
[----:B------:R-:W-:Y:S01]  /*3d30*/  ISETP.GE.AND P2, PT, R59, RZ, PT ;  /* 0x000000ff3b00720c */ /* 0x000fe20003f46270 */
[----:B------:R-:W-:Y:S01]  /*3d40*/  @!P4 IMAD.MOV R94, RZ, RZ, -R94 ;  /* 0x000000ffff5ec224 */ /* 0x000fe200078e0a5e */
[----:B------:R-:W-:Y:S01]  /*3d50*/  ISETP.GT.U32.AND P0, PT, R7, R58, PT ;  /* 0x0000003a0700720c */ /* 0x000fe20003f04070 */
[----:B------:R-:W-:Y:S01]  /*3d60*/  IMAD.MOV.U32 R100, RZ, RZ, R68 ;  /* 0x000000ffff647224 */ /* 0x000fe200078e0044 */
[----:B------:R-:W-:Y:S01]  /*3d70*/  LOP3.LUT R59, R8, 0x12, RZ, 0xfc, !PT ;  /* 0x00000012083b7812 */ /* 0x000fe200078efcff */
[----:B------:R-:W-:Y:S01]  /*3d80*/  IMAD.HI.U32 R13, R9, R64, RZ ;  /* 0x00000040090d7227 */ /* 0x000fe200078e00ff */
[----:B------:R-:W-:-:S02]  /*3d90*/  ISETP.GE.AND P4, PT, R61, RZ, PT ;  /* 0x000000ff3d00720c */ /* 0x000fc40003f86270 */
[----:B------:R-:W-:Y:S01]  /*3da0*/  LOP3.LUT R61, R8, 0x10, RZ, 0xfc, !PT ;  /* 0x00000010083d7812 */ /* 0x000fe200078efcff */
[--C-:B------:R-:W-:Y:S01]  /*3db0*/  @!P6 IMAD.IADD R60, R60, 0x1, -R7.reuse ;  /* 0x000000013c3ce824 */ /* 0x100fe200078e0a07 */
[----:B------:R-:W-:Y:S01]  /*3dc0*/  IABS R17, R59 ;  /* 0x0000003b00117213 */ /* 0x000fe20000000000 */
[----:B------:R-:W-:Y:S01]  /*3dd0*/  @!P1 IMAD.IADD R56, R56, 0x1, -R7 ;  /* 0x0000000138389824 */ /* 0x000fe200078e0a07 */
[----:B------:R-:W-:Y:S01]  /*3de0*/  IABS R70, R61 ;  /* 0x0000003d00467213 */ /* 0x000fe20000000000 */
[----:B------:R-:W-:Y:S01]  /*3df0*/  @!P2 IMAD.MOV R100, RZ, RZ, -R100 ;  /* 0x000000ffff64a224 */ /* 0x000fe200078e0a64 */
[C---:B------:R-:W-:Y:S01]  /*3e00*/  ISETP.GT.U32.AND P2, PT, R7.reuse, R60, PT ;  /* 0x0000003c0700720c */ /* 0x040fe20003f44070 */
[----:B------:R-:W-:Y:S01]  /*3e10*/  IMAD.MOV.U32 R66, RZ, RZ, R17 ;  /* 0x000000ffff427224 */ /* 0x000fe200078e0011 */
[----:B------:R-:W-:Y:S01]  /*3e20*/  ISETP.GT.U32.AND P1, PT, R7, R56, PT ;  /* 0x000000380700720c */ /* 0x000fe20003f24070 */
[----:B------:R-:W-:Y:S01]  /*3e30*/  @!P0 IMAD.IADD R58, R58, 0x1, -R7 ;  /* 0x000000013a3a8824 */ /* 0x000fe200078e0a07 */
[----:B------:R-:W-:Y:S01]  /*3e40*/  ISETP.GE.AND P0, PT, R57, RZ, PT ;  /* 0x000000ff3900720c */ /* 0x000fe20003f06270 */
[----:B------:R-:W-:Y:S01]  /*3e50*/  IMAD.HI.U32 R17, R9, R66, RZ ;  /* 0x0000004209117227 */ /* 0x000fe200078e00ff */
[----:B------:R-:W-:-:S02]  /*3e60*/  IABS R68, R65 ;  /* 0x0000004100447213 */ /* 0x000fc40000000000 */
[----:B------:R-:W-:Y:S01]  /*3e70*/  ISETP.GE.AND P6, PT, R59, RZ, PT ;  /* 0x000000ff3b00720c */ /* 0x000fe20003fc6270 */
[----:B------:R-:W-:-:S04]  /*3e80*/  IMAD.HI.U32 R57, R9, R70, RZ ;  /* 0x0000004609397227 */ /* 0x000fc800078e00ff */
[----:B------:R-:W-:Y:S02]  /*3e90*/  IMAD.MOV R13, RZ, RZ, -R13 ;  /* 0x000000ffff0d7224 */ /* 0x000fe400078e0a0d */
[----:B------:R-:W-:Y:S02]  /*3ea0*/  IMAD.MOV R17, RZ, RZ, -R17 ;  /* 0x000000ffff117224 */ /* 0x000fe400078e0a11 */
[----:B------:R-:W-:Y:S02]  /*3eb0*/  IMAD.MOV R57, RZ, RZ, -R57 ;  /* 0x000000ffff397224 */ /* 0x000fe400078e0a39 */
[C---:B------:R-:W-:Y:S02]  /*3ec0*/  IMAD R62, R7.reuse, R13, R64 ;  /* 0x0000000d073e7224 */ /* 0x040fe400078e0240 */
[----:B------:R-:W-:Y:S02]  /*3ed0*/  IMAD.MOV.U32 R102, RZ, RZ, R58 ;  /* 0x000000ffff667224 */ /* 0x000fe400078e003a */
[C---:B------:R-:W-:Y:S01]  /*3ee0*/  IMAD R58, R7.reuse, R17, R66 ;  /* 0x00000011073a7224 */ /* 0x040fe200078e0242 */
[----:B------:R-:W-:Y:S01]  /*3ef0*/  IABS R66, R63 ;  /* 0x0000003f00427213 */ /* 0x000fe20000000000 */
[C---:B------:R-:W-:Y:S01]  /*3f00*/  IMAD R64, R7.reuse, R57, R70 ;  /* 0x0000003907407224 */ /* 0x040fe200078e0246 */
[----:B------:R-:W-:Y:S01]  /*3f10*/  IABS R70, R67 ;  /* 0x0000004300467213 */ /* 0x000fe20000000000 */
[--C-:B------:R-:W-:Y:S01]  /*3f20*/  @!P2 IMAD.IADD R60, R60, 0x1, -R7.reuse ;  /* 0x000000013c3ca824 */ /* 0x100fe200078e0a07 */
[C---:B------:R-:W-:Y:S01]  /*3f30*/  ISETP.GT.U32.AND P2, PT, R7.reuse, R58, PT ;  /* 0x0000003a0700720c */ /* 0x040fe20003f44070 */
[----:B------:R-:W-:Y:S01]  /*3f40*/  @!P1 IMAD.IADD R56, R56, 0x1, -R7 ;  /* 0x0000000138389824 */ /* 0x000fe200078e0a07 */
[----:B------:R-:W-:Y:S01]  /*3f50*/  ISETP.GT.U32.AND P1, PT, R7, R64, PT ;  /* 0x000000400700720c */ /* 0x000fe20003f24070 */
[----:B------:R-:W-:-:S04]  /*3f60*/  IMAD.HI.U32 R13, R9, R66, RZ ;  /* 0x00000042090d7227 */ /* 0x000fc800078e00ff */
[----:B------:R-:W-:-:S04]  /*3f70*/  IMAD.HI.U32 R17, R9, R68, RZ ;  /* 0x0000004409117227 */ /* 0x000fc800078e00ff */
[----:B------:R-:W-:Y:S01]  /*3f80*/  @!P4 IMAD.MOV R102, RZ, RZ, -R102 ;  /* 0x000000ffff66c224 */ /* 0x000fe200078e0a66 */
[C---:B------:R-:W-:Y:S01]  /*3f90*/  ISETP.GT.U32.AND P4, PT, R7.reuse, R62, PT ;  /* 0x0000003e0700720c */ /* 0x040fe20003f84070 */
[--C-:B------:R-:W-:Y:S02]  /*3fa0*/  @!P2 IMAD.IADD R58, R58, 0x1, -R7.reuse ;  /* 0x000000013a3aa824 */ /* 0x100fe400078e0a07 */
[----:B------:R-:W-:Y:S02]  /*3fb0*/  @!P1 IMAD.IADD R64, R64, 0x1, -R7 ;  /* 0x0000000140409824 */ /* 0x000fe400078e0a07 */
[----:B------:R-:W-:Y:S01]  /*3fc0*/  IMAD.MOV R13, RZ, RZ, -R13 ;  /* 0x000000ffff0d7224 */ /* 0x000fe200078e0a0d */
[C---:B------:R-:W-:Y:S01]  /*3fd0*/  ISETP.GT.U32.AND P2, PT, R7.reuse, R58, PT ;  /* 0x0000003a0700720c */ /* 0x040fe20003f44070 */
[----:B------:R-:W-:Y:S01]  /*3fe0*/  IMAD.MOV R17, RZ, RZ, -R17 ;  /* 0x000000ffff117224 */ /* 0x000fe200078e0a11 */
[C---:B------:R-:W-:Y:S01]  /*3ff0*/  ISETP.GT.U32.AND P1, PT, R7.reuse, R64, PT ;  /* 0x000000400700720c */ /* 0x040fe20003f24070 */
[----:B------:R-:W-:-:S02]  /*4000*/  IMAD R66, R7, R13, R66 ;  /* 0x0000000d07427224 */ /* 0x000fc400078e0242 */
[----:B------:R-:W-:Y:S02]  /*4010*/  IMAD R68, R7, R17, R68 ;  /* 0x0000001107447224 */ /* 0x000fe400078e0244 */
[----:B------:R-:W-:-:S04]  /*4020*/  IMAD.HI.U32 R57, R9, R70, RZ ;  /* 0x0000004609397227 */ /* 0x000fc800078e00ff */
[----:B------:R-:W-:-:S04]  /*4030*/  IMAD.HI.U32 R59, R9, R72, RZ ;  /* 0x00000048093b7227 */ /* 0x000fc800078e00ff */
[--C-:B------:R-:W-:Y:S01]  /*4040*/  @!P2 IMAD.IADD R58, R58, 0x1, -R7.reuse ;  /* 0x000000013a3aa824 */ /* 0x100fe200078e0a07 */
[C---:B------:R-:W-:Y:S01]  /*4050*/  ISETP.GT.U32.AND P2, PT, R7.reuse, R66, PT ;  /* 0x000000420700720c */ /* 0x040fe20003f44070 */
[--C-:B------:R-:W-:Y:S01]  /*4060*/  @!P1 IMAD.IADD R64, R64, 0x1, -R7.reuse ;  /* 0x0000000140409824 */ /* 0x100fe200078e0a07 */
[C---:B------:R-:W-:Y:S01]  /*4070*/  ISETP.GT.U32.AND P1, PT, R7.reuse, R68, PT ;  /* 0x000000440700720c */ /* 0x040fe20003f24070 */
[----:B------:R-:W-:Y:S02]  /*4080*/  @!P4 IMAD.IADD R62, R62, 0x1, -R7 ;  /* 0x000000013e3ec824 */ /* 0x000fe400078e0a07 */
[----:B------:R-:W-:Y:S02]  /*4090*/  IMAD.MOV R57, RZ, RZ, -R57 ;  /* 0x000000ffff397224 */ /* 0x000fe400078e0a39 */
[----:B------:R-:W-:Y:S01]  /*40a0*/  IMAD.MOV R59, RZ, RZ, -R59 ;  /* 0x000000ffff3b7224 */ /* 0x000fe200078e0a3b */
[C---:B------:R-:W-:Y:S01]  /*40b0*/  ISETP.GT.U32.AND P4, PT, R7.reuse, R62, PT ;  /* 0x0000003e0700720c */ /* 0x040fe20003f84070 */
[C---:B------:R-:W-:Y:S01]  /*40c0*/  IMAD R70, R7.reuse, R57, R70 ;  /* 0x0000003907467224 */ /* 0x040fe200078e0246 */
[C---:B------:R-:W-:Y:S01]  /*40d0*/  LOP3.LUT R57, R8.reuse, 0x6, RZ, 0xfc, !PT ;  /* 0x0000000608397812 */ /* 0x040fe200078efcff */
[C---:B------:R-:W-:Y:S01]  /*40e0*/  IMAD R72, R7.reuse, R59, R72 ;  /* 0x0000003b07487224 */ /* 0x040fe200078e0248 */
[----:B------:R-:W-:Y:S01]  /*40f0*/  LOP3.LUT R59, R8, 0x4, RZ, 0xfc, !PT ;  /* 0x00000004083b7812 */ /* 0x000fe200078efcff */
[--C-:B------:R-:W-:Y:S01]  /*4100*/  @!P2 IMAD.IADD R66, R66, 0x1, -R7.reuse ;  /* 0x000000014242a824 */ /* 0x100fe200078e0a07 */
[C---:B------:R-:W-:Y:S01]  /*4110*/  ISETP.GT.U32.AND P2, PT, R7.reuse, R70, PT ;  /* 0x000000460700720c */ /* 0x040fe20003f44070 */
[----:B------:R-:W-:Y:S01]  /*4120*/  @!P1 IMAD.IADD R68, R68, 0x1, -R7 ;  /* 0x0000000144449824 */ /* 0x000fe200078e0a07 */
[C---:B------:R-:W-:Y:S01]  /*4130*/  ISETP.GT.U32.AND P1, PT, R7.reuse, R72, PT ;  /* 0x000000480700720c */ /* 0x040fe20003f24070 */
[----:B------:R-:W-:Y:S01]  /*4140*/  IMAD.MOV.U32 R104, RZ, RZ, R60 ;  /* 0x000000ffff687224 */ /* 0x000fe200078e003c */
[----:B------:R-:W-:Y:S01]  /*4150*/  IABS R74, R57 ;  /* 0x00000039004a7213 */ /* 0x000fe20000000000 */
[----:B------:R-:W-:Y:S01]  /*4160*/  IMAD.MOV.U32 R106, RZ, RZ, R56 ;  /* 0x000000ffff6a7224 */ /* 0x000fe200078e0038 */
[----:B------:R-:W-:Y:S01]  /*4170*/  IABS R78, R59 ;  /* 0x0000003b004e7213 */ /* 0x000fe20000000000 */
[----:B------:R-:W-:Y:S01]  /*4180*/  @!P3 IMAD.MOV R104, RZ, RZ, -R104 ;  /* 0x000000ffff68b224 */ /* 0x000fe200078e0a68 */
[----:B------:R-:W-:Y:S01]  /*4190*/  ISETP.GT.U32.AND P3, PT, R7, R66, PT ;  /* 0x000000420700720c */ /* 0x000fe20003f64070 */
[----:B------:R-:W-:-:S04]  /*41a0*/  IMAD.HI.U32 R13, R9, R74, RZ ;  /* 0x0000004a090d7227 */ /* 0x000fc800078e00ff */
[----:B------:R-:W-:Y:S01]  /*41b0*/  @!P4 IMAD.IADD R62, R62, 0x1, -R7 ;  /* 0x000000013e3ec824 */ /* 0x000fe200078e0a07 */
[----:B------:R-:W-:Y:S01]  /*41c0*/  ISETP.GE.AND P4, PT, R61, RZ, PT ;  /* 0x000000ff3d00720c */ /* 0x000fe20003f86270 */
[----:B------:R-:W-:Y:S01]  /*41d0*/  IMAD.MOV R56, RZ, RZ, -R13 ;  /* 0x000000ffff387224 */ /* 0x000fe200078e0a0d */
[----:B------:R-:W-:Y:S01]  /*41e0*/  LOP3.LUT R61, R8, 0x2, RZ, 0xfc, !PT ;  /* 0x00000002083d7812 */ /* 0x000fe200078efcff */
[--C-:B------:R-:W-:Y:S02]  /*41f0*/  @!P2 IMAD.IADD R70, R70, 0x1, -R7.reuse ;  /* 0x000000014646a824 */ /* 0x100fe400078e0a07 */
[----:B------:R-:W-:Y:S01]  /*4200*/  @!P1 IMAD.IADD R72, R72, 0x1, -R7 ;  /* 0x0000000148489824 */ /* 0x000fe200078e0a07 */
[----:B------:R-:W-:Y:S01]  /*4210*/  IABS R80, R61 ;  /* 0x0000003d00507213 */ /* 0x000fe20000000000 */
[C---:B------:R-:W-:Y:S01]  /*4220*/  IMAD R56, R7.reuse, R56, R74 ;  /* 0x0000003807387224 */ /* 0x040fe200078e024a */
[C---:B------:R-:W-:Y:S01]  /*4230*/  ISETP.GT.U32.AND P2, PT, R7.reuse, R70, PT ;  /* 0x000000460700720c */ /* 0x040fe20003f44070 */
[----:B------:R-:W-:Y:S01]  /*4240*/  @!P5 IMAD.MOV R106, RZ, RZ, -R106 ;  /* 0x000000ffff6ad224 */ /* 0x000fe200078e0a6a */
[----:B------:R-:W-:Y:S01]  /*4250*/  ISETP.GT.U32.AND P5, PT, R7, R68, PT ;  /* 0x000000440700720c */ /* 0x000fe20003fa4070 */
[----:B------:R-:W-:Y:S01]  /*4260*/  IMAD.HI.U32 R17, R9, R78, RZ ;  /* 0x0000004e09117227 */ /* 0x000fe200078e00ff */
[----:B------:R-:W-:-:S03]  /*4270*/  ISETP.GT.U32.AND P1, PT, R7, R72, PT ;  /* 0x000000480700720c */ /* 0x000fc60003f24070 */
[----:B------:R-:W-:-:S04]  /*4280*/  IMAD.HI.U32 R13, R9, R76, RZ ;  /* 0x0000004c090d7227 */ /* 0x000fc800078e00ff */
[----:B------:R-:W-:Y:S01]  /*4290*/  @!P3 IMAD.IADD R66, R66, 0x1, -R7 ;  /* 0x000000014242b824 */ /* 0x000fe200078e0a07 */
[----:B------:R-:W-:Y:S01]  /*42a0*/  ISETP.GT.U32.AND P3, PT, R7, R56, PT ;  /* 0x000000380700720c */ /* 0x000fe20003f64070 */
[----:B------:R-:W-:-:S04]  /*42b0*/  IMAD.HI.U32 R9, R9, R80, RZ ;  /* 0x0000005009097227 */ /* 0x000fc800078e00ff */
[----:B------:R-:W-:Y:S02]  /*42c0*/  IMAD.MOV R13, RZ, RZ, -R13 ;  /* 0x000000ffff0d7224 */ /* 0x000fe400078e0a0d */
[----:B------:R-:W-:Y:S02]  /*42d0*/  IMAD.MOV R17, RZ, RZ, -R17 ;  /* 0x000000ffff117224 */ /* 0x000fe400078e0a11 */
[----:B------:R-:W-:Y:S02]  /*42e0*/  IMAD.MOV R9, RZ, RZ, -R9 ;  /* 0x000000ffff097224 */ /* 0x000fe400078e0a09 */
[C---:B------:R-:W-:Y:S02]  /*42f0*/  IMAD R76, R7.reuse, R13, R76 ;  /* 0x0000000d074c7224 */ /* 0x040fe400078e024c */
[C---:B------:R-:W-:Y:S01]  /*4300*/  IMAD R60, R7.reuse, R17, R78 ;  /* 0x00000011073c7224 */ /* 0x040fe200078e024e */
[----:B------:R-:W1:Y:S01]  /*4310*/  LDC.64 R12, c[0x0][0x210] ;  /* 0x00008400ff0c7b82 */ /* 0x000e620000000a00 */
[C---:B------:R-:W-:Y:S01]  /*4320*/  IMAD R74, R7.reuse, R9, R80 ;  /* 0x00000009074a7224 */ /* 0x040fe200078e0250 */
[----:B------:R-:W-:Y:S01]  /*4330*/  SHF.R.U32.HI R9, RZ, 0x4, R216 ;  /* 0x00000004ff097819 */ /* 0x000fe200000116d8 */
[--C-:B------:R-:W-:Y:S01]  /*4340*/  @!P5 IMAD.IADD R68, R68, 0x1, -R7.reuse ;  /* 0x000000014444d824 */ /* 0x100fe200078e0a07 */
[C---:B------:R-:W-:Y:S01]  /*4350*/  ISETP.GT.U32.AND P5, PT, R7.reuse, R76, PT ;  /* 0x0000004c0700720c */ /* 0x040fe20003fa4070 */
[--C-:B------:R-:W-:Y:S01]  /*4360*/  @!P2 IMAD.IADD R70, R70, 0x1, -R7.reuse ;  /* 0x000000014646a824 */ /* 0x100fe200078e0a07 */
[C---:B------:R-:W-:Y:S01]  /*4370*/  ISETP.GT.U32.AND P2, PT, R7.reuse, R60, PT ;  /* 0x0000003c0700720c */ /* 0x040fe20003f44070 */
[--C-:B------:R-:W-:Y:S01]  /*4380*/  @!P1 IMAD.IADD R72, R72, 0x1, -R7.reuse ;  /* 0x0000000148489824 */ /* 0x100fe200078e0a07 */
[----:B------:R-:W-:Y:S01]  /*4390*/  ISETP.GT.U32.AND P1, PT, R7, R74, PT ;  /* 0x0000004a0700720c */ /* 0x000fe20003f24070 */
[----:B------:R-:W-:Y:S01]  /*43a0*/  IMAD.MOV.U32 R108, RZ, RZ, R62 ;  /* 0x000000ffff6c7224 */ /* 0x000fe200078e003e */
[----:B------:R-:W-:Y:S01]  /*43b0*/  SGXT.U32 R71, R9, 0xe ;  /* 0x0000000e0947781a */ /* 0x000fe20000000000 */
[--C-:B------:R-:W-:Y:S01]  /*43c0*/  @!P3 IMAD.IADD R56, R56, 0x1, -R7.reuse ;  /* 0x000000013838b824 */ /* 0x100fe200078e0a07 */
[----:B------:R-:W-:Y:S01]  /*43d0*/  ISETP.GE.AND P3, PT, R63, RZ, PT ;  /* 0x000000ff3f00720c */ /* 0x000fe20003f66270 */
[----:B------:R-:W-:Y:S01]  /*43e0*/  @!P0 IMAD.MOV R108, RZ, RZ, -R108 ;  /* 0x000000ffff6c8224 */ /* 0x000fe200078e0a6c */
[----:B------:R-:W2:Y:S01]  /*43f0*/  LDC R17, c[0x0][0x23c] ;  /* 0x00008f00ff117b82 */ /* 0x000ea20000000800 */
[----:B------:R-:W-:Y:S01]  /*4400*/  IMAD.MOV.U32 R112, RZ, RZ, R64 ;  /* 0x000000ffff707224 */ /* 0x000fe200078e0040 */
[----:B------:R-:W-:Y:S01]  /*4410*/  ISETP.GT.U32.AND P0, PT, R7, R56, PT ;  /* 0x000000380700720c */ /* 0x000fe20003f04070 */
[--C-:B------:R-:W-:Y:S01]  /*4420*/  @!P5 IMAD.IADD R76, R76, 0x1, -R7.reuse ;  /* 0x000000014c4cd824 */ /* 0x100fe200078e0a07 */
[----:B------:R-:W-:Y:S01]  /*4430*/  IADD3 R9, P5, R71, 0x80, RZ ;  /* 0x0000008047097810 */ /* 0x000fe20007fbe0ff */
[----:B------:R-:W-:-:S02]  /*4440*/  @!P2 IMAD.IADD R60, R60, 0x1, -R7 ;  /* 0x000000013c3ca824 */ /* 0x000fc400078e0a07 */
[----:B------:R-:W-:Y:S01]  /*4450*/  IMAD.MOV.U32 R114, RZ, RZ, R66 ;  /* 0x000000ffff727224 */ /* 0x000fe200078e0042 */
[C---:B------:R-:W-:Y:S01]  /*4460*/  ISETP.GT.U32.AND P2, PT, R7.reuse, R76, PT ;  /* 0x0000004c0700720c */ /* 0x040fe20003f44070 */
[--C-:B------:R-:W-:Y:S01]  /*4470*/  @!P1 IMAD.IADD R74, R74, 0x1, -R7.reuse ;  /* 0x000000014a4a9824 */ /* 0x100fe200078e0a07 */
[----:B------:R-:W3:Y:S01]  /*4480*/  LDC R71, c[0x0][0x234] ;  /* 0x00008d00ff477b82 */ /* 0x000ee20000000800 */
[----:B------:R-:W-:Y:S01]  /*4490*/  @!P4 IMAD.MOV R112, RZ, RZ, -R112 ;  /* 0x000000ffff70c224 */ /* 0x000fe200078e0a70 */
[C---:B------:R-:W-:Y:S01]  /*44a0*/  ISETP.GT.U32.AND P4, PT, R7.reuse, R60, PT ;  /* 0x0000003c0700720c */ /* 0x040fe20003f84070 */
[----:B------:R-:W-:Y:S01]  /*44b0*/  @!P3 IMAD.MOV R114, RZ, RZ, -R114 ;  /* 0x000000ffff72b224 */ /* 0x000fe200078e0a72 */
[----:B------:R-:W-:Y:S01]  /*44c0*/  ISETP.GT.U32.AND P3, PT, R7, R74, PT ;  /* 0x0000004a0700720c */ /* 0x000fe20003f64070 */
[----:B------:R-:W-:Y:S01]  /*44d0*/  @!P0 IMAD.IADD R56, R56, 0x1, -R7 ;  /* 0x0000000138388824 */ /* 0x000fe200078e0a07 */
[----:B------:R-:W-:Y:S01]  /*44e0*/  ISETP.GE.AND P0, PT, R65, RZ, PT ;  /* 0x000000ff4100720c */ /* 0x000fe20003f06270 */
[----:B------:R-:W-:Y:S01]  /*44f0*/  IMAD.MOV.U32 R110, RZ, RZ, R58 ;  /* 0x000000ffff6e7224 */ /* 0x000fe200078e003a */
[----:B------:R-:W-:Y:S01]  /*4500*/  ISETP.GE.AND P1, PT, R67, RZ, PT ;  /* 0x000000ff4300720c */ /* 0x000fe20003f26270 */
[----:B------:R-:W-:Y:S01]  /*4510*/  IMAD.MOV.U32 R116, RZ, RZ, R68 ;  /* 0x000000ffff747224 */ /* 0x000fe200078e0044 */
[----:B------:R-:W-:Y:S01]  /*4520*/  R2UR UR4, R9 ;  /* 0x00000000090472ca */ /* 0x000fe200000e0000 */
[----:B------:R-:W-:Y:S01]  /*4530*/  @!P6 IMAD.MOV R110, RZ, RZ, -R110 ;  /* 0x000000ffff6ee224 */ /* 0x000fe200078e0a6e */
[----:B------:R-:W-:Y:S01]  /*4540*/  ISETP.GE.AND P6, PT, R8, RZ, PT ;  /* 0x000000ff0800720c */ /* 0x000fe20003fc6270 */
[----:B------:R-:W-:-:S02]  /*4550*/  IMAD.MOV.U32 R8, RZ, RZ, RZ ;  /* 0x000000ffff087224 */ /* 0x000fc400078e00ff */
[--C-:B------:R-:W-:Y:S01]  /*4560*/  @!P2 IMAD.IADD R76, R76, 0x1, -R7.reuse ;  /* 0x000000014c4ca824 */ /* 0x100fe200078e0a07 */
[----:B------:R-:W-:Y:S01]  /*4570*/  ISETP.GE.AND P2, PT, R69, RZ, PT ;  /* 0x000000ff4500720c */ /* 0x000fe20003f46270 */
[--C-:B------:R-:W-:Y:S01]  /*4580*/  @!P4 IMAD.IADD R60, R60, 0x1, -R7.reuse ;  /* 0x000000013c3cc824 */ /* 0x100fe200078e0a07 */
[----:B------:R-:W-:Y:S01]  /*4590*/  IADD3.X R8, R8, 0x40000040, RZ, P5, !PT ;  /* 0x4000004008087810 */ /* 0x000fe20002ffe4ff */
[----:B------:R-:W-:Y:S01]  /*45a0*/  @!P3 IMAD.IADD R74, R74, 0x1, -R7 ;  /* 0x000000014a4ab824 */ /* 0x000fe200078e0a07 */
[----:B------:R-:W-:Y:S01]  /*45b0*/  ISETP.NE.AND P3, PT, R3, RZ, PT ;  /* 0x000000ff0300720c */ /* 0x000fe20003f65270 */
[----:B------:R-:W-:Y:S01]  /*45c0*/  @!P0 IMAD.MOV R116, RZ, RZ, -R116 ;  /* 0x000000ffff748224 */ /* 0x000fe200078e0a74 */
[----:B------:R-:W-:Y:S01]  /*45d0*/  LOP3.LUT R7, RZ, R3, RZ, 0x33, !PT ;  /* 0x00000003ff077212 */ /* 0x000fe200078e33ff */
[----:B------:R-:W-:Y:S01]  /*45e0*/  IMAD.MOV.U32 R118, RZ, RZ, R70 ;  /* 0x000000ffff767224 */ /* 0x000fe200078e0046 */
[----:B------:R-:W-:Y:S01]  /*45f0*/  ISETP.GE.AND P4, PT, R57, RZ, PT ;  /* 0x000000ff3900720c */ /* 0x000fe20003f86270 */
[----:B------:R-:W4:Y:S01]  /*4600*/  LDC.64 R2, c[0x0][0x218] ;  /* 0x00008600ff027b82 */ /* 0x000f220000000a00 */
[----:B------:R-:W-:Y:S01]  /*4610*/  ISETP.GE.AND P5, PT, R59, RZ, PT ;  /* 0x000000ff3b00720c */ /* 0x000fe20003fa6270 */
[----:B------:R-:W-:Y:S01]  /*4620*/  IMAD.MOV.U32 R120, RZ, RZ, R72 ;  /* 0x000000ffff787224 */ /* 0x000fe200078e0048 */
[----:B------:R-:W-:Y:S01]  /*4630*/  ISETP.GE.AND P0, PT, R61, RZ, PT ;  /* 0x000000ff3d00720c */ /* 0x000fe20003f06270 */
[----:B------:R-:W-:Y:S01]  /*4640*/  IMAD.MOV.U32 R122, RZ, RZ, R56 ;  /* 0x000000ffff7a7224 */ /* 0x000fe200078e0038 */
[----:B------:R-:W-:Y:S01]  /*4650*/  R2UR UR5, R8 ;  /* 0x00000000080572ca */ /* 0x000fe200000e0000 */
[----:B------:R-:W-:Y:S01]  /*4660*/  IMAD.MOV.U32 R128, RZ, RZ, R76 ;  /* 0x000000ffff807224 */ /* 0x000fe200078e004c */
[C---:B------:R-:W-:Y:S01]  /*4670*/  SEL R16, R7.reuse, R16, !P3 ;  /* 0x0000001007107207 */ /* 0x040fe20005800000 */
[----:B------:R-:W-:Y:S01]  /*4680*/  IMAD.MOV.U32 R124, RZ, RZ, R60 ;  /* 0x000000ffff7c7224 */ /* 0x000fe200078e003c */
[C---:B------:R-:W-:Y:S01]  /*4690*/  SEL R11, R7.reuse, R11, !P3 ;  /* 0x0000000b070b7207 */ /* 0x040fe20005800000 */
[----:B------:R-:W-:Y:S01]  /*46a0*/  IMAD.MOV.U32 R126, RZ, RZ, R74 ;  /* 0x000000ffff7e7224 */ /* 0x000fe200078e004a */
[C---:B------:R-:W-:Y:S01]  /*46b0*/  SEL R8, R7.reuse, R18, !P3 ;  /* 0x0000001207087207 */ /* 0x040fe20005800000 */
[----:B------:R-:W-:Y:S01]  /*46c0*/  @!P1 IMAD.MOV R118, RZ, RZ, -R118 ;  /* 0x000000ffff769224 */ /* 0x000fe200078e0a76 */
        /* <DEDUP_REMOVED lines=11> */
[----:B---3--:R-:W-:Y:S01]  /*4780*/  IMAD R4, R4, R71, RZ ;  /* 0x0000004704047224 */ /* 0x008fe200078e02ff */
[----:B------:R-:W-:Y:S01]  /*4790*/  SEL R60, R7, R25, !P3 ;  /* 0x00000019073c7207 */ /* 0x000fe20005800000 */
[-C--:B------:R-:W-:Y:S01]  /*47a0*/  IMAD R5, R5, R71.reuse, RZ ;  /* 0x0000004705057224 */ /* 0x080fe200078e02ff */
[C---:B------:R-:W-:Y:S01]  /*47b0*/  SEL R26, R7.reuse, R26, !P3 ;  /* 0x0000001a071a7207 */ /* 0x040fe20005800000 */
[----:B------:R-:W-:Y:S01]  /*47c0*/  IMAD R0, R0, R71, RZ ;  /* 0x0000004700007224 */ /* 0x000fe200078e02ff */
[C---:B------:R-:W-:Y:S01]  /*47d0*/  SEL R61, R7.reuse, R27, !P3 ;  /* 0x0000001b073d7207 */ /* 0x040fe20005800000 */
[----:B------:R-:W-:Y:S01]  /*47e0*/  IMAD R6, R6, R71, RZ ;  /* 0x0000004706067224 */ /* 0x000fe200078e02ff */
[----:B------:R-:W-:Y:S01]  /*47f0*/  SEL R28, R7, R28, !P3 ;  /* 0x0000001c071c7207 */ /* 0x000fe20005800000 */
[----:B0-----:R-:W-:Y:S01]  /*4800*/  IMAD R11, R11, R141, RZ ;  /* 0x0000008d0b0b7224 */ /* 0x001fe200078e02ff */
[----:B------:R-:W-:Y:S01]  /*4810*/  SEL R62, R7, R29, !P3 ;  /* 0x0000001d073e7207 */ /* 0x000fe20005800000 */
[-C--:B------:R-:W-:Y:S01]  /*4820*/  IMAD R9, R9, R141.reuse, RZ ;  /* 0x0000008d09097224 */ /* 0x080fe200078e02ff */
[----:B------:R-:W-:Y:S01]  /*4830*/  SEL R30, R7, R30, !P3 ;  /* 0x0000001e071e7207 */ /* 0x000fe20005800000 */
[----:B------:R-:W-:Y:S01]  /*4840*/  IMAD R57, R57, R141, RZ ;  /* 0x0000008d39397224 */ /* 0x000fe200078e02ff */
[C---:B------:R-:W-:Y:S01]  /*4850*/  SEL R63, R7.reuse, R31, !P3 ;  /* 0x0000001f073f7207 */ /* 0x040fe20005800000 */
[-C--:B------:R-:W-:Y:S01]  /*4860*/  IMAD R25, R58, R141.reuse, RZ ;  /* 0x0000008d3a197224 */ /* 0x080fe200078e02ff */
[----:B------:R-:W-:Y:S01]  /*4870*/  SEL R32, R7, R32, !P3 ;  /* 0x0000002007207207 */ /* 0x000fe20005800000 */
[----:B------:R-:W-:Y:S01]  /*4880*/  IMAD R59, R59, R141, RZ ;  /* 0x0000008d3b3b7224 */ /* 0x000fe200078e02ff */
[C---:B------:R-:W-:Y:S01]  /*4890*/  SEL R64, R7.reuse, R33, !P3 ;  /* 0x0000002107407207 */ /* 0x040fe20005800000 */
[-C--:B------:R-:W-:Y:S01]  /*48a0*/  IMAD R27, R24, R141.reuse, RZ ;  /* 0x0000008d181b7224 */ /* 0x080fe200078e02ff */
[C---:B------:R-:W-:Y:S01]  /*48b0*/  SEL R34, R7.reuse, R34, !P3 ;  /* 0x0000002207227207 */ /* 0x040fe20005800000 */
        /* <DEDUP_REMOVED lines=88> */
[----:B------:R-:W-:Y:S01]  /*4e40*/  IMAD R123, R110, R141, RZ ;  /* 0x0000008d6e7b7224 */ /* 0x000fe200078e02ff */
[----:B------:R-:W-:Y:S01]  /*4e50*/  SEL R128, R7, R128, !P3 ;  /* 0x0000008007807207 */ /* 0x000fe20005800000 */
[----:B--2---:R-:W-:Y:S01]  /*4e60*/  IMAD R7, R73, R17, RZ ;  /* 0x0000001149077224 */ /* 0x004fe200078e02ff */
[-C--:B-1----:R-:W-:Y:S01]  /*4e70*/  LEA R20, P1, R4, R12.reuse, 0x1 ;  /* 0x0000000c04147211 */ /* 0x082fe200078208ff */
[-C--:B------:R-:W-:Y:S01]  /*4e80*/  IMAD R73, R70, R141.reuse, RZ ;  /* 0x0000008d46497224 */ /* 0x080fe200078e02ff */
[----:B------:R-:W-:Y:S01]  /*4e90*/  LEA R22, P0, R5, R12, 0x1 ;  /* 0x0000000c05167211 */ /* 0x000fe200078008ff */
[-C--:B------:R-:W-:Y:S01]  /*4ea0*/  IMAD R125, R112, R141.reuse, RZ ;  /* 0x0000008d707d7224 */ /* 0x080fe200078e02ff */
[C---:B----4-:R-:W-:Y:S01]  /*4eb0*/  LEA R2, P4, R7.reuse, R2, 0x1 ;  /* 0x0000000207027211 */ /* 0x050fe200078808ff */
[----:B------:R-:W-:Y:S01]  /*4ec0*/  IMAD R127, R114, R141, RZ ;  /* 0x0000008d727f7224 */ /* 0x000fe200078e02ff */
[----:B------:R-:W-:Y:S01]  /*4ed0*/  LEA.HI.X.SX32 R21, R4, R13, 0x1, P1 ;  /* 0x0000000d04157211 */ /* 0x000fe200008f0eff */
[----:B------:R-:W-:Y:S01]  /*4ee0*/  IMAD R129, R116, R141, RZ ;  /* 0x0000008d74817224 */ /* 0x000fe200078e02ff */
[----:B------:R-:W-:Y:S01]  /*4ef0*/  LEA.HI.X.SX32 R4, R7, R3, 0x1, P4 ;  /* 0x0000000307047211 */ /* 0x000fe200020f0eff */
[-C--:B------:R-:W-:Y:S01]  /*4f00*/  IMAD R3, R16, R141.reuse, RZ ;  /* 0x0000008d10037224 */ /* 0x080fe200078e02ff */
[-C--:B------:R-:W-:Y:S01]  /*4f10*/  LEA R18, P2, R0, R12.reuse, 0x1 ;  /* 0x0000000c00127211 */ /* 0x080fe200078408ff */
[-C--:B------:R-:W-:Y:S01]  /*4f20*/  IMAD R7, R56, R141.reuse, RZ ;  /* 0x0000008d38077224 */ /* 0x080fe200078e02ff */
[----:B------:R-:W-:Y:S01]  /*4f30*/  LEA R12, P3, R6, R12, 0x1 ;  /* 0x0000000c060c7211 */ /* 0x000fe200078608ff */
[----:B------:R-:W-:Y:S01]  /*4f40*/  IMAD R131, R118, R141, RZ ;  /* 0x0000008d76837224 */ /* 0x000fe200078e02ff */
[----:B------:R-:W-:Y:S01]  /*4f50*/  LEA.HI.X.SX32 R23, R5, R13, 0x1, P0 ;  /* 0x0000000d05177211 */ /* 0x000fe200000f0eff */
[----:B------:R-:W-:Y:S01]  /*4f60*/  IMAD R5, R8, R141, RZ ;  /* 0x0000008d08057224 */ /* 0x000fe200078e02ff */
[----:B------:R-:W-:Y:S01]  /*4f70*/  LEA.HI.X.SX32 R19, R0, R13, 0x1, P2 ;  /* 0x0000000d00137211 */ /* 0x000fe200010f0eff */
[----:B------:R-:W-:Y:S01]  /*4f80*/  IMAD R133, R120, R141, RZ ;  /* 0x0000008d78857224 */ /* 0x000fe200078e02ff */
[----:B------:R-:W-:Y:S01]  /*4f90*/  LEA.HI.X.SX32 R13, R6, R13, 0x1, P3 ;  /* 0x0000000d060d7211 */ /* 0x000fe200018f0eff */
[----:B------:R-:W0:Y:S01]  /*4fa0*/  LDC R0, c[0x0][0x238] ;  /* 0x00008e00ff007b82 */ /* 0x000e220000000800 */
[-C--:B------:R-:W-:Y:S01]  /*4fb0*/  LEA R16, P6, R3, R2.reuse, 0x1 ;  /* 0x0000000203107211 */ /* 0x080fe200078c08ff */
[-C--:B------:R-:W-:Y:S01]  /*4fc0*/  IMAD R135, R122, R141.reuse, RZ ;  /* 0x0000008d7a877224 */ /* 0x080fe200078e02ff */
[-C--:B------:R-:W-:Y:S01]  /*4fd0*/  LEA R6, P5, R11, R2.reuse, 0x1 ;  /* 0x000000020b067211 */ /* 0x080fe200078a08ff */
[-C--:B------:R-:W-:Y:S01]  /*4fe0*/  IMAD R137, R124, R141.reuse, RZ ;  /* 0x0000008d7c897224 */ /* 0x080fe200078e02ff */
[C---:B------:R-:W-:Y:S01]  /*4ff0*/  LEA R8, P3, R5.reuse, R2, 0x1 ;  /* 0x0000000205087211 */ /* 0x040fe200078608ff */
[----:B------:R1:W-:Y:S01]  /*5000*/  STL [R1+0x898], R16 ;  /* 0x0008981001007387 */ /* 0x0003e20000100800 */
[-C--:B------:R-:W-:Y:S01]  /*5010*/  IMAD R139, R126, R141.reuse, RZ ;  /* 0x0000008d7e8b7224 */ /* 0x080fe200078e02ff */
[----:B------:R-:W-:Y:S01]  /*5020*/  UIADD3.64 UR14, UR4, 0x180, URZ ;  /* 0x00000180040e7897 */ /* 0x000fe2000fffe03f */
[----:B------:R-:W-:Y:S01]  /*5030*/  LEA.HI.X.SX32 R5, R5, R4, 0x1, P3 ;  /* 0x0000000405057211 */ /* 0x000fe200018f0eff */
[----:B------:R2:W-:Y:S01]  /*5040*/  STL [R1+0x8a0], R6 ;  /* 0x0008a00601007387 */ /* 0x0005e20000100800 */
[----:B------:R-:W-:Y:S01]  /*5050*/  IMAD R141, R128, R141, RZ ;  /* 0x0000008d808d7224 */ /* 0x000fe200078e02ff */
[----:B------:R-:W-:Y:S01]  /*5060*/  UIADD3.64 UR10, UR4, 0x200, URZ ;  /* 0x00000200040a7897 */ /* 0x000fe2000fffe03f */
[----:B------:R-:W-:Y:S01]  /*5070*/  IMAD.SHL.U32 R17, R17, 0x40, RZ ;  /* 0x0000004011117824 */ /* 0x000fe200078e00ff */
[----:B------:R3:W-:Y:S01]  /*5080*/  STL [R1+0x8a8], R8 ;  /* 0x0008a80801007387 */ /* 0x0007e20000100800 */
[----:B------:R-:W-:Y:S01]  /*5090*/  LOP3.LUT R24, R15, 0x40, RZ, 0x3c, !PT ;  /* 0x000000400f187812 */ /* 0x000fe200078e3cff */
[----:B------:R-:W-:Y:S01]  /*50a0*/  UIADD3.64 UR14, UR4, 0x280, URZ ;  /* 0x00000280040e7897 */ /* 0x000fe2000fffe03f */
[-C--:B-1----:R-:W-:Y:S01]  /*50b0*/  LEA R16, P2, R9, R2.reuse, 0x1 ;  /* 0x0000000209107211 */ /* 0x082fe200078408ff */
[----:B------:R-:W-:Y:S01]  /*50c0*/  UIADD3.64 UR10, UR4, 0x300, URZ ;  /* 0x00000300040a7897 */ /* 0x000fe2000fffe03f */
[----:B------:R-:W-:Y:S01]  /*50d0*/  IMAD.SHL.U32 R227, R17, 0x2, RZ ;  /* 0x0000000211e37824 */ /* 0x000fe200078e00ff */
[-C--:B--2---:R-:W-:Y:S01]  /*50e0*/  LEA R6, P1, R7, R2.reuse, 0x1 ;  /* 0x0000000207067211 */ /* 0x084fe200078208ff */
[----:B------:R-:W-:Y:S01]  /*50f0*/  UIADD3.64 UR14, UR4, 0x380, URZ ;  /* 0x00000380040e7897 */ /* 0x000fe2000fffe03f */
[----:B------:R1:W-:Y:S01]  /*5100*/  STL [R1+0x8b0], R16 ;  /* 0x0008b01001007387 */ /* 0x0003e20000100800 */
[----:B------:R-:W-:Y:S01]  /*5110*/  UIADD3.64 UR10, UR4, 0x400, URZ ;  /* 0x00000400040a7897 */ /* 0x000fe2000fffe03f */
[----:B---3--:R-:W-:Y:S01]  /*5120*/  LEA R8, P0, R57, R2, 0x1 ;  /* 0x0000000239087211 */ /* 0x008fe200078008ff */
[----:B0-----:R-:W-:Y:S01]  /*5130*/  IMAD R143, R0, 0x3f, RZ ;  /* 0x0000003f008f7824 */ /* 0x001fe200078e02ff */
[----:B------:R0:W-:Y:S01]  /*5140*/  STL [R1+0x8b8], R6 ;  /* 0x0008b80601007387 */ /* 0x0001e20000100800 */
[----:B------:R-:W-:-:S02]  /*5150*/  UIADD3.64 UR14, UR4, 0x480, URZ ;  /* 0x00000480040e7897 */ /* 0x000fc4000fffe03f */
[----:B------:R-:W-:Y:S01]  /*5160*/  UIADD3.64 UR10, UR4, 0x500, URZ ;  /* 0x00000500040a7897 */ /* 0x000fe2000fffe03f */
[----:B------:R2:W-:Y:S01]  /*5170*/  STL [R1+0x8c0], R8 ;  /* 0x0008c00801007387 */ /* 0x0005e20000100800 */
[----:B------:R-:W-:Y:S01]  /*5180*/  UIADD3.64 UR14, UR4, 0x580, URZ ;  /* 0x00000580040e7897 */ /* 0x000fe2000fffe03f */
[----:B-1----:R-:W-:Y:S01]  /*5190*/  LEA R16, P4, R25, R2, 0x1 ;  /* 0x0000000219107211 */ /* 0x002fe200078808ff */
[----:B------:R-:W-:Y:S02]  /*51a0*/  UIADD3.64 UR10, UR4, 0x600, URZ ;  /* 0x00000600040a7897 */ /* 0x000fe4000fffe03f */
[----:B------:R-:W-:Y:S01]  /*51b0*/  UIADD3.64 UR14, UR4, 0x680, URZ ;  /* 0x00000680040e7897 */ /* 0x000fe2000fffe03f */
[-C--:B0-----:R-:W-:Y:S01]  /*51c0*/  LEA.HI.X.SX32 R6, R3, R4.reuse, 0x1, P6 ;  /* 0x0000000403067211 */ /* 0x081fe200030f0eff */
[----:B------:R0:W-:Y:S01]  /*51d0*/  STL [R1+0x8c8], R16 ;  /* 0x0008c81001007387 */ /* 0x0001e20000100800 */
[----:B------:R-:W-:Y:S01]  /*51e0*/  LEA.HI.X.SX32 R3, R11, R4, 0x1, P5 ;  /* 0x000000040b037211 */ /* 0x000fe200028f0eff */
[----:B------:R-:W-:Y:S01]  /*51f0*/  IMAD R11, R0, 0x3e, RZ ;  /* 0x0000003e000b7824 */ /* 0x000fe200078e02ff */
[----:B--2---:R-:W-:Y:S01]  /*5200*/  LEA R8, P6, R59, R2, 0x1 ;  /* 0x000000023b087211 */ /* 0x004fe200078c08ff */
[----:B------:R1:W-:Y:S01]  /*5210*/  STL [R1+0x894], R6 ;  /* 0x0008940601007387 */ /* 0x0003e20000100800 */
[----:B------:R-:W-:-:S02]  /*5220*/  UIADD3.64 UR10, UR4, 0x700, URZ ;  /* 0x00000700040a7897 */ /* 0x000fc4000fffe03f */
[----:B------:R-:W-:Y:S01]  /*5230*/  UIADD3.64 UR14, UR4, 0x780, URZ ;  /* 0x00000780040e7897 */ /* 0x000fe2000fffe03f */
[----:B------:R-:W-:Y:S01]  /*5240*/  STL [R1+0x8d0], R8 ;  /* 0x0008d00801007387 */ /* 0x000fe20000100800 */
[----:B------:R-:W-:Y:S01]  /*5250*/  UIADD3.64 UR10, UR4, 0x800, URZ ;  /* 0x00000800040a7897 */ /* 0x000fe2000fffe03f */
[----:B0-----:R-:W-:Y:S01]  /*5260*/  IMAD R16, R0, 0x34, RZ ;  /* 0x0000003400107824 */ /* 0x001fe200078e02ff */
[----:B------:R-:W-:Y:S01]  /*5270*/  UIADD3.64 UR14, UR4, 0x880, URZ ;  /* 0x00000880040e7897 */ /* 0x000fe2000fffe03f */
[----:B------:R0:W-:Y:S01]  /*5280*/  STL [R1+0x89c], R3 ;  /* 0x00089c0301007387 */ /* 0x0001e20000100800 */
[----:B------:R-:W-:Y:S01]  /*5290*/  UIADD3.64 UR10, UR4, 0x900, URZ ;  /* 0x00000900040a7897 */ /* 0x000fe2000fffe03f */
[----:B-1----:R-:W-:Y:S01]  /*52a0*/  LEA R6, P5, R27, R2, 0x1 ;  /* 0x000000021b067211 */ /* 0x002fe200078a08ff */
[----:B------:R-:W-:Y:S02]  /*52b0*/  UIADD3.64 UR14, UR4, 0x980, URZ ;  /* 0x00000980040e7897 */ /* 0x000fe4000fffe03f */
[----:B------:R-:W-:-:S02]  /*52c0*/  UIADD3.64 UR10, UR4, 0xa00, URZ ;  /* 0x00000a00040a7897 */ /* 0x000fc4000fffe03f */
[----:B------:R1:W-:Y:S01]  /*52d0*/  STL [R1+0x8d8], R6 ;  /* 0x0008d80601007387 */ /* 0x0003e20000100800 */
[----:B------:R-:W-:Y:S01]  /*52e0*/  UIADD3.64 UR8, UR4, 0x80, URZ ;  /* 0x0000008004087897 */ /* 0x000fe2000fffe03f */
[----:B0-----:R-:W-:Y:S02]  /*52f0*/  LEA R3, P3, R29, R2, 0x1 ;  /* 0x000000021d037211 */ /* 0x001fe400078608ff */
[----:B------:R0:W-:Y:S01]  /*5300*/  STL [R1+0x8a4], R5 ;  /* 0x0008a40501007387 */ /* 0x0001e20000100800 */
[----:B------:R-:W-:Y:S02]  /*5310*/  UIADD3.64 UR12, UR4, 0x100, URZ ;  /* 0x00000100040c7897 */ /* 0x000fe4000fffe03f */
[----:B------:R-:W-:Y:S01]  /*5320*/  UIADD3.64 UR20, UR4, 0xa80, URZ ;  /* 0x00000a8004147897 */ /* 0x000fe2000fffe03f */
[----:B------:R2:W-:Y:S01]  /*5330*/  STL [R1+0x8e0], R3 ;  /* 0x0008e00301007387 */ /* 0x0005e20000100800 */
[----:B------:R-:W-:Y:S01]  /*5340*/  UIADD3.64 UR24, UR4, 0xb00, URZ ;  /* 0x00000b0004187897 */ /* 0x000fe2000fffe03f */
[----:B-1----:R-:W-:Y:S01]  /*5350*/  LEA.HI.X.SX32 R6, R9, R4, 0x1, P2 ;  /* 0x0000000409067211 */ /* 0x002fe200010f0eff */
[----:B------:R-:W-:Y:S01]  /*5360*/  IMAD.WIDE R8, R11, 0x2, R12 ;  /* 0x000000020b087825 */ /* 0x000fe200078e020c */
[----:B------:R-:W-:Y:S01]  /*5370*/  UIADD3.64 UR28, UR4, 0xb80, URZ ;  /* 0x00000b80041c7897 */ /* 0x000fe2000fffe03f */
[----:B0-----:R-:W-:-:S02]  /*5380*/  LEA R5, P2, R31, R2, 0x1 ;  /* 0x000000021f057211 */ /* 0x001fc400078408ff */
[----:B------:R0:W-:Y:S01]  /*5390*/  STL [R1+0x8ac], R6 ;  /* 0x0008ac0601007387 */ /* 0x0001e20000100800 */
[----:B------:R-:W-:Y:S01]  /*53a0*/  UIADD3.64 UR32, UR4, 0xc00, URZ ;  /* 0x00000c0004207897 */ /* 0x000fe2000fffe03f */
[----:B--2---:R-:W-:Y:S02]  /*53b0*/  LEA.HI.X.SX32 R3, R7, R4, 0x1, P1 ;  /* 0x0000000407037211 */ /* 0x004fe400008f0eff */
[----:B------:R1:W-:Y:S01]  /*53c0*/  STL [R1+0x8e8], R5 ;  /* 0x0008e80501007387 */ /* 0x0003e20000100800 */
[----:B------:R-:W-:Y:S02]  /*53d0*/  UIADD3.64 UR36, UR4, 0xc80, URZ ;  /* 0x00000c8004247897 */ /* 0x000fe4000fffe03f */
[----:B------:R-:W-:Y:S01]  /*53e0*/  UIADD3.64 UR40, UR4, 0xd00, URZ ;  /* 0x00000d0004287897 */ /* 0x000fe2000fffe03f */
[----:B------:R2:W-:Y:S01]  /*53f0*/  STL [R1+0x8b4], R3 ;  /* 0x0008b40301007387 */ /* 0x0005e20000100800 */
[----:B------:R-:W-:Y:S01]  /*5400*/  UIADD3.64 UR44, UR4, 0xd80, URZ ;  /* 0x00000d80042c7897 */ /* 0x000fe2000fffe03f */
[----:B0-----:R-:W-:Y:S01]  /*5410*/  LEA R6, P1, R61, R2, 0x1 ;  /* 0x000000023d067211 */ /* 0x001fe200078208ff */
[----:B------:R-:W-:-:S02]  /*5420*/  UIADD3.64 UR48, UR4, 0xe00, URZ ;  /* 0x00000e0004307897 */ /* 0x000fc4000fffe03f */
[----:B------:R-:W-:Y:S01]  /*5430*/  UIADD3.64 UR52, UR4, 0xe80, URZ ;  /* 0x00000e8004347897 */ /* 0x000fe2000fffe03f */
[----:B-1----:R-:W-:Y:S01]  /*5440*/  LEA.HI.X.SX32 R5, R57, R4, 0x1, P0 ;  /* 0x0000000439057211 */ /* 0x002fe200000f0eff */
[----:B------:R0:W-:Y:S01]  /*5450*/  STL [R1+0x8f0], R6 ;  /* 0x0008f00601007387 */ /* 0x0001e20000100800 */
[----:B------:R-:W-:Y:S01]  /*5460*/  CS2R R56, SRZ ;  /* 0x0000000000387805 */ /* 0x000fe2000001ff00 */
[----:B------:R-:W-:Y:S01]  /*5470*/  UIADD3.64 UR56, UR4, 0xf00, URZ ;  /* 0x00000f0004387897 */ /* 0x000fe2000fffe03f */
[----:B--2---:R-:W-:Y:S01]  /*5480*/  LEA R3, P0, R33, R2, 0x1 ;  /* 0x0000000221037211 */ /* 0x004fe200078008ff */
[----:B------:R1:W-:Y:S01]  /*5490*/  STL [R1+0x8bc], R5 ;  /* 0x0008bc0501007387 */ /* 0x0003e20000100800 */
[----:B------:R-:W-:Y:S02]  /*54a0*/  UIADD3.64 UR10, UR6, 0x2, URZ ;  /* 0x00000002060a7897 */ /* 0x000fe4000fffe03f */
[----:B------:R-:W-:Y:S01]  /*54b0*/  UIADD3.64 UR14, UR6, 0x4, URZ ;  /* 0x00000004060e7897 */ /* 0x000fe2000fffe03f */
[----:B------:R2:W-:Y:S01]  /*54c0*/  STL [R1+0x8f8], R3 ;  /* 0x0008f80301007387 */ /* 0x0005e20000100800 */
[----:B0-----:R-:W-:Y:S01]  /*54d0*/  LEA.HI.X.SX32 R6, R25, R4, 0x1, P4 ;  /* 0x0000000419067211 */ /* 0x001fe200020f0eff */
[----:B------:R-:W-:Y:S01]  /*54e0*/  IMAD R25, R0, 0x3d, RZ ;  /* 0x0000003d00197824 */ /* 0x000fe200078e02ff */
[----:B-1----:R-:W-:-:S03]  /*54f0*/  LEA R5, P4, R35, R2, 0x1 ;  /* 0x0000000223057211 */ /* 0x002fc600078808ff */
[----:B------:R0:W-:Y:S01]  /*5500*/  STL [R1+0x8c4], R6 ;  /* 0x0008c40601007387 */ /* 0x0001e20000100800 */
[----:B--2---:R-:W-:-:S03]  /*5510*/  LEA.HI.X.SX32 R3, R59, R4, 0x1, P6 ;  /* 0x000000043b037211 */ /* 0x004fc600030f0eff */
[----:B------:R1:W-:Y:S01]  /*5520*/  STL [R1+0x900], R5 ;  /* 0x0009000501007387 */ /* 0x0003e20000100800 */
[----:B------:R-:W-:-:S03]  /*5530*/  CS2R R58, SRZ ;  /* 0x00000000003a7805 */ /* 0x000fc6000001ff00 */
[----:B------:R2:W-:Y:S01]  /*5540*/  STL [R1+0x8cc], R3 ;  /* 0x0008cc0301007387 */ /* 0x0005e20000100800 */
[----:B0-----:R-:W-:Y:S02]  /*5550*/  LEA R6, P6, R37, R2, 0x1 ;  /* 0x0000000225067211 */ /* 0x001fe400078c08ff */
[----:B-1----:R-:W-:-:S03]  /*5560*/  LEA.HI.X.SX32 R5, R27, R4, 0x1, P5 ;  /* 0x000000041b057211 */ /* 0x002fc600028f0eff */
[----:B------:R0:W-:Y:S01]  /*5570*/  STL [R1+0x908], R6 ;  /* 0x0009080601007387 */ /* 0x0001e20000100800 */
[----:B------:R-:W-:Y:S02]  /*5580*/  CS2R R26, SRZ ;  /* 0x00000000001a7805 */ /* 0x000fe4000001ff00 */
[----:B--2---:R-:W-:Y:S01]  /*5590*/  LEA R3, P5, R63, R2, 0x1 ;  /* 0x000000023f037211 */ /* 0x004fe200078a08ff */
[----:B------:R1:W-:Y:S04]  /*55a0*/  STL [R1+0x8d4], R5 ;  /* 0x0008d40501007387 */ /* 0x0003e80000100800 */
[----:B------:R2:W-:Y:S01]  /*55b0*/  STL [R1+0x910], R3 ;  /* 0x0009100301007387 */ /* 0x0005e20000100800 */
[----:B0-----:R-:W-:Y:S02]  /*55c0*/  LEA.HI.X.SX32 R6, R29, R4, 0x1, P3 ;  /* 0x000000041d067211 */ /* 0x001fe400018f0eff */
[----:B------:R-:W-:-:S02]  /*55d0*/  CS2R R28, SRZ ;  /* 0x00000000001c7805 */ /* 0x000fc4000001ff00 */
[----:B-1----:R-:W-:Y:S01]  /*55e0*/  LEA R5, P3, R39, R2, 0x1 ;  /* 0x0000000227057211 */ /* 0x002fe200078608ff */
        /* <DEDUP_REMOVED lines=219> */
[C---:B--2---:R-:W-:Y:S01]  /*63a0*/  LEA R3, P1, R135.reuse, R2, 0x1 ;  /* 0x0000000287037211 */ /* 0x044fe200078208ff */
[----:B------:R1:W-:Y:S03]  /*63b0*/  STL [R1+0xa3c], R5 ;  /* 0x000a3c0501007387 */ /* 0x0003e60000100800 */
[-C--:B------:R-:W-:Y:S01]  /*63c0*/  LEA.HI.X.SX32 R7, R135, R4.reuse, 0x1, P1 ;  /* 0x0000000487077211 */ /* 0x080fe200008f0eff */
[----:B------:R2:W-:Y:S01]  /*63d0*/  STL [R1+0xa78], R3 ;  /* 0x000a780301007387 */ /* 0x0005e20000100800 */
[----:B------:R-:W-:Y:S02]  /*63e0*/  CS2R R134, SRZ ;  /* 0x0000000000867805 */ /* 0x000fe4000001ff00 */
[----:B0-----:R-:W-:-:S02]  /*63f0*/  LEA.HI.X.SX32 R6, R123, R4, 0x1, P0 ;  /* 0x000000047b067211 */ /* 0x001fc400000f0eff */
[----:B------:R-:W-:Y:S02]  /*6400*/  CS2R R122, SRZ ;  /* 0x00000000007a7805 */ /* 0x000fe4000001ff00 */
        /* <DEDUP_REMOVED lines=11> */
[----:B------:R1:W-:Y:S01]  /*64c0*/  STL [R1+0xa54], R5 ;  /* 0x000a540501007387 */ /* 0x0003e20000100800 */
[-C--:B------:R-:W-:Y:S02]  /*64d0*/  LEA.HI.X.SX32 R2, R129, R4.reuse, 0x1, P5 ;  /* 0x0000000481027211 */ /* 0x080fe400028f0eff */
[----:B------:R-:W-:Y:S01]  /*64e0*/  CS2R R128, SRZ ;  /* 0x0000000000807805 */ /* 0x000fe2000001ff00 */
[----:B------:R-:W-:Y:S01]  /*64f0*/  STL [R1+0xa90], R3 ;  /* 0x000a900301007387 */ /* 0x000fe20000100800 */
[-C--:B0-----:R-:W-:Y:S02]  /*6500*/  LEA.HI.X.SX32 R6, R131, R4.reuse, 0x1, P3 ;  /* 0x0000000483067211 */ /* 0x081fe400018f0eff */
[----:B------:R-:W-:Y:S01]  /*6510*/  CS2R R130, SRZ ;  /* 0x0000000000827805 */ /* 0x000fe2000001ff00 */
[----:B------:R0:W-:Y:S01]  /*6520*/  STL [R1+0xa5c], R2 ;  /* 0x000a5c0201007387 */ /* 0x0001e20000100800 */
[----:B-1----:R-:W-:-:S02]  /*6530*/  LEA.HI.X.SX32 R5, R133, R4, 0x1, P2 ;  /* 0x0000000485057211 */ /* 0x002fc400010f0eff */
[----:B------:R-:W-:Y:S01]  /*6540*/  CS2R R132, SRZ ;  /* 0x0000000000847805 */ /* 0x000fe2000001ff00 */
[----:B------:R1:W-:Y:S04]  /*6550*/  STL [R1+0xa64], R6 ;  /* 0x000a640601007387 */ /* 0x0003e80000100800 */
[----:B------:R2:W-:Y:S01]  /*6560*/  STL [R1+0xa6c], R5 ;  /* 0x000a6c0501007387 */ /* 0x0005e20000100800 */
[----:B0-----:R-:W-:-:S03]  /*6570*/  IMAD.WIDE R2, R143, 0x2, R12 ;  /* 0x000000028f027825 */ /* 0x001fc600078e020c */
[----:B------:R-:W-:Y:S01]  /*6580*/  STL [R1+0xa74], R7 ;  /* 0x000a740701007387 */ /* 0x000fe20000100800 */
[-C--:B-1----:R-:W-:Y:S02]  /*6590*/  LEA.HI.X.SX32 R6, R137, R4.reuse, 0x1, P0 ;  /* 0x0000000489067211 */ /* 0x082fe400000f0eff */
[----:B------:R-:W-:Y:S02]  /*65a0*/  CS2R R136, SRZ ;  /* 0x0000000000887805 */ /* 0x000fe4000001ff00 */
[-C--:B--2---:R-:W-:Y:S01]  /*65b0*/  LEA.HI.X.SX32 R5, R139, R4.reuse, 0x1, P4 ;  /* 0x000000048b057211 */ /* 0x084fe200020f0eff */
[----:B------:R0:W-:Y:S01]  /*65c0*/  STL [R1+0xa7c], R6 ;  /* 0x000a7c0601007387 */ /* 0x0001e20000100800 */
[----:B------:R-:W-:Y:S02]  /*65d0*/  LEA.HI.X.SX32 R4, R141, R4, 0x1, P6 ;  /* 0x000000048d047211 */ /* 0x000fe400030f0eff */
[----:B------:R-:W-:Y:S02]  /*65e0*/  CS2R R138, SRZ ;  /* 0x00000000008a7805 */ /* 0x000fe4000001ff00 */
[----:B------:R-:W-:Y:S01]  /*65f0*/  CS2R R140, SRZ ;  /* 0x00000000008c7805 */ /* 0x000fe2000001ff00 */
[----:B------:R-:W-:Y:S04]  /*6600*/  STL [R1+0xa84], R5 ;  /* 0x000a840501007387 */ /* 0x000fe80000100800 */
[----:B------:R-:W-:Y:S01]  /*6610*/  STL [R1+0xa98], R2 ;  /* 0x000a980201007387 */ /* 0x000fe20000100800 */
[----:B0-----:R-:W-:-:S03]  /*6620*/  IMAD.WIDE R6, R143, 0x2, R22 ;  /* 0x000000028f067825 */ /* 0x001fc600078e0216 */
[----:B------:R0:W-:Y:S04]  /*6630*/  STL [R1+0xa8c], R4 ;  /* 0x000a8c0401007387 */ /* 0x0001e80000100800 */
[----:B------:R1:W-:Y:S01]  /*6640*/  STL [R1+0xa94], R3 ;  /* 0x000a940301007387 */ /* 0x0003e20000100800 */
[----:B0-----:R-:W-:-:S04]  /*6650*/  IMAD.WIDE R4, R143, 0x2, R20 ;  /* 0x000000028f047825 */ /* 0x001fc800078e0214 */
[----:B-1----:R-:W-:Y:S01]  /*6660*/  IMAD.WIDE R2, R143, 0x2, R18 ;  /* 0x000000028f027825 */ /* 0x002fe200078e0212 */
[----:B------:R-:W-:-:S04]  /*6670*/  CS2R R142, SRZ ;  /* 0x00000000008e7805 */ /* 0x000fc8000001ff00 */
[----:B------:R-:W-:Y:S04]  /*6680*/  STL [R1+0xaa0], R2 ;  /* 0x000aa00201007387 */ /* 0x000fe80000100800 */
[----:B------:R0:W-:Y:S04]  /*6690*/  STL [R1+0xa9c], R3 ;  /* 0x000a9c0301007387 */ /* 0x0001e80000100800 */
[----:B------:R-:W-:Y:S04]  /*66a0*/  STL [R1+0xaa8], R4 ;  /* 0x000aa80401007387 */ /* 0x000fe80000100800 */
[----:B------:R1:W-:Y:S01]  /*66b0*/  STL [R1+0xaa4], R5 ;  /* 0x000aa40501007387 */ /* 0x0003e20000100800 */
[----:B0-----:R-:W-:-:S03]  /*66c0*/  IMAD.WIDE R2, R11, 0x2, R18 ;  /* 0x000000020b027825 */ /* 0x001fc600078e0212 */
[----:B------:R-:W-:Y:S04]  /*66d0*/  STL [R1+0xab0], R6 ;  /* 0x000ab00601007387 */ /* 0x000fe80000100800 */
[----:B------:R0:W-:Y:S01]  /*66e0*/  STL [R1+0xaac], R7 ;  /* 0x000aac0701007387 */ /* 0x0001e20000100800 */
[----:B-1----:R-:W-:-:S03]  /*66f0*/  IMAD.WIDE R4, R11, 0x2, R20 ;  /* 0x000000020b047825 */ /* 0x002fc600078e0214 */
[----:B------:R-:W-:Y:S04]  /*6700*/  STL [R1+0xab8], R8 ;  /* 0x000ab80801007387 */ /* 0x000fe80000100800 */
[----:B------:R1:W-:Y:S01]  /*6710*/  STL [R1+0xab4], R9 ;  /* 0x000ab40901007387 */ /* 0x0003e20000100800 */
[----:B0-----:R-:W-:-:S03]  /*6720*/  IMAD.WIDE R6, R11, 0x2, R22 ;  /* 0x000000020b067825 */ /* 0x001fc600078e0216 */
[----:B------:R-:W-:Y:S01]  /*6730*/  STL [R1+0xac0], R2 ;  /* 0x000ac00201007387 */ /* 0x000fe20000100800 */
[----:B------:R-:W-:-:S03]  /*6740*/  IMAD R11, R0, 0x3c, RZ ;  /* 0x0000003c000b7824 */ /* 0x000fc600078e02ff */
[----:B------:R0:W-:Y:S01]  /*6750*/  STL [R1+0xabc], R3 ;  /* 0x000abc0301007387 */ /* 0x0001e20000100800 */
[----:B-1----:R-:W-:-:S03]  /*6760*/  IMAD.WIDE R8, R25, 0x2, R12 ;  /* 0x0000000219087825 */ /* 0x002fc600078e020c */
        /* <DEDUP_REMOVED lines=360> */
[----:B------:R-:W-:-:S03]  /*7df0*/  IMAD.SHL.U32 R16, R0, 0x20, RZ ;  /* 0x0000002000107824 */ /* 0x000fc600078e00ff */
        /* <DEDUP_REMOVED lines=387> */
[----:B0-----:R-:W-:Y:S01]  /*9630*/  IMAD.WIDE R6, R16, 0x2, R22 ;  /* 0x0000000210067825 */ /* 0x001fe200078e0216 */
[----:B------:R-:W-:Y:S02]  /*9640*/  LOP3.LUT R16, R15, 0x20, RZ, 0x3c, !PT ;  /* 0x000000200f107812 */ /* 0x000fe400078e3cff */
[----:B------:R-:W-:Y:S04]  /*9650*/  STL [R1+0x1200], R2 ;  /* 0x0012000201007387 */ /* 0x000fe80000100800 */
[----:B------:R0:W-:Y:S01]  /*9660*/  STL [R1+0x11fc], R3 ;  /* 0x0011fc0301007387 */ /* 0x0001e20000100800 */
[----:B------:R-:W-:-:S02]  /*9670*/  IMAD.IADD R16, R216, 0x1, R16 ;  /* 0x00000001d8107824 */ /* 0x000fc400078e0210 */
[C---:B-1----:R-:W-:Y:S01]  /*9680*/  IMAD.WIDE R8, R11.reuse, 0x2, R12 ;  /* 0x000000020b087825 */ /* 0x042fe200078e020c */
[----:B------:R-:W-:Y:S04]  /*9690*/  STL [R1+0x1208], R4 ;  /* 0x0012080401007387 */ /* 0x000fe80000100800 */
[----:B------:R1:W-:Y:S01]  /*96a0*/  STL [R1+0x1204], R5 ;  /* 0x0012040501007387 */ /* 0x0003e20000100800 */
[----:B0-----:R-:W-:-:S03]  /*96b0*/  IMAD.WIDE R2, R11, 0x2, R18 ;  /* 0x000000020b027825 */ /* 0x001fc600078e0212 */
[----:B------:R-:W-:Y:S04]  /*96c0*/  STL [R1+0x1210], R6 ;  /* 0x0012100601007387 */ /* 0x000fe80000100800 */
[----:B------:R0:W-:Y:S01]  /*96d0*/  STL [R1+0x120c], R7 ;  /* 0x00120c0701007387 */ /* 0x0001e20000100800 */
[----:B-1----:R-:W-:-:S03]  /*96e0*/  IMAD.WIDE R4, R11, 0x2, R20 ;  /* 0x000000020b047825 */ /* 0x002fc600078e0214 */
[----:B------:R1:W-:Y:S04]  /*96f0*/  STL [R1+0x1218], R8 ;  /* 0x0012180801007387 */ /* 0x0003e80000100800 */
[----:B------:R-:W-:Y:S01]  /*9700*/  STL [R1+0x1214], R9 ;  /* 0x0012140901007387 */ /* 0x000fe20000100800 */
[----:B0-----:R-:W-:-:S03]  /*9710*/  IMAD.WIDE R6, R11, 0x2, R22 ;  /* 0x000000020b067825 */ /* 0x001fc600078e0216 */
[----:B------:R-:W-:Y:S01]  /*9720*/  STL [R1+0x1220], R2 ;  /* 0x0012200201007387 */ /* 0x000fe20000100800 */
[C---:B------:R-:W-:Y:S02]  /*9730*/  IMAD.SHL.U32 R11, R0.reuse, 0x40, RZ ;  /* 0x00000040000b7824 */ /* 0x040fe400078e00ff */
[----:B-1----:R-:W-:Y:S01]  /*9740*/  IMAD.SHL.U32 R8, R0, 0x2, RZ ;  /* 0x0000000200087824 */ /* 0x002fe200078e00ff */
        /* <DEDUP_REMOVED lines=11> */
[----:B------:R-:W-:-:S03]  /*9800*/  IMAD.WIDE R8, R8, 0x2, R22 ;  /* 0x0000000208087825 */ /* 0x000fc600078e0216 */
[----:B------:R0:W-:Y:S01]  /*9810*/  STL [R1+0x123c], R5 ;  /* 0x00123c0501007387 */ /* 0x0001e20000100800 */
[----:B-1----:R-:W-:-:S03]  /*9820*/  IMAD.WIDE R2, R0, 0x2, R12 ;  /* 0x0000000200027825 */ /* 0x002fc600078e020c */
[----:B------:R-:W-:Y:S04]  /*9830*/  STL [R1+0x1248], R6 ;  /* 0x0012480601007387 */ /* 0x000fe80000100800 */
[----:B------:R1:W-:Y:S01]  /*9840*/  STL [R1+0x1244], R7 ;  /* 0x0012440701007387 */ /* 0x0003e20000100800 */
[----:B0-----:R-:W-:-:S03]  /*9850*/  IMAD.WIDE R4, R0, 0x2, R18 ;  /* 0x0000000200047825 */ /* 0x001fc600078e0212 */
[----:B------:R0:W-:Y:S04]  /*9860*/  STL [R1+0x1250], R8 ;  /* 0x0012500801007387 */ /* 0x0001e80000100800 */
[----:B------:R2:W-:Y:S01]  /*9870*/  STL [R1+0x124c], R9 ;  /* 0x00124c0901007387 */ /* 0x0005e20000100800 */
[----:B-1----:R-:W-:-:S03]  /*9880*/  IMAD.WIDE R6, R0, 0x2, R20 ;  /* 0x0000000200067825 */ /* 0x002fc600078e0214 */
[----:B------:R-:W-:Y:S04]  /*9890*/  STL [R1+0x1258], R2 ;  /* 0x0012580201007387 */ /* 0x000fe80000100800 */
[----:B------:R1:W-:Y:S01]  /*98a0*/  STL [R1+0x1254], R3 ;  /* 0x0012540301007387 */ /* 0x0003e20000100800 */
[C---:B0-----:R-:W-:Y:S02]  /*98b0*/  LOP3.LUT R8, R14.reuse, 0x20, RZ, 0x3c, !PT ;  /* 0x000000200e087812 */ /* 0x041fe400078e3cff */
[----:B--2---:R-:W-:Y:S01]  /*98c0*/  LOP3.LUT R9, R14, 0x10, RZ, 0x3c, !PT ;  /* 0x000000100e097812 */ /* 0x004fe200078e3cff */
[----:B------:R0:W-:Y:S02]  /*98d0*/  STL [R1+0x1260], R4 ;  /* 0x0012600401007387 */ /* 0x0001e40000100800 */
[----:B------:R-:W-:-:S02]  /*98e0*/  IMAD.IADD R8, R216, 0x1, R8 ;  /* 0x00000001d8087824 */ /* 0x000fc400078e0208 */
[----:B------:R2:W-:Y:S01]  /*98f0*/  STL [R1+0x125c], R5 ;  /* 0x00125c0501007387 */ /* 0x0005e20000100800 */
[----:B------:R-:W-:Y:S02]  /*9900*/  IMAD.IADD R9, R216, 0x1, R9 ;  /* 0x00000001d8097824 */ /* 0x000fe400078e0209 */
[----:B-1----:R-:W-:Y:S01]  /*9910*/  IMAD.WIDE R2, R0, 0x2, R22 ;  /* 0x0000000200027825 */ /* 0x002fe200078e0216 */
[----:B------:R1:W-:Y:S01]  /*9920*/  STL [R1+0x1268], R6 ;  /* 0x0012680601007387 */ /* 0x0003e20000100800 */
[----:B------:R-:W-:-:S03]  /*9930*/  SHF.R.S32.HI R0, RZ, 0x1f, R11 ;  /* 0x0000001fff007819 */ /* 0x000fc6000001140b */
[----:B------:R3:W-:Y:S01]  /*9940*/  STL [R1+0x1264], R7 ;  /* 0x0012640701007387 */ /* 0x0007e20000100800 */
[C---:B0-----:R-:W-:Y:S02]  /*9950*/  LOP3.LUT R4, R14.reuse, 0x60, RZ, 0x3c, !PT ;  /* 0x000000600e047812 */ /* 0x041fe400078e3cff */
[C---:B--2---:R-:W-:Y:S01]  /*9960*/  LOP3.LUT R5, R14.reuse, 0x50, RZ, 0x3c, !PT ;  /* 0x000000500e057812 */ /* 0x044fe200078e3cff */
[----:B------:R0:W-:Y:S01]  /*9970*/  STL [R1+0x1270], R2 ;  /* 0x0012700201007387 */ /* 0x0001e20000100800 */
[C---:B------:R-:W-:Y:S01]  /*9980*/  SHF.L.U64.HI R0, R11.reuse, 0x1, R0 ;  /* 0x000000010b007819 */ /* 0x040fe20000010200 */
[----:B------:R-:W-:Y:S02]  /*9990*/  IMAD.SHL.U32 R11, R11, 0x2, RZ ;  /* 0x000000020b0b7824 */ /* 0x000fe400078e00ff */
[----:B------:R2:W-:Y:S01]  /*99a0*/  STL [R1+0x126c], R3 ;  /* 0x00126c0301007387 */ /* 0x0005e20000100800 */
[----:B-1----:R-:W-:Y:S01]  /*99b0*/  LOP3.LUT R6, R14, 0x40, RZ, 0x3c, !PT ;  /* 0x000000400e067812 */ /* 0x002fe200078e3cff */
[----:B------:R-:W-:Y:S01]  /*99c0*/  IMAD.IADD R5, R216, 0x1, R5 ;  /* 0x00000001d8057824 */ /* 0x000fe200078e0205 */
[----:B---3--:R-:W-:Y:S01]  /*99d0*/  LOP3.LUT R7, R14, 0x30, RZ, 0x3c, !PT ;  /* 0x000000300e077812 */ /* 0x008fe200078e3cff */
[----:B------:R-:W-:Y:S01]  /*99e0*/  STL [R1+0x6c4], RZ ;  /* 0x0006c4ff01007387 */ /* 0x000fe20000100800 */
[----:B------:R-:W-:-:S02]  /*99f0*/  IMAD.IADD R4, R216, 0x1, R4 ;  /* 0x00000001d8047824 */ /* 0x000fc400078e0204 */
[C---:B------:R-:W-:Y:S01]  /*9a00*/  IMAD.IADD R6, R216.reuse, 0x1, R6 ;  /* 0x00000001d8067824 */ /* 0x040fe200078e0206 */
[----:B------:R-:W-:Y:S01]  /*9a10*/  STL [R1+0x400], RZ ;  /* 0x000400ff01007387 */ /* 0x000fe20000100800 */
[----:B0-----:R-:W-:Y:S01]  /*9a20*/  SHF.R.S32.HI R2, RZ, 0x1f, R17 ;  /* 0x0000001fff027819 */ /* 0x001fe20000011411 */
[C---:B------:R-:W-:Y:S01]  /*9a30*/  IMAD.IADD R7, R216.reuse, 0x1, R7 ;  /* 0x00000001d8077824 */ /* 0x040fe200078e0207 */
[----:B--2---:R-:W-:Y:S01]  /*9a40*/  SHF.R.S32.HI R3, RZ, 0x6, R10 ;  /* 0x00000006ff037819 */ /* 0x004fe2000001140a */
[----:B------:R-:W-:Y:S01]  /*9a50*/  STL [R1+0x404], RZ ;  /* 0x000404ff01007387 */ /* 0x000fe20000100800 */
[C---:B------:R-:W-:Y:S01]  /*9a60*/  IMAD.IADD R10, R216.reuse, 0x1, R14 ;  /* 0x00000001d80a7824 */ /* 0x040fe200078e020e */
[----:B------:R-:W-:Y:S01]  /*9a70*/  SHF.L.U64.HI R2, R17, 0x1, R2 ;  /* 0x0000000111027819 */ /* 0x000fe20000010202 */
[----:B------:R-:W-:Y:S01]  /*9a80*/  IMAD.IADD R17, R216, 0x1, R15 ;  /* 0x00000001d8117824 */ /* 0x000fe200078e020f */
[----:B------:R-:W-:Y:S04]  /*9a90*/  STL [R1+0x408], RZ ;  /* 0x000408ff01007387 */ /* 0x000fe80000100800 */
        /* <DEDUP_REMOVED lines=253> */
[----:B------:R-:W-:Y:S04]  /*aa70*/  STL [R1], RZ ;  /* 0x000000ff01007387 */ /* 0x000fe80000100800 */
        /* <DEDUP_REMOVED lines=63> */
[----:B------:R0:W-:Y:S02]  /*ae70*/  STL [R1+0x1290], R3 ;  /* 0x0012900301007387 */ /* 0x0001e40000100800 */
[----:B0-----:R-:W-:-:S02]  /*ae80*/  LOP3.LUT R3, R14, 0x70, RZ, 0x3c, !PT ;  /* 0x000000700e037812 */ /* 0x001fc400078e3cff */
[----:B------:R-:W-:Y:S01]  /*ae90*/  LOP3.LUT R14, R15, 0x60, RZ, 0x3c, !PT ;  /* 0x000000600f0e7812 */ /* 0x000fe200078e3cff */
[C---:B------:R-:W-:Y:S01]  /*aea0*/  IMAD.IADD R15, R216.reuse, 0x1, R24 ;  /* 0x00000001d80f7824 */ /* 0x040fe200078e0218 */
[----:B------:R-:W-:Y:S01]  /*aeb0*/  CS2R R24, SRZ ;  /* 0x0000000000187805 */ /* 0x000fe2000001ff00 */
[C---:B------:R-:W-:Y:S02]  /*aec0*/  IMAD.IADD R3, R216.reuse, 0x1, R3 ;  /* 0x00000001d8037824 */ /* 0x040fe400078e0203 */
[----:B------:R-:W-:-:S07]  /*aed0*/  IMAD.IADD R14, R216, 0x1, R14 ;  /* 0x00000001d80e7824 */ /* 0x000fce00078e020e */
.L_x_1:
[----:B------:R-:W2:Y:S01]  /*aee0*/  LDL R218, [R1+0x6c4] ;  /* 0x0006c40001da7983 */ /* 0x000ea20000100800 */
[----:B------:R-:W2:Y:S03]  /*aef0*/  LDC R216, c[0x0][0x230] ;  /* 0x00008c00ffd87b82 */ /* 0x000ea60000000800 */
[----:B------:R-:W-:Y:S04]  /*af00*/  STL [R1+0x177c], R224 ;  /* 0x00177ce001007387 */ /* 0x000fe80000100800 */
[----:B-----5:R-:W-:Y:S04]  /*af10*/  STL [R1+0x1778], R10 ;  /* 0x0017780a01007387 */ /* 0x020fe80000100800 */
[----:B------:R-:W-:Y:S04]  /*af20*/  STL [R1+0x1724], R9 ;  /* 0x0017240901007387 */ /* 0x000fe80000100800 */
        /* <DEDUP_REMOVED lines=10> */
[----:B------:R-:W-:Y:S04]  /*afd0*/  STL.64 [R1+0x1568], R214 ;  /* 0x001568d601007387 */ /* 0x000fe80000100a00 */
        /* <DEDUP_REMOVED lines=52> */
[----:B------:R0:W-:Y:S04]  /*b320*/  STL.64 [R1+0x13c0], R108 ;  /* 0x0013c06c01007387 */ /* 0x0001e80000100a00 */
[----:B------:R-:W-:Y:S04]  /*b330*/  STL.64 [R1+0x13b8], R106 ;  /* 0x0013b86a01007387 */ /* 0x000fe80000100a00 */
[----:B------:R-:W-:Y:S01]  /*b340*/  STL.64 [R1+0x13b0], R104 ;  /* 0x0013b06801007387 */ /* 0x000fe20000100a00 */
[----:B0-----:R-:W-:-:S03]  /*b350*/  PRMT R109, RZ, 0x7610, R109 ;  /* 0x00007610ff6d7816 */ /* 0x001fc6000000006d */
[----:B------:R-:W-:Y:S04]  /*b360*/  STL.64 [R1+0x13a8], R102 ;  /* 0x0013a86601007387 */ /* 0x000fe80000100a00 */
[----:B------:R-:W-:Y:S04]  /*b370*/  STL.64 [R1+0x13a0], R100 ;  /* 0x0013a06401007387 */ /* 0x000fe80000100a00 */
[----:B------:R-:W-:Y:S04]  /*b380*/  STL.64 [R1+0x1398], R98 ;  /* 0x0013986201007387 */ /* 0x000fe80000100a00 */
[----:B------:R-:W-:Y:S04]  /*b390*/  STL.64 [R1+0x1390], R96 ;  /* 0x0013906001007387 */ /* 0x000fe80000100a00 */
[----:B------:R-:W-:Y:S01]  /*b3a0*/  STL.64 [R1+0x1388], R94 ;  /* 0x0013885e01007387 */ /* 0x000fe20000100a00 */
[----:B--2---:R-:W-:-:S03]  /*b3b0*/  IMAD R216, R218, -0x40, R216 ;  /* 0xffffffc0dad87824 */ /* 0x004fc600078e02d8 */
[----:B------:R-:W-:Y:S02]  /*b3c0*/  STL.64 [R1+0x1380], R92 ;  /* 0x0013805c01007387 */ /* 0x000fe40000100a00 */
[----:B------:R-:W-:Y:S02]  /*b3d0*/  ISETP.GT.AND P0, PT, R216, RZ, PT ;  /* 0x000000ffd800720c */ /* 0x000fe40003f04270 */
[----:B------:R-:W-:Y:S04]  /*b3e0*/  STL.64 [R1+0x1378], R90 ;  /* 0x0013785a01007387 */ /* 0x000fe80000100a00 */
[----:B------:R-:W-:Y:S04]  /*b3f0*/  STL.64 [R1+0x1370], R88 ;  /* 0x0013705801007387 */ /* 0x000fe80000100a00 */
[----:B------:R0:W-:Y:S04]  /*b400*/  STL [R1+0x1368], R87 ;  /* 0x0013685701007387 */ /* 0x0001e80000100800 */
[----:B------:R-:W2:Y:S04]  /*b410*/  @P0 LDG.E.U16 R109, desc[UR60][R22.64] ;  /* 0x0000003c166d0981 */ /* 0x000ea8000c1e1500 */
[----:B------:R-:W-:Y:S01]  /*b420*/  STL [R1+0x1364], R0 ;  /* 0x0013640001007387 */ /* 0x000fe20000100800 */
[----:B------:R-:W-:-:S03]  /*b430*/  MOV R151, UR49 ;  /* 0x0000003100977c02 */ /* 0x000fc60008000f00 */
[----:B------:R-:W3:Y:S01]  /*b440*/  LDL.LU R227, [R1+0xabc] ;  /* 0x000abc0001e37983 */ /* 0x000ee20000300800 */
[----:B------:R-:W-:-:S03]  /*b450*/  MOV R149, UR48 ;  /* 0x0000003000957c02 */ /* 0x000fc60008000f00 */
[----:B------:R1:W-:Y:S01]  /*b460*/  STL [R1+0x1348], R2 ;  /* 0x0013480201007387 */ /* 0x0003e20000100800 */
[----:B------:R-:W-:Y:S02]  /*b470*/  MOV R150, UR53 ;  /* 0x0000003500967c02 */ /* 0x000fe40008000f00 */
[----:B0-----:R-:W-:Y:S01]  /*b480*/  MOV R87, UR52 ;  /* 0x0000003400577c02 */ /* 0x001fe20008000f00 */
[----:B-1----:R-:W4:Y:S01]  /*b490*/  LDL.LU R2, [R1+0xa94] ;  /* 0x000a940001027983 */ /* 0x002f220000300800 */
[----:B------:R-:W-:Y:S02]  /*b4a0*/  PRMT R10, RZ, 0x7610, R10 ;  /* 0x00007610ff0a7816 */ /* 0x000fe4000000000a */
[----:B------:R-:W-:Y:S01]  /*b4b0*/  PRMT R224, RZ, 0x7610, R224 ;  /* 0x00007610ffe07816 */ /* 0x000fe200000000e0 */
[----:B------:R-:W-:Y:S01]  /*b4c0*/  STL [R1+0x12a8], R223 ;  /* 0x0012a8df01007387 */ /* 0x000fe20000100800 */
[----:B------:R-:W-:Y:S02]  /*b4d0*/  MOV R0, UR57 ;  /* 0x0000003900007c02 */ /* 0x000fe40008000f00 */
[----:B------:R-:W-:Y:S01]  /*b4e0*/  MOV R11, UR56 ;  /* 0x00000038000b7c02 */ /* 0x000fe20008000f00 */
[----:B------:R-:W-:Y:S01]  /*b4f0*/  STL [R1+0x12a4], R222 ;  /* 0x0012a4de01007387 */ /* 0x000fe20000100800 */
[----:B------:R-:W-:-:S02]  /*b500*/  PRMT R219, RZ, 0x7610, R219 ;  /* 0x00007610ffdb7816 */ /* 0x000fc400000000db */
[----:B------:R-:W-:Y:S01]  /*b510*/  ISETP.GT.AND P1, PT, R216, 0x1, PT ;  /* 0x00000001d800780c */ /* 0x000fe20003f24270 */
        /* <DEDUP_REMOVED lines=21> */
[----:B------:R-:W-:Y:S04]  /*b670*/  STL [R1+0x16a0], R58 ;  /* 0x0016a03a01007387 */ /* 0x000fe80000100800 */
[----:B------:R-:W-:Y:S04]  /*b680*/  STL.64 [R1+0x15f0], R56 ;  /* 0x0015f03801007387 */ /* 0x000fe80000100a00 */
[----:B------:R-:W-:Y:S04]  /*b690*/  STL [R1+0x16a8], R56 ;  /* 0x0016a83801007387 */ /* 0x000fe80000100800 */
        /* <DEDUP_REMOVED lines=42> */
[----:B------:R-:W3:Y:S04]  /*b940*/  @P0 LDG.E.U16 R10, desc[UR60][R20.64] ;  /* 0x0000003c140a0981 */ /* 0x000ee8000c1e1500 */
[----:B------:R-:W-:Y:S04]  /*b950*/  STL [R1+0x1718], R29 ;  /* 0x0017181d01007387 */ /* 0x000fe80000100800 */
[----:B------:R-:W-:Y:S04]  /*b960*/  STL.64 [R1+0x1578], R26 ;  /* 0x0015781a01007387 */ /* 0x000fe80000100a00 */
[----:B------:R-:W-:Y:S04]  /*b970*/  STL [R1+0x1728], R26 ;  /* 0x0017281a01007387 */ /* 0x000fe80000100800 */
[----:B------:R-:W-:Y:S04]  /*b980*/  STL [R1+0x1720], R27 ;  /* 0x0017201b01007387 */ /* 0x000fe80000100800 */
[----:B------:R-:W4:Y:S04]  /*b990*/  @P0 LDG.E.U16 R224, desc[UR60][R18.64] ;  /* 0x0000003c12e00981 */ /* 0x000f28000c1e1500 */
[----:B------:R-:W-:Y:S04]  /*b9a0*/  STL.64 [R1+0x1570], R24 ;  /* 0x0015701801007387 */ /* 0x000fe80000100a00 */
[----:B------:R-:W-:Y:S04]  /*b9b0*/  STL [R1+0x1730], R24 ;  /* 0x0017301801007387 */ /* 0x000fe80000100800 */
[----:B------:R-:W-:Y:S04]  /*b9c0*/  STL [R1+0x172c], R25 ;  /* 0x00172c1901007387 */ /* 0x000fe80000100800 */
[----:B------:R-:W-:Y:S04]  /*b9d0*/  STL [R1+0x1734], R0 ;  /* 0x0017340001007387 */ /* 0x000fe80000100800 */
[----:B------:R-:W-:Y:S04]  /*b9e0*/  STL [R1+0x1738], R11 ;  /* 0x0017380b01007387 */ /* 0x000fe80000100800 */
[----:B------:R-:W4:Y:S04]  /*b9f0*/  LDL R218, [R1+0x126c] ;  /* 0x00126c0001da7983 */ /* 0x000f280000100800 */
[----:B------:R-:W4:Y:S04]  /*ba00*/  @P0 LDG.E.U16 R219, desc[UR60][R12.64] ;  /* 0x0000003c0cdb0981 */ /* 0x000f28000c1e1500 */
[----:B--2---:R0:W-:Y:S04]  /*ba10*/  STL [R1+0x850], R109 ;  /* 0x0008506d01007387 */ /* 0x0041e80000100800 */
[----:B0-----:R-:W2:Y:S04]  /*ba20*/  LDL R109, [R1+0x1270] ;  /* 0x00127000016d7983 */ /* 0x001ea80000100800 */
[----:B------:R-:W-:Y:S04]  /*ba30*/  STL [R1+0x1740], R22 ;  /* 0x0017401601007387 */ /* 0x000fe80000100800 */
[----:B------:R-:W-:Y:S01]  /*ba40*/  STL [R1+0x173c], R23 ;  /* 0x00173c1701007387 */ /* 0x000fe20000100800 */
[----:B------:R-:W-:-:S03]  /*ba50*/  PRMT R30, RZ, 0x7610, R30 ;  /* 0x00007610ff1e7816 */ /* 0x000fc6000000001e */
[----:B---3--:R0:W-:Y:S04]  /*ba60*/  STL [R1+0x84c], R10 ;  /* 0x00084c0a01007387 */ /* 0x0081e80000100800 */
[----:B0-----:R-:W3:Y:S04]  /*ba70*/  LDL R10, [R1+0x1268] ;  /* 0x00126800010a7983 */ /* 0x001ee80000100800 */
[----:B------:R-:W-:Y:S04]  /*ba80*/  STL [R1+0x1748], R20 ;  /* 0x0017481401007387 */ /* 0x000fe80000100800 */
[----:B------:R-:W-:Y:S04]  /*ba90*/  STL [R1+0x1744], R21 ;  /* 0x0017441501007387 */ /* 0x000fe80000100800 */
[----:B----4-:R0:W-:Y:S04]  /*baa0*/  STL [R1+0x848], R224 ;  /* 0x000848e001007387 */ /* 0x0101e80000100800 */
[----:B0-----:R-:W4:Y:S04]  /*bab0*/  LDL.LU R224, [R1+0x177c] ;  /* 0x00177c0001e07983 */ /* 0x001f280000300800 */
[----:B------:R-:W-:Y:S04]  /*bac0*/  STL [R1+0x1750], R18 ;  /* 0x0017501201007387 */ /* 0x000fe80000100800 */
[----:B------:R-:W-:Y:S04]  /*bad0*/  STL [R1+0x174c], R19 ;  /* 0x00174c1301007387 */ /* 0x000fe80000100800 */
[----:B------:R-:W-:Y:S04]  /*bae0*/  STL [R1+0x1758], R12 ;  /* 0x0017580c01007387 */ /* 0x000fe80000100800 */
[----:B------:R-:W-:Y:S04]  /*baf0*/  STL [R1+0x1754], R13 ;  /* 0x0017540d01007387 */ /* 0x000fe80000100800 */
[----:B------:R0:W-:Y:S02]  /*bb00*/  STL [R1+0x844], R219 ;  /* 0x000844db01007387 */ /* 0x0001e40000100800 */
[----:B0-----:R-:W-:-:S02]  /*bb10*/  @P1 IMAD.MOV.U32 R219, RZ, RZ, R218 ;  /* 0x000000ffffdb1224 */ /* 0x001fc400078e00da */
[----:B--2---:R-:W-:Y:S01]  /*bb20*/  @P1 IMAD.MOV.U32 R218, RZ, RZ, R109 ;  /* 0x000000ffffda1224 */ /* 0x004fe200078e006d */
[----:B------:R-:W-:Y:S01]  /*bb30*/  PRMT R31, RZ, 0x7610, R31 ;  /* 0x00007610ff1f7816 */ /* 0x000fe2000000001f */
[----:B------:R-:W2:Y:S04]  /*bb40*/  LDL R109, [R1+0x1250] ;  /* 0x00125000016d7983 */ /* 0x000ea80000100800 */
[----:B------:R3:W4:Y:S04]  /*bb50*/  @P1 LDG.E.U16 R30, desc[UR60][R218.64] ;  /* 0x0000003cda1e1981 */ /* 0x000728000c1e1500 */
[----:B------:R-:W2:Y:S01]  /*bb60*/  LDL R219, [R1+0x1264] ;  /* 0x0012640001db7983 */ /* 0x000ea20000100800 */
[----:B---3--:R-:W-:-:S03]  /*bb70*/  @P1 IMAD.MOV.U32 R218, RZ, RZ, R10 ;  /* 0x000000ffffda1224 */ /* 0x008fc600078e000a */
[----:B----4-:R-:W-:Y:S01]  /*bb80*/  STL [R1+0x175c], R30 ;  /* 0x00175c1e01007387 */ /* 0x010fe20000100800 */
[----:B------:R-:W-:-:S03]  /*bb90*/  PRMT R32, RZ, 0x7610, R32 ;  /* 0x00007610ff207816 */ /* 0x000fc60000000020 */
[----:B------:R-:W3:Y:S04]  /*bba0*/  LDL R10, [R1+0x1248] ;  /* 0x00124800010a7983 */ /* 0x000ee80000100800 */
[----:B--2---:R-:W2:Y:S04]  /*bbb0*/  @P1 LDG.E.U16 R31, desc[UR60][R218.64] ;  /* 0x0000003cda1f1981 */ /* 0x004ea8000c1e1500 */
[----:B------:R-:W4:Y:S04]  /*bbc0*/  LDL R218, [R1+0x125c] ;  /* 0x00125c0001da7983 */ /* 0x000f280000100800 */
[----:B------:R-:W4:Y:S04]  /*bbd0*/  LDL R219, [R1+0x1260] ;  /* 0x0012600001db7983 */ /* 0x000f280000100800 */
[----:B--2---:R-:W-:Y:S01]  /*bbe0*/  STL [R1+0x1760], R31 ;  /* 0x0017601f01007387 */ /* 0x004fe20000100800 */
[----:B----4-:R-:W-:-:S04]  /*bbf0*/  @P1 LOP3.LUT R219, R219, R218, RZ, 0x3c, !PT ;  /* 0x000000dadbdb1212 */ /* 0x010fc800078e3cff */
[----:B------:R-:W-:-:S04]  /*bc00*/  @P1 LOP3.LUT R218, R219, R218, RZ, 0x3c, !PT ;  /* 0x000000dadbda1212 */ /* 0x000fc800078e3cff */
[----:B------:R-:W-:-:S05]  /*bc10*/  @P1 LOP3.LUT R219, R219, R218, RZ, 0x3c, !PT ;  /* 0x000000dadbdb1212 */ /* 0x000fca00078e3cff */
[----:B------:R-:W2:Y:S04]  /*bc20*/  @P1 LDG.E.U16 R32, desc[UR60][R218.64] ;  /* 0x0000003cda201981 */ /* 0x000ea8000c1e1500 */
[----:B------:R-:W4:Y:S04]  /*bc30*/  LDL R218, [R1+0x1254] ;  /* 0x0012540001da7983 */ /* 0x000f280000100800 */
[----:B------:R-:W4:Y:S01]  /*bc40*/  LDL R219, [R1+0x1258] ;  /* 0x0012580001db7983 */ /* 0x000f220000100800 */
[----:B------:R-:W-:Y:S02]  /*bc50*/  PRMT R33, RZ, 0x7610, R33 ;  /* 0x00007610ff217816 */ /* 0x000fe40000000021 */
[----:B------:R-:W-:Y:S01]  /*bc60*/  ISETP.GT.AND P0, PT, R216, 0x2, PT ;  /* 0x00000002d800780c */ /* 0x000fe20003f04270 */
[----:B--2---:R-:W-:Y:S01]  /*bc70*/  STL [R1+0x1764], R32 ;  /* 0x0017642001007387 */ /* 0x004fe20000100800 */
[----:B----4-:R-:W-:-:S04]  /*bc80*/  @P1 LOP3.LUT R219, R219, R218, RZ, 0x3c, !PT ;  /* 0x000000dadbdb1212 */ /* 0x010fc800078e3cff */
[----:B------:R-:W-:-:S04]  /*bc90*/  @P1 LOP3.LUT R218, R219, R218, RZ, 0x3c, !PT ;  /* 0x000000dadbda1212 */ /* 0x000fc800078e3cff */
[----:B------:R-:W-:-:S05]  /*bca0*/  @P1 LOP3.LUT R219, R219, R218, RZ, 0x3c, !PT ;  /* 0x000000dadbdb1212 */ /* 0x000fca00078e3cff */
[----:B------:R0:W2:Y:S04]  /*bcb0*/  @P1 LDG.E.U16 R33, desc[UR60][R218.64] ;  /* 0x0000003cda211981 */ /* 0x0000a8000c1e1500 */
[----:B------:R-:W4:Y:S01]  /*bcc0*/  LDL R219, [R1+0x124c] ;  /* 0x00124c0001db7983 */ /* 0x000f220000100800 */
[----:B------:R-:W-:Y:S01]  /*bcd0*/  PRMT R57, RZ, 0x7610, R57 ;  /* 0x00007610ff397816 */ /* 0x000fe20000000039 */
[----:B0-----:R-:W-:Y:S02]  /*bce0*/  @P0 IMAD.MOV.U32 R218, RZ, RZ, R109 ;  /* 0x000000ffffda0224 */ /* 0x001fe400078e006d */
[----:B--2---:R-:W-:Y:S01]  /*bcf0*/  STL [R1+0x1768], R33 ;  /* 0x0017682101007387 */ /* 0x004fe20000100800 */
[----:B------:R-:W-:-:S03]  /*bd00*/  PRMT R58, RZ, 0x7610, R58 ;  /* 0x00007610ff3a7816 */ /* 0x000fc6000000003a */
[----:B------:R-:W2:Y:S04]  /*bd10*/  LDL R109, [R1+0x1230] ;  /* 0x00123000016d7983 */ /* 0x000ea80000100800 */
[----:B----4-:R3:W4:Y:S04]  /*bd20*/  @P0 LDG.E.U16 R57, desc[UR60][R218.64] ;  /* 0x0000003cda390981 */ /* 0x010728000c1e1500 */
        /* <DEDUP_REMOVED lines=17> */
[----:B--2---:R0:W-:Y:S01]  /*be40*/  STL [R1+0x1774], R150 ;  /* 0x0017749601007387 */ /* 0x0041e20000100800 */
[----:B----4-:R-:W-:-:S04]  /*be50*/  @P0 LOP3.LUT R219, R219, R218, RZ, 0x3c, !PT ;  /* 0x000000dadbdb0212 */ /* 0x010fc800078e3cff */
[----:B------:R-:W-:-:S04]  /*be60*/  @P0 LOP3.LUT R218, R219, R218, RZ, 0x3c, !PT ;  /* 0x000000dadbda0212 */ /* 0x000fc800078e3cff */
[----:B------:R-:W-:-:S05]  /*be70*/  @P0 LOP3.LUT R219, R219, R218, RZ, 0x3c, !PT ;  /* 0x000000dadbdb0212 */ /* 0x000fca00078e3cff */
[----:B------:R1:W2:Y:S04]  /*be80*/  @P0 LDG.E.U16 R149, desc[UR60][R218.64] ;  /* 0x0000003cda950981 */ /* 0x0002a8000c1e1500 */
[----:B------:R-:W4:Y:S01]  /*be90*/  LDL R219, [R1+0x122c] ;  /* 0x00122c0001db7983 */ /* 0x000f220000100800 */
[----:B------:R-:W-:Y:S01]  /*bea0*/  PRMT R206, RZ, 0x7610, R206 ;  /* 0x00007610ffce7816 */ /* 0x000fe200000000ce */
[----:B-1----:R-:W-:Y:S01]  /*beb0*/  @P1 IMAD.MOV.U32 R218, RZ, RZ, R109 ;  /* 0x000000ffffda1224 */ /* 0x002fe200078e006d */
[----:B------:R-:W-:Y:S01]  /*bec0*/  PRMT R205, RZ, 0x7610, R205 ;  /* 0x00007610ffcd7816 */ /* 0x000fe200000000cd */
[----:B------:R-:W2:Y:S04]  /*bed0*/  LDL R109, [R1+0x1208] ;  /* 0x00120800016d7983 */ /* 0x000ea80000100800 */
[----:B----4-:R1:W4:Y:S04]  /*bee0*/  @P1 LDG.E.U16 R206, desc[UR60][R218.64] ;  /* 0x0000003cdace1981 */ /* 0x010328000c1e1500 */
[----:B------:R-:W1:Y:S04]  /*bef0*/  LDL R218, [R1+0x1224] ;  /* 0x0012240001da7983 */ /* 0x000e680000100800 */
[----:B------:R-:W1:Y:S02]  /*bf00*/  LDL R219, [R1+0x1228] ;  /* 0x0012280001db7983 */ /* 0x000e640000100800 */
[----:B-1----:R-:W-:-:S04]  /*bf10*/  @P1 LOP3.LUT R219, R219, R218, RZ, 0x3c, !PT ;  /* 0x000000dadbdb1212 */ /* 0x002fc800078e3cff */
[----:B------:R-:W-:-:S04]  /*bf20*/  @P1 LOP3.LUT R218, R219, R218, RZ, 0x3c, !PT ;  /* 0x000000dadbda1212 */ /* 0x000fc800078e3cff */
[----:B------:R-:W-:-:S05]  /*bf30*/  @P1 LOP3.LUT R219, R219, R218, RZ, 0x3c, !PT ;  /* 0x000000dadbdb1212 */ /* 0x000fca00078e3cff */
[----:B------:R3:W4:Y:S04]  /*bf40*/  @P1 LDG.E.U16 R205, desc[UR60][R218.64] ;  /* 0x0000003cdacd1981 */ /* 0x000728000c1e1500 */
[----:B------:R-:W2:Y:S01]  /*bf50*/  LDL R219, [R1+0x121c] ;  /* 0x00121c0001db7983 */ /* 0x000ea20000100800 */
[----:B------:R-:W-:Y:S01]  /*bf60*/  PRMT R204, RZ, 0x7610, R204 ;  /* 0x00007610ffcc7816 */ /* 0x000fe200000000cc */
[----:B---3--:R-:W-:Y:S01]  /*bf70*/  @P1 IMAD.MOV.U32 R218, RZ, RZ, R10 ;  /* 0x000000ffffda1224 */ /* 0x008fe200078e000a */
[----:B------:R-:W-:Y:S01]  /*bf80*/  PRMT R203, RZ, 0x7610, R203 ;  /* 0x00007610ffcb7816 */ /* 0x000fe200000000cb */
[----:B------:R-:W3:Y:S04]  /*bf90*/  LDL R10, [R1+0x11f8] ;  /* 0x0011f800010a7983 */ /* 0x000ee80000100800 */
[----:B--2---:R1:W2:Y:S04]  /*bfa0*/  @P1 LDG.E.U16 R204, desc[UR60][R218.64] ;  /* 0x0000003cdacc1981 */ /* 0x0042a8000c1e1500 */
[----:B------:R-:W1:Y:S04]  /*bfb0*/  LDL R218, [R1+0x1214] ;  /* 0x0012140001da7983 */ /* 0x000e680000100800 */
[----:B------:R-:W1:Y:S02]  /*bfc0*/  LDL R219, [R1+0x1218] ;  /* 0x0012180001db7983 */ /* 0x000e640000100800 */
[----:B-1----:R-:W-:-:S04]  /*bfd0*/  @P1 LOP3.LUT R219, R219, R218, RZ, 0x3c, !PT ;  /* 0x000000dadbdb1212 */ /* 0x002fc800078e3cff */
[----:B------:R-:W-:-:S04]  /*bfe0*/  @P1 LOP3.LUT R218, R219, R218, RZ, 0x3c, !PT ;  /* 0x000000dadbda1212 */ /* 0x000fc800078e3cff */
[----:B------:R-:W-:-:S05]  /*bff0*/  @P1 LOP3.LUT R219, R219, R218, RZ, 0x3c, !PT ;  /* 0x000000dadbdb1212 */ /* 0x000fca00078e3cff */
[----:B------:R1:W2:Y:S04]  /*c000*/  @P1 LDG.E.U16 R203, desc[UR60][R218.64] ;  /* 0x0000003cdacb1981 */ /* 0x0002a8000c1e1500 */
[----:B------:R-:W1:Y:S04]  /*c010*/  LDL R218, [R1+0x120c] ;  /* 0x00120c0001da7983 */ /* 0x000e680000100800 */
[----:B------:R-:W1:Y:S01]  /*c020*/  LDL R219, [R1+0x1210] ;  /* 0x0012100001db7983 */ /* 0x000e620000100800 */
[----:B------:R-:W-:Y:S02]  /*c030*/  ISETP.GT.AND P0, PT, R216, 0x4, PT ;  /* 0x00000004d800780c */ /* 0x000fe40003f04270 */
[----:B------:R-:W-:-:S11]  /*c040*/  PRMT R178, RZ, 0x7610, R178 ;  /* 0x00007610ffb27816 */ /* 0x000fd600000000b2 */
[----:B-1----:R-:W-:-:S04]  /*c050*/  @P0 LOP3.LUT R219, R219, R218, RZ, 0x3c, !PT ;  /* 0x000000dadbdb0212 */ /* 0x002fc800078e3cff */
        /* <DEDUP_REMOVED lines=18> */
[----:B------:R-:W-:Y:S01]  /*c180*/  ISETP.GT.AND P1, PT, R216, 0x5, PT ;  /* 0x00000005d800780c */ /* 0x000fe20003f24270 */
[----:B------:R-:W3:Y:S04]  /*c190*/  LDL R10, [R1+0x11d0] ;  /* 0x0011d000010a7983 */ /* 0x000ee80000100800 */
[----:B--2---:R1:W2:Y:S04]  /*c1a0*/  @P0 LDG.E.U16 R175, desc[UR60][R218.64] ;  /* 0x0000003cdaaf0981 */ /* 0x0042a8000c1e1500 */
[----:B------:R-:W1:Y:S04]  /*c1b0*/  LDL R218, [R1+0x11ec] ;  /* 0x0011ec0001da7983 */ /* 0x000e680000100800 */
[----:B------:R-:W1:Y:S01]  /*c1c0*/  LDL R219, [R1+0x11f0] ;  /* 0x0011f00001db7983 */ /* 0x000e620000100800 */
[----:B------:R-:W-:-:S02]  /*c1d0*/  PRMT R147, RZ, 0x7610, R147 ;  /* 0x00007610ff937816 */ /* 0x000fc40000000093 */
[----:B-1----:R-:W-:-:S04]  /*c1e0*/  @P1 LOP3.LUT R219, R219, R218, RZ, 0x3c, !PT ;  /* 0x000000dadbdb1212 */ /* 0x002fc800078e3cff */
[----:B------:R-:W-:-:S04]  /*c1f0*/  @P1 LOP3.LUT R218, R219, R218, RZ, 0x3c, !PT ;  /* 0x000000dadbda1212 */ /* 0x000fc800078e3cff */
[----:B------:R-:W-:-:S05]  /*c200*/  @P1 LOP3.LUT R219, R219, R218, RZ, 0x3c, !PT ;  /* 0x000000dadbdb1212 */ /* 0x000fca00078e3cff */
[----:B------:R1:W2:Y:S04]  /*c210*/  @P1 LDG.E.U16 R147, desc[UR60][R218.64] ;  /* 0x0000003cda931981 */ /* 0x0002a8000c1e1500 */
[----:B------:R-:W1:Y:S04]  /*c220*/  LDL R218, [R1+0x11e4] ;  /* 0x0011e40001da7983 */ /* 0x000e680000100800 */
[----:B------:R-:W1:Y:S01]  /*c230*/  LDL R219, [R1+0x11e8] ;  /* 0x0011e80001db7983 */ /* 0x000e620000100800 */
[----:B------:R-:W-:Y:S02]  /*c240*/  PRMT R146, RZ, 0x7610, R146 ;  /* 0x00007610ff927816 */ /* 0x000fe40000000092 */
        /* <DEDUP_REMOVED lines=11> */
[----:B------:R-:W1:Y:S01]  /*c300*/  LDL R219, [R1+0x11d8] ;  /* 0x0011d80001db7983 */ /* 0x000e620000100800 */
[----:B------:R-:W-:-:S02]  /*c310*/  ISETP.GT.AND P0, PT, R216, 0x6, PT ;  /* 0x00000006d800780c */ /* 0x000fc40003f04270 */
        /* <DEDUP_REMOVED lines=26> */
[----:B------:R-:W-:Y:S01]  /*c4c0*/  ISETP.GT.AND P1, PT, R216, 0x7, PT ;  /* 0x00000007d800780c */ /* 0x000fe20003f24270 */
[----:B------:R-:W2:Y:S04]  /*c4d0*/  LDL R109, [R1+0x1190] ;  /* 0x00119000016d7983 */ /* 0x000ea80000100800 */
[----:B----4-:R1:W4:Y:S04]  /*c4e0*/  @P0 LDG.E.U16 R92, desc[UR60][R218.64] ;  /* 0x0000003cda5c0981 */ /* 0x010328000c1e1500 */
[----:B------:R-:W1:Y:S04]  /*c4f0*/  LDL R218, [R1+0x11ac] ;  /* 0x0011ac0001da7983 */ /* 0x000e680000100800 */
[----:B------:R-:W1:Y:S01]  /*c500*/  LDL R219, [R1+0x11b0] ;  /* 0x0011b00001db7983 */ /* 0x000e620000100800 */
[----:B------:R-:W-:-:S02]  /*c510*/  PRMT R116, RZ, 0x7610, R116 ;  /* 0x00007610ff747816 */ /* 0x000fc40000000074 */
        /* <DEDUP_REMOVED lines=19> */
[----:B------:R-:W-:-:S02]  /*c650*/  ISETP.GT.AND P0, PT, R216, 0x8, PT ;  /* 0x00000008d800780c */ /* 0x000fc40003f04270 */
[----:B-1----:R-:W-:-:S04]  /*c660*/  @P1 LOP3.LUT R219, R219, R218, RZ, 0x3c, !PT ;  /* 0x000000dadbdb1212 */ /* 0x002fc800078e3cff */
[----:B------:R-:W-:-:S04]  /*c670*/  @P1 LOP3.LUT R218, R219, R218, RZ, 0x3c, !PT ;  /* 0x000000dadbda1212 */ /* 0x000fc800078e3cff */
[----:B------:R-:W-:-:S05]  /*c680*/  @P1 LOP3.LUT R219, R219, R218, RZ, 0x3c, !PT ;  /* 0x000000dadbdb1212 */ /* 0x000fca00078e3cff */
[----:B------:R1:W2:Y:S04]  /*c690*/  @P1 LDG.E.U16 R87, desc[UR60][R218.64] ;  /* 0x0000003cda571981 */ /* 0x0002a8000c1e1500 */
[----:B------:R-:W4:Y:S01]  /*c6a0*/  LDL R219, [R1+0x118c] ;  /* 0x00118c0001db7983 */ /* 0x000f220000100800 */
[----:B0-----:R-:W-:Y:S01]  /*c6b0*/  PRMT R150, RZ, 0x7610, R150 ;  /* 0x00007610ff967816 */ /* 0x001fe20000000096 */
[----:B-1----:R-:W-:Y:S01]  /*c6c0*/  @P0 IMAD.MOV.U32 R218, RZ, RZ, R109 ;  /* 0x000000ffffda0224 */ /* 0x002fe200078e006d */
[----:B------:R-:W-:Y:S01]  /*c6d0*/  PRMT R58, RZ, 0x7610, R58 ;  /* 0x00007610ff3a7816 */ /* 0x000fe2000000003a */
[----:B------:R-:W2:Y:S04]  /*c6e0*/  LDL R109, [R1+0x1168] ;  /* 0x00116800016d7983 */ /* 0x000ea80000100800 */
[----:B----4-:R0:W4:Y:S04]  /*c6f0*/  @P0 LDG.E.U16 R150, desc[UR60][R218.64] ;  /* 0x0000003cda960981 */ /* 0x010128000c1e1500 */
[----:B------:R-:W0:Y:S04]  /*c700*/  LDL R218, [R1+0x1184] ;  /* 0x0011840001da7983 */ /* 0x000e280000100800 */
[----:B------:R-:W0:Y:S02]  /*c710*/  LDL R219, [R1+0x1188] ;  /* 0x0011880001db7983 */ /* 0x000e240000100800 */
[----:B0-----:R-:W-:-:S04]  /*c720*/  @P0 LOP3.LUT R219, R219, R218, RZ, 0x3c, !PT ;  /* 0x000000dadbdb0212 */ /* 0x001fc800078e3cff */
        /* <DEDUP_REMOVED lines=9> */
[----:B------:R-:W0:Y:S04]  /*c7c0*/  LDL R218, [R1+0x1174] ;  /* 0x0011740001da7983 */ /* 0x000e280000100800 */
[----:B------:R-:W0:Y:S02]  /*c7d0*/  LDL R219, [R1+0x1178] ;  /* 0x0011780001db7983 */ /* 0x000e240000100800 */
[----:B0-----:R-:W-:-:S04]  /*c7e0*/  @P0 LOP3.LUT R219, R219, R218, RZ, 0x3c, !PT ;  /* 0x000000dadbdb0212 */ /* 0x001fc800078e3cff */
[----:B------:R-:W-:-:S04]  /*c7f0*/  @P0 LOP3.LUT R218, R219, R218, RZ, 0x3c, !PT ;  /* 0x000000dadbda0212 */ /* 0x000fc800078e3cff */
[----:B------:R-:W-:-:S05]  /*c800*/  @P0 LOP3.LUT R219, R219, R218, RZ, 0x3c, !PT ;  /* 0x000000dadbdb0212 */ /* 0x000fca00078e3cff */
[----:B------:R0:W2:Y:S04]  /*c810*/  @P0 LDG.E.U16 R33, desc[UR60][R218.64] ;  /* 0x0000003cda210981 */ /* 0x0000a8000c1e1500 */
[----:B------:R-:W0:Y:S04]  /*c820*/  LDL R218, [R1+0x116c] ;  /* 0x00116c0001da7983 */ /* 0x000e280000100800 */
[----:B------:R-:W0:Y:S01]  /*c830*/  LDL R219, [R1+0x1170] ;  /* 0x0011700001db7983 */ /* 0x000e220000100800 */
[----:B------:R-:W-:Y:S02]  /*c840*/  ISETP.GT.AND P1, PT, R216, 0x9, PT ;  /* 0x00000009d800780c */ /* 0x000fe40003f24270 */
[----:B------:R-:W-:-:S11]  /*c850*/  PRMT R34, RZ, 0x7610, R34 ;  /* 0x00007610ff227816 */ /* 0x000fd60000000022 */
[----:B0-----:R-:W-:-:S04]  /*c860*/  @P1 LOP3.LUT R219, R219, R218, RZ, 0x3c, !PT ;  /* 0x000000dadbdb1212 */ /* 0x001fc800078e3cff */
[----:B------:R-:W-:-:S04]  /*c870*/  @P1 LOP3.LUT R218, R219, R218, RZ, 0x3c, !PT ;  /* 0x000000dadbda1212 */ /* 0x000fc800078e3cff */
[----:B------:R-:W-:-:S05]  /*c880*/  @P1 LOP3.LUT R219, R219, R218, RZ, 0x3c, !PT ;  /* 0x000000dadbdb1212 */ /* 0x000fca00078e3cff */
[----:B------:R0:W2:Y:S04]  /*c890*/  @P1 LDG.E.U16 R34, desc[UR60][R218.64] ;  /* 0x0000003cda221981 */ /* 0x0000a8000c1e1500 */
[----:B------:R-:W4:Y:S01]  /*c8a0*/  LDL R219, [R1+0x1164] ;  /* 0x0011640001db7983 */ /* 0x000f220000100800 */
[----:B------:R-:W-:Y:S01]  /*c8b0*/  PRMT R35, RZ, 0x7610, R35 ;  /* 0x00007610ff237816 */ /* 0x000fe20000000023 */
[----:B0-----:R-:W-:Y:S01]  /*c8c0*/  @P1 IMAD.MOV.U32 R218, RZ, RZ, R109 ;  /* 0x000000ffffda1224 */ /* 0x001fe200078e006d */
        /* <DEDUP_REMOVED lines=15> */
[----:B------:R-:W0:Y:S04]  /*c9c0*/  LDL R218, [R1+0x114c] ;  /* 0x00114c0001da7983 */ /* 0x000e280000100800 */
[----:B------:R-:W0:Y:S01]  /*c9d0*/  LDL R219, [R1+0x1150] ;  /* 0x0011500001db7983 */ /* 0x000e220000100800 */
[----:B------:R-:W-:-:S02]  /*c9e0*/  PRMT R151, RZ, 0x7610, R151 ;  /* 0x00007610ff977816 */ /* 0x000fc40000000097 */
[----:B0-----:R-:W-:-:S04]  /*c9f0*/  @P0 LOP3.LUT R219, R219, R218, RZ, 0x3c, !PT ;  /* 0x000000dadbdb0212 */ /* 0x001fc800078e3cff */
[----:B------:R-:W-:-:S04]  /*ca00*/  @P0 LOP3.LUT R218, R219, R218, RZ, 0x3c, !PT ;  /* 0x000000dadbda0212 */ /* 0x000fc800078e3cff */
[----:B------:R-:W-:-:S05]  /*ca10*/  @P0 LOP3.LUT R219, R219, R218, RZ, 0x3c, !PT ;  /* 0x000000dadbdb0212 */ /* 0x000fca00078e3cff */
[----:B------:R0:W2:Y:S04]  /*ca20*/  @P0 LDG.E.U16 R151, desc[UR60][R218.64] ;  /* 0x0000003cda970981 */ /* 0x0000a8000c1e1500 */
[----:B------:R-:W0:Y:S04]  /*ca30*/  LDL R218, [R1+0x1144] ;  /* 0x0011440001da7983 */ /* 0x000e280000100800 */
[----:B------:R-:W0:Y:S01]  /*ca40*/  LDL R219, [R1+0x1148] ;  /* 0x0011480001db7983 */ /* 0x000e220000100800 */
[----:B------:R-:W-:Y:S02]  /*ca50*/  PRMT R7, RZ, 0x7610, R7 ;  /* 0x00007610ff077816 */ /* 0x000fe40000000007 */
        /* <DEDUP_REMOVED lines=11> */
[----:B------:R-:W0:Y:S01]  /*cb10*/  LDL R219, [R1+0x1138] ;  /* 0x0011380001db7983 */ /* 0x000e220000100800 */
[----:B------:R-:W-:-:S02]  /*cb20*/  ISETP.GT.AND P1, PT, R216, 0xb, PT ;  /* 0x0000000bd800780c */ /* 0x000fc40003f24270 */
        /* <DEDUP_REMOVED lines=26> */
[----:B------:R-:W-:Y:S01]  /*ccd0*/  ISETP.GT.AND P0, PT, R216, 0xc, PT ;  /* 0x0000000cd800780c */ /* 0x000fe20003f04270 */
[----:B------:R-:W2:Y:S04]  /*cce0*/  LDL R109, [R1+0x10f0] ;  /* 0x0010f000016d7983 */ /* 0x000ea80000100800 */
[----:B----4-:R0:W4:Y:S04]  /*ccf0*/  @P1 LDG.E.U16 R199, desc[UR60][R218.64] ;  /* 0x0000003cdac71981 */ /* 0x010128000c1e1500 */
[----:B------:R-:W0:Y:S04]  /*cd00*/  LDL R218, [R1+0x110c] ;  /* 0x00110c0001da7983 */ /* 0x000e280000100800 */
[----:B------:R-:W0:Y:S01]  /*cd10*/  LDL R219, [R1+0x1110] ;  /* 0x0011100001db7983 */ /* 0x000e220000100800 */
[----:B------:R-:W-:-:S02]  /*cd20*/  PRMT R174, RZ, 0x7610, R174 ;  /* 0x00007610ffae7816 */ /* 0x000fc400000000ae */
        /* <DEDUP_REMOVED lines=19> */
[----:B------:R-:W-:-:S02]  /*ce60*/  ISETP.GT.AND P1, PT, R216, 0xd, PT ;  /* 0x0000000dd800780c */ /* 0x000fc40003f24270 */
        /* <DEDUP_REMOVED lines=92> */
[----:B------:R0:W4:Y:S04]  /*d430*/  @P0 LDG.E.U16 R31, desc[UR60][R218.64] ;  /* 0x0000003cda1f0981 */ /* 0x000128000c1e1500 */
[----:B------:R-:W0:Y:S04]  /*d440*/  LDL R218, [R1+0x107c] ;  /* 0x00107c0001da7983 */ /* 0x000e280000100800 */
[----:B------:R-:W0:Y:S01]  /*d450*/  LDL R219, [R1+0x1080] ;  /* 0x0010800001db7983 */ /* 0x000e220000100800 */
[----:B------:R-:W-:Y:S02]  /*d460*/  PRMT R30, RZ, 0x7610, R30 ;  /* 0x00007610ff1e7816 */ /* 0x000fe4000000001e */
[----:B0-----:R-:W-:-:S04]  /*d470*/  @P0 LOP3.LUT R219, R219, R218, RZ, 0x3c, !PT ;  /* 0x000000dadbdb0212 */ /* 0x001fc800078e3cff */
[----:B------:R-:W-:-:S04]  /*d480*/  @P0 LOP3.LUT R218, R219, R218, RZ, 0x3c, !PT ;  /* 0x000000dadbda0212 */ /* 0x000fc800078e3cff */
[----:B------:R-:W-:-:S05]  /*d490*/  @P0 LOP3.LUT R219, R219, R218, RZ, 0x3c, !PT ;  /* 0x000000dadbdb0212 */ /* 0x000fca00078e3cff */
[----:B------:R0:W4:Y:S04]  /*d4a0*/  @P0 LDG.E.U16 R30, desc[UR60][R218.64] ;  /* 0x0000003cda1e0981 */ /* 0x000128000c1e1500 */
[----:B------:R-:W3:Y:S01]  /*d4b0*/  LDL R219, [R1+0x1074] ;  /* 0x0010740001db7983 */ /* 0x000ee20000100800 */
[----:B------:R-:W-:Y:S01]  /*d4c0*/  PRMT R12, RZ, 0x7610, R12 ;  /* 0x00007610ff0c7816 */ /* 0x000fe2000000000c */
[----:B0-----:R-:W-:Y:S01]  /*d4d0*/  @P0 IMAD.MOV.U32 R218, RZ, RZ, R109 ;  /* 0x000000ffffda0224 */ /* 0x001fe200078e006d */
[----:B------:R-:W-:Y:S01]  /*d4e0*/  ISETP.GT.AND P1, PT, R216, 0x11, PT ;  /* 0x00000011d800780c */ /* 0x000fe20003f24270 */
[----:B------:R-:W2:Y:S04]  /*d4f0*/  LDL R109, [R1+0x1050] ;  /* 0x00105000016d7983 */ /* 0x000ea80000100800 */
[----:B---3--:R0:W3:Y:S04]  /*d500*/  @P0 LDG.E.U16 R12, desc[UR60][R218.64] ;  /* 0x0000003cda0c0981 */ /* 0x0080e8000c1e1500 */
[----:B------:R-:W0:Y:S04]  /*d510*/  LDL R218, [R1+0x106c] ;  /* 0x00106c0001da7983 */ /* 0x000e280000100800 */
[----:B------:R-:W0:Y:S01]  /*d520*/  LDL R219, [R1+0x1070] ;  /* 0x0010700001db7983 */ /* 0x000e220000100800 */
[----:B------:R-:W-:-:S02]  /*d530*/  PRMT R38, RZ, 0x7610, R38 ;  /* 0x00007610ff267816 */ /* 0x000fc40000000026 */
[----:B0-----:R-:W-:-:S04]  /*d540*/  @P1 LOP3.LUT R219, R219, R218, RZ, 0x3c, !PT ;  /* 0x000000dadbdb1212 */ /* 0x001fc800078e3cff */
[----:B------:R-:W-:-:S04]  /*d550*/  @P1 LOP3.LUT R218, R219, R218, RZ, 0x3c, !PT ;  /* 0x000000dadbda1212 */ /* 0x000fc800078e3cff */
[----:B------:R-:W-:-:S05]  /*d560*/  @P1 LOP3.LUT R219, R219, R218, RZ, 0x3c, !PT ;  /* 0x000000dadbdb1212 */ /* 0x000fca00078e3cff */
[----:B------:R0:W3:Y:S04]  /*d570*/  @P1 LDG.E.U16 R38, desc[UR60][R218.64] ;  /* 0x0000003cda261981 */ /* 0x0000e8000c1e1500 */
[----:B------:R-:W4:Y:S01]  /*d580*/  LDL R219, [R1+0x1064] ;  /* 0x0010640001db7983 */ /* 0x000f220000100800 */
[----:B------:R-:W-:Y:S01]  /*d590*/  PRMT R39, RZ, 0x7610, R39 ;  /* 0x00007610ff277816 */ /* 0x000fe20000000027 */
[----:B0-----:R-:W-:Y:S01]  /*d5a0*/  @P1 IMAD.MOV.U32 R218, RZ, RZ, R10 ;  /* 0x000000ffffda1224 */ /* 0x001fe200078e000a */
[----:B------:R-:W-:Y:S01]  /*d5b0*/  PRMT R40, RZ, 0x7610, R40 ;  /* 0x00007610ff287816 */ /* 0x000fe20000000028 */
[----:B------:R-:W3:Y:S04]  /*d5c0*/  LDL R10, [R1+0x1040] ;  /* 0x00104000010a7983 */ /* 0x000ee80000100800 */
[----:B----4-:R0:W4:Y:S04]  /*d5d0*/  @P1 LDG.E.U16 R39, desc[UR60][R218.64] ;  /* 0x0000003cda271981 */ /* 0x010128000c1e1500 */
        /* <DEDUP_REMOVED lines=9> */
[----:B------:R-:W-:-:S02]  /*d670*/  ISETP.GT.AND P0, PT, R216, 0x12, PT ;  /* 0x00000012d800780c */ /* 0x000fc40003f04270 */
[----:B0-----:R-:W-:-:S04]  /*d680*/  @P1 LOP3.LUT R219, R219, R218, RZ, 0x3c, !PT ;  /* 0x000000dadbdb1212 */ /* 0x001fc800078e3cff */
[----:B------:R-:W-:-:S04]  /*d690*/  @P1 LOP3.LUT R218, R219, R218, RZ, 0x3c, !PT ;  /* 0x000000dadbda1212 */ /* 0x000fc800078e3cff */
[----:B------:R-:W-:-:S05]  /*d6a0*/  @P1 LOP3.LUT R219, R219, R218, RZ, 0x3c, !PT ;  /* 0x000000dadbdb1212 */ /* 0x000fca00078e3cff */
[----:B------:R2:W4:Y:S04]  /*d6b0*/  @P1 LDG.E.U16 R41, desc[UR60][R218.64] ;  /* 0x0000003cda291981 */ /* 0x000528000c1e1500 */
[----:B------:R-:W3:Y:S01]  /*d6c0*/  LDL R219, [R1+0x104c] ;  /* 0x00104c0001db7983 */ /* 0x000ee20000100800 */
[----:B------:R-:W-:Y:S01]  /*d6d0*/  PRMT R4, RZ, 0x7610, R4 ;  /* 0x00007610ff047816 */ /* 0x000fe20000000004 */
[----:B--2---:R-:W-:Y:S01]  /*d6e0*/  @P0 IMAD.MOV.U32 R218, RZ, RZ, R109 ;  /* 0x000000ffffda0224 */ /* 0x004fe200078e006d */
[----:B------:R-:W-:Y:S01]  /*d6f0*/  PRMT R3, RZ, 0x7610, R3 ;  /* 0x00007610ff037816 */ /* 0x000fe20000000003 */
[----:B------:R-:W2:Y:S04]  /*d700*/  LDL R109, [R1+0x1028] ;  /* 0x00102800016d7983 */ /* 0x000ea80000100800 */
[----:B---3--:R0:W3:Y:S04]  /*d710*/  @P0 LDG.E.U16 R4, desc[UR60][R218.64] ;  /* 0x0000003cda040981 */ /* 0x0080e8000c1e1500 */
[----:B------:R-:W0:Y:S04]  /*d720*/  LDL R218, [R1+0x1044] ;  /* 0x0010440001da7983 */ /* 0x000e280000100800 */
[----:B------:R-:W0:Y:S02]  /*d730*/  LDL R219, [R1+0x1048] ;  /* 0x0010480001db7983 */ /* 0x000e240000100800 */
        /* <DEDUP_REMOVED lines=18> */
[----:B------:R-:W-:Y:S02]  /*d860*/  ISETP.GT.AND P1, PT, R216, 0x13, PT ;  /* 0x00000013d800780c */ /* 0x000fe40003f24270 */
[----:B------:R-:W-:-:S11]  /*d870*/  PRMT R198, RZ, 0x7610, R198 ;  /* 0x00007610ffc67816 */ /* 0x000fd600000000c6 */
        /* <DEDUP_REMOVED lines=19> */
[----:B------:R-:W-:Y:S01]  /*d9b0*/  ISETP.GT.AND P0, PT, R216, 0x14, PT ;  /* 0x00000014d800780c */ /* 0x000fe20003f04270 */
[----:B------:R-:W3:Y:S04]  /*d9c0*/  LDL R10, [R1+0xff0] ;  /* 0x000ff000010a7983 */ /* 0x000ee80000100800 */
        /* <DEDUP_REMOVED lines=22> */
[----:B------:R-:W0:Y:S01]  /*db30*/  LDL R219, [R1+0xff8] ;  /* 0x000ff80001db7983 */ /* 0x000e220000100800 */
[----:B------:R-:W-:-:S02]  /*db40*/  ISETP.GT.AND P1, PT, R216, 0x15, PT ;  /* 0x00000015d800780c */ /* 0x000fc40003f24270 */
        /* <DEDUP_REMOVED lines=296> */
[----:B0-----:R-:W-:Y:S01]  /*edd0*/  @P0 IMAD.MOV.U32 R218, RZ, RZ, R10 ;  /* 0x000000ffffda0224 */ /* 0x001fe200078e000a */
        /* <DEDUP_REMOVED lines=209> */
[----:B------:R0:W2:Y:S04]  /*faf0*/  @P0 LDG.E.U16 R24, desc[UR60][R218.64] ;  /* 0x0000003cda180981 */ /* 0x0000a8000c1e1500 */
[----:B------:R-:W3:Y:S01]  /*fb00*/  LDL R219, [R1+0xd7c] ;  /* 0x000d7c0001db7983 */ /* 0x000ee20000100800 */
[----:B------:R-:W-:Y:S01]  /*fb10*/  PRMT R25, RZ, 0x7610, R25 ;  /* 0x00007610ff197816 */ /* 0x000fe20000000019 */
[----:B0-----:R-:W-:Y:S01]  /*fb20*/  @P0 IMAD.MOV.U32 R218, RZ, RZ, R109 ;  /* 0x000000ffffda0224 */ /* 0x001fe200078e006d */
[----:B------:R-:W-:Y:S01]  /*fb30*/  PRMT R26, RZ, 0x7610, R26 ;  /* 0x00007610ff1a7816 */ /* 0x000fe2000000001a */
[----:B------:R-:W4:Y:S04]  /*fb40*/  LDL R109, [R1+0xd58] ;  /* 0x000d5800016d7983 */ /* 0x000f280000100800 */
        /* <DEDUP_REMOVED lines=29> */
[----:B----4-:R-:W-:Y:S01]  /*fd20*/  @P1 IMAD.MOV.U32 R218, RZ, RZ, R109 ;  /* 0x000000ffffda1224 */ /* 0x010fe200078e006d */
[----:B------:R-:W-:Y:S01]  /*fd30*/  ISETP.GT.AND P0, PT, R216, 0x2a, PT ;  /* 0x0000002ad800780c */ /* 0x000fe20003f04270 */
[----:B------:R-:W4:Y:S04]  /*fd40*/  LDL R109, [R1+0xd28] ;  /* 0x000d2800016d7983 */ /* 0x000f280000100800 */
        /* <DEDUP_REMOVED lines=35> */
[----:B------:R-:W3:Y:S01]  /*ff80*/  LDL R219, [R1+0xd24] ;  /* 0x000d240001db7983 */ /* 0x000ee20000100800 */
[----:B------:R-:W-:Y:S01]  /*ff90*/  PRMT R185, RZ, 0x7610, R185 ;  /* 0x00007610ffb97816 */ /* 0x000fe200000000b9 */
[----:B----4-:R-:W-:Y:S01]  /*ffa0*/  @P1 IMAD.MOV.U32 R218, RZ, RZ, R109 ;  /* 0x000000ffffda1224 */ /* 0x010fe200078e006d */
[----:B------:R-:W-:Y:S01]  /*ffb0*/  PRMT R184, RZ, 0x7610, R184 ;  /* 0x00007610ffb87816 */ /* 0x000fe200000000b8 */
[----:B------:R-:W4:Y:S04]  /*ffc0*/  LDL R109, [R1+0xd00] ;  /* 0x000d0000016d7983 */ /* 0x000f280000100800 */
[----:B---3--:R0:W3:Y:S04]  /*ffd0*/  @P1 LDG.E.U16 R185, desc[UR60][R218.64] ;  /* 0x0000003cdab91981 */ /* 0x0080e8000c1e1500 */
[----:B------:R-:W0:Y:S04]  /*ffe0*/  LDL R218, [R1+0xd1c] ;  /* 0x000d1c0001da7983 */ /* 0x000e280000100800 */
[----:B------:R-:W0:Y:S02]  /*fff0*/  LDL R219, [R1+0xd20] ;  /* 0x000d200001db7983 */ /* 0x000e240000100800 */
[----:B0-----:R-:W-:-:S04]  /*10000*/  @P1 LOP3.LUT R219, R219, R218, RZ, 0x3c, !PT ;  /* 0x000000dadbdb1212 */ /* 0x001fc800078e3cff */
[----:B------:R-:W-:-:S04]  /*10010*/  @P1 LOP3.LUT R218, R219, R218, RZ, 0x3c, !PT ;  /* 0x000000dadbda1212 */ /* 0x000fc800078e3cff */
[----:B------:R-:W-:-:S05]  /*10020*/  @P1 LOP3.LUT R219, R219, R218, RZ, 0x3c, !PT ;  /* 0x000000dadbdb1212 */ /* 0x000fca00078e3cff */
[----:B------:R0:W3:Y:S04]  /*10030*/  @P1 LDG.E.U16 R184, desc[UR60][R218.64] ;  /* 0x0000003cdab81981 */ /* 0x0000e8000c1e1500 */
[----:B------:R-:W2:Y:S01]  /*10040*/  LDL R219, [R1+0xd14] ;  /* 0x000d140001db7983 */ /* 0x000ea20000100800 */
[----:B------:R-:W-:Y:S01]  /*10050*/  PRMT R183, RZ, 0x7610, R183 ;  /* 0x00007610ffb77816 */ /* 0x000fe200000000b7 */
[----:B0-----:R-:W-:Y:S01]  /*10060*/  @P1 IMAD.MOV.U32 R218, RZ, RZ, R10 ;  /* 0x000000ffffda1224 */ /* 0x001fe200078e000a */
        /* <DEDUP_REMOVED lines=471> */
[----:B----4-:R-:W-:Y:S02]  /*11de0*/  @P1 IMAD.MOV.U32 R218, RZ, RZ, R109 ;  /* 0x000000ffffda1224 */ /* 0x010fe400078e006d */
[----:B------:R-:W4:Y:S04]  /*11df0*/  LDL.LU R109, [R1+0xaa8] ;  /* 0x000aa800016d7983 */ /* 0x000f280000300800 */
[----:B---3--:R0:W3:Y:S04]  /*11e00*/  @P1 LDG.E.U16 R120, desc[UR60][R218.64] ;  /* 0x0000003cda781981 */ /* 0x0080e8000c1e1500 */
[----:B------:R-:W0:Y:S04]  /*11e10*/  LDL R218, [R1+0xac4] ;  /* 0x000ac40001da7983 */ /* 0x000e280000100800 */
[----:B------:R-:W0:Y:S01]  /*11e20*/  LDL R219, [R1+0xac8] ;  /* 0x000ac80001db7983 */ /* 0x000e220000100800 */
[----:B------:R-:W-:-:S02]  /*11e30*/  PRMT R119, RZ, 0x7610, R119 ;  /* 0x00007610ff777816 */ /* 0x000fc40000000077 */
[----:B------:R-:W-:Y:S02]  /*11e40*/  PRMT R118, RZ, 0x7610, R118 ;  /* 0x00007610ff767816 */ /* 0x000fe40000000076 */
[----:B0-----:R-:W-:-:S04]  /*11e50*/  @P1 LOP3.LUT R219, R219, R218, RZ, 0x3c, !PT ;  /* 0x000000dadbdb1212 */ /* 0x001fc800078e3cff */
[----:B------:R-:W-:-:S04]  /*11e60*/  @P1 LOP3.LUT R218, R219, R218, RZ, 0x3c, !PT ;  /* 0x000000dadbda1212 */ /* 0x000fc800078e3cff */
[----:B------:R-:W-:-:S05]  /*11e70*/  @P1 LOP3.LUT R219, R219, R218, RZ, 0x3c, !PT ;  /* 0x000000dadbdb1212 */ /* 0x000fca00078e3cff */
[----:B------:R0:W2:Y:S02]  /*11e80*/  @P1 LDG.E.U16 R119, desc[UR60][R218.64] ;  /* 0x0000003cda771981 */ /* 0x0000a4000c1e1500 */
[----:B0-----:R-:W-:Y:S02]  /*11e90*/  @P1 IMAD.MOV.U32 R218, RZ, RZ, R10 ;  /* 0x000000ffffda1224 */ /* 0x001fe400078e000a */
[----:B------:R-:W-:Y:S01]  /*11ea0*/  @P1 IMAD.MOV.U32 R219, RZ, RZ, R227 ;  /* 0x000000ffffdb1224 */ /* 0x000fe200078e00e3 */
[----:B------:R-:W3:Y:S04]  /*11eb0*/  LDL R10, [R1+0xa98] ;  /* 0x000a9800010a7983 */ /* 0x000ee80000100800 */
[----:B------:R0:W-:Y:S04]  /*11ec0*/  STL [R1+0x135c], R227 ;  /* 0x00135ce301007387 */ /* 0x0001e80000100800 */
[----:B------:R1:W2:Y:S04]  /*11ed0*/  @P1 LDG.E.U16 R118, desc[UR60][R218.64] ;  /* 0x0000003cda761981 */ /* 0x0002a8000c1e1500 */
[----:B0-----:R-:W3:Y:S04]  /*11ee0*/  LDL.LU R227, [R1+0xaa0] ;  /* 0x000aa00001e37983 */ /* 0x001ee80000300800 */
[----:B------:R-:W1:Y:S04]  /*11ef0*/  LDL R218, [R1+0xab4] ;  /* 0x000ab40001da7983 */ /* 0x000e680000100800 */
[----:B------:R-:W1:Y:S01]  /*11f00*/  LDL R219, [R1+0xab8] ;  /* 0x000ab80001db7983 */ /* 0x000e620000100800 */
[----:B------:R-:W-:-:S02]  /*11f10*/  PRMT R117, RZ, 0x7610, R117 ;  /* 0x00007610ff757816 */ /* 0x000fc40000000075 */
[----:B-1----:R-:W-:-:S04]  /*11f20*/  @P1 LOP3.LUT R219, R219, R218, RZ, 0x3c, !PT ;  /* 0x000000dadbdb1212 */ /* 0x002fc800078e3cff */
        /* <DEDUP_REMOVED lines=14> */
[----:B------:R-:W-:-:S04]  /*12010*/  PRMT R60, RZ, 0x7610, R60 ;  /* 0x00007610ff3c7816 */ /* 0x000fc8000000003c */
[----:B---3--:R0:W3:Y:S04]  /*12020*/  @P0 LDG.E.U16 R61, desc[UR60][R218.64] ;  /* 0x0000003cda3d0981 */ /* 0x0080e8000c1e1500 */
[----:B------:R-:W4:Y:S01]  /*12030*/  LDL R219, [R1+0xa9c] ;  /* 0x000a9c0001db7983 */ /* 0x000f220000100800 */
[----:B0-----:R-:W-:Y:S01]  /*12040*/  @P0 IMAD.MOV.U32 R218, RZ, RZ, R227 ;  /* 0x000000ffffda0224 */ /* 0x001fe200078e00e3 */
[----:B------:R-:W-:Y:S02]  /*12050*/  PRMT R59, RZ, 0x7610, R59 ;  /* 0x00007610ff3b7816 */ /* 0x000fe4000000003b */
[----:B------:R0:W-:Y:S04]  /*12060*/  STL [R1+0x1360], R227 ;  /* 0x001360e301007387 */ /* 0x0001e80000100800 */
[----:B0-----:R-:W2:Y:S04]  /*12070*/  LDL.LU R227, [R1+0x844] ;  /* 0x0008440001e37983 */ /* 0x001ea80000300800 */
[----:B------:R0:W-:Y:S04]  /*12080*/  STL [R1+0x134c], R2 ;  /* 0x00134c0201007387 */ /* 0x0001e80000100800 */
[----:B----4-:R1:W4:Y:S02]  /*12090*/  @P0 LDG.E.U16 R60, desc[UR60][R218.64] ;  /* 0x0000003cda3c0981 */ /* 0x010324000c1e1500 */
[----:B-1----:R-:W-:-:S02]  /*120a0*/  @P0 IMAD.MOV.U32 R218, RZ, RZ, R10 ;  /* 0x000000ffffda0224 */ /* 0x002fc400078e000a */
[----:B------:R-:W1:Y:S01]  /*120b0*/  S2R R10, SR_TID.X ;  /* 0x00000000000a7919 */ /* 0x000e620000002100 */
[----:B------:R-:W-:Y:S02]  /*120c0*/  @P0 IMAD.MOV.U32 R219, RZ, RZ, R2 ;  /* 0x000000ffffdb0224 */ /* 0x000fe400078e0002 */
[----:B0-----:R-:W3:Y:S04]  /*120d0*/  LDL.LU R2, [R1+0x848] ;  /* 0x0008480001027983 */ /* 0x001ee80000300800 */
[----:B------:R0:W4:Y:S04]  /*120e0*/  @P0 LDG.E.U16 R59, desc[UR60][R218.64] ;  /* 0x0000003cda3b0981 */ /* 0x000128000c1e1500 */
[----:B------:R-:W2:Y:S04]  /*120f0*/  LDL.LU R218, [R1+0x850] ;  /* 0x0008500001da7983 */ /* 0x000ea80000300800 */
[----:B------:R-:W3:Y:S01]  /*12100*/  LDL.LU R219, [R1+0x84c] ;  /* 0x00084c0001db7983 */ /* 0x000ee20000300800 */
[----:B-1----:R-:W-:-:S04]  /*12110*/  LOP3.LUT R10, R10, 0x3f, RZ, 0xc0, !PT ;  /* 0x0000003f0a0a7812 */ /* 0x002fc800078ec0ff */
[----:B------:R-:W-:Y:S02]  /*12120*/  ISETP.GE.AND P0, PT, R10, R216, PT ;  /* 0x000000d80a00720c */ /* 0x000fe40003f06270 */
[----:B------:R-:W4:Y:S01]  /*12130*/  LDL.LU R10, [R1+0x1778] ;  /* 0x00177800010a7983 */ /* 0x000f220000300800 */
[----:B------:R-:W-:Y:S06]  /*12140*/  BAR.SYNC.DEFER_BLOCKING 0x0 ;  /* 0x0000000000007b1d */ /* 0x000fec0000010000 */
[----:B----4-:R1:W-:Y:S04]  /*12150*/  STS.U16 [R10+0x400], R150 ;  /* 0x000400960a007388 */ /* 0x0103e80000000400 */
[----:B------:R4:W-:Y:S04]  /*12160*/  STS.U16 [R10+0x4400], R58 ;  /* 0x0044003a0a007388 */ /* 0x0009e80000000400 */
[----:B------:R0:W-:Y:S04]  /*12170*/  STS.U16 [R10+0x8400], R57 ;  /* 0x008400390a007388 */ /* 0x0001e80000000400 */
[----:B-1----:R-:W3:Y:S04]  /*12180*/  LDL.LU R150, [R1+0x1774] ;  /* 0x0017740001967983 */ /* 0x002ee80000300800 */
[----:B----4-:R-:W4:Y:S04]  /*12190*/  LDL.LU R58, [R1+0x1770] ;  /* 0x00177000013a7983 */ /* 0x010f280000300800 */
[----:B0-----:R-:W4:Y:S04]  /*121a0*/  LDL.LU R57, [R1+0x176c] ;  /* 0x00176c0001397983 */ /* 0x001f280000300800 */
[----:B------:R0:W-:Y:S04]  /*121b0*/  STS.U16 [R10+0xc400], R33 ;  /* 0x00c400210a007388 */ /* 0x0001e80000000400 */
[----:B------:R1:W-:Y:S04]  /*121c0*/  STS.U16 [R10+0x800], R32 ;  /* 0x000800200a007388 */ /* 0x0003e80000000400 */
[----:B------:R2:W-:Y:S04]  /*121d0*/  STS.U16 [R10+0x4800], R31 ;  /* 0x0048001f0a007388 */ /* 0x0005e80000000400 */
[----:B0-----:R-:W4:Y:S04]  /*121e0*/  LDL.LU R33, [R1+0x1768] ;  /* 0x0017680001217983 */ /* 0x001f280000300800 */
[----:B-1----:R-:W4:Y:S04]  /*121f0*/  LDL.LU R32, [R1+0x1764] ;  /* 0x0017640001207983 */ /* 0x002f280000300800 */
[----:B--2---:R-:W2:Y:S04]  /*12200*/  LDL.LU R31, [R1+0x1760] ;  /* 0x00176000011f7983 */ /* 0x004ea80000300800 */
[----:B------:R0:W-:Y:S04]  /*12210*/  STS.U16 [R10+0x8800], R30 ;  /* 0x0088001e0a007388 */ /* 0x0001e80000000400 */
[----:B------:R1:W-:Y:S04]  /*12220*/  STS.U16 [R10+0xc800], R12 ;  /* 0x00c8000c0a007388 */ /* 0x0003e80000000400 */
[----:B------:R1:W-:Y:S04]  /*12230*/  STS.U16 [R10+0xc00], R13 ;  /* 0x000c000d0a007388 */ /* 0x0003e80000000400 */
[----:B0-----:R-:W4:Y:S04]  /*12240*/  LDL.LU R30, [R1+0x175c] ;  /* 0x00175c00011e7983 */ /* 0x001f280000300800 */
[----:B-1----:R-:W2:Y:S04]  /*12250*/  LDL.LU R12, [R1+0x1758] ;  /* 0x00175800010c7983 */ /* 0x002ea80000300800 */
[----:B------:R-:W2:Y:S04]  /*12260*/  LDL.LU R13, [R1+0x1754] ;  /* 0x00175400010d7983 */ /* 0x000ea80000300800 */
[----:B------:R0:W-:Y:S04]  /*12270*/  STS.U16 [R10+0x4c00], R18 ;  /* 0x004c00120a007388 */ /* 0x0001e80000000400 */
[----:B------:R1:W-:Y:S04]  /*12280*/  STS.U16 [R10+0x8c00], R19 ;  /* 0x008c00130a007388 */ /* 0x0003e80000000400 */
[----:B------:R1:W-:Y:S04]  /*12290*/  STS.U16 [R10+0xcc00], R20 ;  /* 0x00cc00140a007388 */ /* 0x0003e80000000400 */
[----:B0-----:R-:W2:Y:S04]  /*122a0*/  LDL.LU R18, [R1+0x1750] ;  /* 0x0017500001127983 */ /* 0x001ea80000300800 */
        /* <DEDUP_REMOVED lines=19> */
[----:B------:R-:W4:Y:S04]  /*123e0*/  LDL.LU R9, [R1+0x1724] ;  /* 0x0017240001097983 */ /* 0x000f280000300800 */
[----:B------:R0:W-:Y:S04]  /*123f0*/  STS.U16 [R10+0x5800], R27 ;  /* 0x0058001b0a007388 */ /* 0x0001e80000000400 */
[----:B------:R1:W-:Y:S04]  /*12400*/  STS.U16 [R10+0x9800], R28 ;  /* 0x0098001c0a007388 */ /* 0x0003e80000000400 */
[----:B------:R3:W-:Y:S04]  /*12410*/  STS.U16 [R10+0xd800], R29 ;  /* 0x00d8001d0a007388 */ /* 0x0007e80000000400 */
[----:B0-----:R-:W2:Y:S04]  /*12420*/  LDL.LU R27, [R1+0x1720] ;  /* 0x00172000011b7983 */ /* 0x001ea80000300800 */
[----:B-1----:R-:W2:Y:S04]  /*12430*/  LDL.LU R28, [R1+0x171c] ;  /* 0x00171c00011c7983 */ /* 0x002ea80000300800 */
[----:B------:R-:W-:Y:S04]  /*12440*/  STS.U16 [R10], R218 ;  /* 0x000000da0a007388 */ /* 0x000fe80000000400 */
[----:B---3--:R-:W-:Y:S04]  /*12450*/  STS.U16 [R10+0x4000], R219 ;  /* 0x004000db0a007388 */ /* 0x008fe80000000400 */
[----:B------:R-:W-:Y:S04]  /*12460*/  STS.U16 [R10+0x8000], R2 ;  /* 0x008000020a007388 */ /* 0x000fe80000000400 */
[----:B------:R-:W-:Y:S04]  /*12470*/  STS.U16 [R10+0xc000], R227 ;  /* 0x00c000e30a007388 */ /* 0x000fe80000000400 */
[----:B------:R-:W3:Y:S04]  /*12480*/  LDL.LU R29, [R1+0x1718] ;  /* 0x00171800011d7983 */ /* 0x000ee80000300800 */
[----:B------:R-:W-:Y:S04]  /*12490*/  STS.U16 [R10+0x1c00], R252 ;  /* 0x001c00fc0a007388 */ /* 0x000fe80000000400 */
[----:B------:R-:W-:Y:S04]  /*124a0*/  STS.U16 [R10+0x5c00], R251 ;  /* 0x005c00fb0a007388 */ /* 0x000fe80000000400 */
[----:B------:R-:W-:Y:S04]  /*124b0*/  STS.U16 [R10+0x9c00], R250 ;  /* 0x009c00fa0a007388 */ /* 0x000fe80000000400 */
[----:B------:R-:W-:Y:S04]  /*124c0*/  STS.U16 [R10+0xdc00], R249 ;  /* 0x00dc00f90a007388 */ /* 0x000fe80000000400 */
[----:B------:R-:W-:Y:S04]  /*124d0*/  STL [R1+0x12ac], R10 ;  /* 0x0012ac0a01007387 */ /* 0x000fe80000100800 */
[----:B----4-:R0:W-:Y:S04]  /*124e0*/  STS.U16 [R9+0x80], R30 ;  /* 0x0000801e09007388 */ /* 0x0101e80000000400 */
[----:B--2---:R1:W-:Y:S04]  /*124f0*/  STS.U16 [R9+0x4080], R31 ;  /* 0x0040801f09007388 */ /* 0x0043e80000000400 */
[----:B------:R2:W-:Y:S04]  /*12500*/  STS.U16 [R9+0x8080], R32 ;  /* 0x0080802009007388 */ /* 0x0005e80000000400 */
[----:B0-----:R-:W4:Y:S04]  /*12510*/  LDL.LU R30, [R1+0x1714] ;  /* 0x00171400011e7983 */ /* 0x001f280000300800 */
[----:B-1----:R-:W3:Y:S04]  /*12520*/  LDL.LU R31, [R1+0x1710] ;  /* 0x00171000011f7983 */ /* 0x002ee80000300800 */
[----:B--2---:R-:W2:Y:S04]  /*12530*/  LDL.LU R32, [R1+0x170c] ;  /* 0x00170c0001207983 */ /* 0x004ea80000300800 */
[----:B------:R0:W-:Y:S04]  /*12540*/  STS.U16 [R9+0xc080], R33 ;  /* 0x00c0802109007388 */ /* 0x0001e80000000400 */
[----:B------:R1:W-:Y:S04]  /*12550*/  STS.U16 [R9+0x480], R34 ;  /* 0x0004802209007388 */ /* 0x0003e80000000400 */
[----:B------:R1:W-:Y:S04]  /*12560*/  STS.U16 [R9+0x4480], R35 ;  /* 0x0044802309007388 */ /* 0x0003e80000000400 */
[----:B0-----:R-:W4:Y:S04]  /*12570*/  LDL.LU R33, [R1+0x1708] ;  /* 0x0017080001217983 */ /* 0x001f280000300800 */
[----:B-1----:R-:W3:Y:S04]  /*12580*/  LDL.LU R34, [R1+0x1704] ;  /* 0x0017040001227983 */ /* 0x002ee80000300800 */
[----:B------:R-:W2:Y:S04]  /*12590*/  LDL.LU R35, [R1+0x1700] ;  /* 0x0017000001237983 */ /* 0x000ea80000300800 */
        /* <DEDUP_REMOVED lines=37> */
[----:B0-----:R-:W4:Y:S04]  /*127f0*/  LDL.LU R8, [R1+0x16b4] ;  /* 0x0016b40001087983 */ /* 0x001f280000300800 */
[----:B------:R0:W-:Y:S04]  /*12800*/  STS.U16 [R9+0x5880], R54 ;  /* 0x0058803609007388 */ /* 0x0001e80000000400 */
[----:B------:R1:W-:Y:S04]  /*12810*/  STS.U16 [R9+0x9880], R55 ;  /* 0x0098803709007388 */ /* 0x0003e80000000400 */
[----:B------:R1:W-:Y:S04]  /*12820*/  STS.U16 [R9+0xd880], R56 ;  /* 0x00d8803809007388 */ /* 0x0003e80000000400 */
[----:B0-----:R-:W3:Y:S04]  /*12830*/  LDL.LU R54, [R1+0x16b0] ;  /* 0x0016b00001367983 */ /* 0x001ee80000300800 */
[----:B-1----:R-:W2:Y:S04]  /*12840*/  LDL.LU R55, [R1+0x16ac] ;  /* 0x0016ac0001377983 */ /* 0x002ea80000300800 */
[----:B------:R-:W3:Y:S04]  /*12850*/  LDL.LU R56, [R1+0x16a8] ;  /* 0x0016a80001387983 */ /* 0x000ee80000300800 */
[----:B------:R-:W-:Y:S04]  /*12860*/  STS.U16 [R9+0x1c80], R247 ;  /* 0x001c80f709007388 */ /* 0x000fe80000000400 */
[----:B------:R-:W-:Y:S04]  /*12870*/  STS.U16 [R9+0x5c80], R246 ;  /* 0x005c80f609007388 */ /* 0x000fe80000000400 */
[----:B------:R-:W-:Y:S04]  /*12880*/  STS.U16 [R9+0x9c80], R245 ;  /* 0x009c80f509007388 */ /* 0x000fe80000000400 */
[----:B------:R-:W-:Y:S04]  /*12890*/  STS.U16 [R9+0xdc80], R244 ;  /* 0x00dc80f409007388 */ /* 0x000fe80000000400 */
[----:B------:R-:W-:Y:S04]  /*128a0*/  STL [R1+0x12b0], R9 ;  /* 0x0012b00901007387 */ /* 0x000fe80000100800 */
[----:B----4-:R0:W-:Y:S04]  /*128b0*/  STS.U16 [R8+0x100], R57 ;  /* 0x0001003908007388 */ /* 0x0101e80000000400 */
[----:B------:R1:W-:Y:S04]  /*128c0*/  STS.U16 [R8+0x4100], R58 ;  /* 0x0041003a08007388 */ /* 0x0003e80000000400 */
[----:B------:R4:W-:Y:S04]  /*128d0*/  STS.U16 [R8+0x8100], R150 ;  /* 0x0081009608007388 */ /* 0x0009e80000000400 */
[----:B0-----:R-:W2:Y:S04]  /*128e0*/  LDL.LU R57, [R1+0x16a4] ;  /* 0x0016a40001397983 */ /* 0x001ea80000300800 */
[----:B-1----:R-:W3:Y:S04]  /*128f0*/  LDL.LU R58, [R1+0x16a0] ;  /* 0x0016a000013a7983 */ /* 0x002ee80000300800 */
[----:B----4-:R-:W4:Y:S04]  /*12900*/  LDL.LU R150, [R1+0x169c] ;  /* 0x00169c0001967983 */ /* 0x010f280000300800 */
[----:B------:R0:W-:Y:S04]  /*12910*/  STS.U16 [R8+0xc100], R149 ;  /* 0x00c1009508007388 */ /* 0x0001e80000000400 */
[----:B------:R1:W-:Y:S04]  /*12920*/  STS.U16 [R8+0x500], R151 ;  /* 0x0005009708007388 */ /* 0x0003e80000000400 */
[----:B------:R1:W-:Y:S04]  /*12930*/  STS.U16 [R8+0x4500], R7 ;  /* 0x0045000708007388 */ /* 0x0003e80000000400 */
[----:B0-----:R-:W4:Y:S04]  /*12940*/  LDL.LU R149, [R1+0x1698] ;  /* 0x0016980001957983 */ /* 0x001f280000300800 */
[----:B-1----:R-:W4:Y:S04]  /*12950*/  LDL.LU R151, [R1+0x1694] ;  /* 0x0016940001977983 */ /* 0x002f280000300800 */
[----:B------:R-:W2:Y:S04]  /*12960*/  LDL.LU R7, [R1+0x1690] ;  /* 0x0016900001077983 */ /* 0x000ea80000300800 */
[----:B------:R0:W-:Y:S04]  /*12970*/  STS.U16 [R8+0x8500], R6 ;  /* 0x0085000608007388 */ /* 0x0001e80000000400 */
[----:B------:R1:W-:Y:S04]  /*12980*/  STS.U16 [R8+0xc500], R5 ;  /* 0x00c5000508007388 */ /* 0x0003e80000000400 */
[----:B0-----:R-:W3:Y:S04]  /*12990*/  LDL.LU R6, [R1+0x168c] ;  /* 0x00168c0001067983 */ /* 0x001ee80000300800 */
[----:B-1----:R-:W4:Y:S04]  /*129a0*/  LDL.LU R5, [R1+0x1688] ;  /* 0x0016880001057983 */ /* 0x002f280000300800 */
[----:B------:R0:W-:Y:S04]  /*129b0*/  STS.U16 [R8+0x900], R4 ;  /* 0x0009000408007388 */ /* 0x0001e80000000400 */
[----:B0-----:R-:W4:Y:S04]  /*129c0*/  LDL.LU R4, [R1+0x1684] ;  /* 0x0016840001047983 */ /* 0x001f280000300800 */
[----:B------:R0:W-:Y:S04]  /*129d0*/  STS.U16 [R8+0x4900], R3 ;  /* 0x0049000308007388 */ /* 0x0001e80000000400 */
[----:B------:R1:W-:Y:S04]  /*129e0*/  STS.U16 [R8+0x8900], R17 ;  /* 0x0089001108007388 */ /* 0x0003e80000000400 */
[----:B------:R1:W-:Y:S04]  /*129f0*/  STS.U16 [R8+0xc900], R16 ;  /* 0x00c9001008007388 */ /* 0x0003e80000000400 */
[----:B0-----:R-:W4:Y:S04]  /*12a00*/  LDL.LU R3, [R1+0x1680] ;  /* 0x0016800001037983 */ /* 0x001f280000300800 */
[----:B-1----:R-:W4:Y:S04]  /*12a10*/  LDL.LU R17, [R1+0x167c] ;  /* 0x00167c0001117983 */ /* 0x002f280000300800 */
[----:B------:R-:W4:Y:S04]  /*12a20*/  LDL.LU R16, [R1+0x1678] ;  /* 0x0016780001107983 */ /* 0x000f280000300800 */
[----:B------:R0:W-:Y:S04]  /*12a30*/  STS.U16 [R8+0xd00], R15 ;  /* 0x000d000f08007388 */ /* 0x0001e80000000400 */
[----:B------:R1:W-:Y:S04]  /*12a40*/  STS.U16 [R8+0x4d00], R14 ;  /* 0x004d000e08007388 */ /* 0x0003e80000000400 */
[----:B0-----:R-:W4:Y:S04]  /*12a50*/  LDL.LU R15, [R1+0x1674] ;  /* 0x00167400010f7983 */ /* 0x001f280000300800 */
[----:B-1----:R-:W4:Y:S04]  /*12a60*/  LDL.LU R14, [R1+0x1670] ;  /* 0x00167000010e7983 */ /* 0x002f280000300800 */
[----:B------:R-:W-:Y:S04]  /*12a70*/  STL [R1+0x12b4], R8 ;  /* 0x0012b40801007387 */ /* 0x000fe80000100800 */
[----:B--2---:R-:W-:Y:S04]  /*12a80*/  STL [R1+0x12b8], R7 ;  /* 0x0012b80701007387 */ /* 0x004fe80000100800 */
[----:B---3--:R-:W-:Y:S04]  /*12a90*/  STL [R1+0x12bc], R6 ;  /* 0x0012bc0601007387 */ /* 0x008fe80000100800 */
[----:B----4-:R-:W-:Y:S04]  /*12aa0*/  STL [R1+0x12c0], R5 ;  /* 0x0012c00501007387 */ /* 0x010fe80000100800 */
[----:B------:R-:W2:Y:S04]  /*12ab0*/  LDL.LU R10, [R1+0x898] ;  /* 0x00089800010a7983 */ /* 0x000ea80000300800 */
[----:B------:R-:W-:Y:S04]  /*12ac0*/  STS.U16 [R8+0x8d00], R223 ;  /* 0x008d00df08007388 */ /* 0x000fe80000000400 */
        /* <DEDUP_REMOVED lines=113> */
[----:B------:R0:W-:Y:S04]  /*131e0*/  STS.U16 [R4+0x300], R95 ;  /* 0x0003005f04007388 */ /* 0x0001e80000000400 */
[----:B------:R1:W-:Y:S04]  /*131f0*/  STS.U16 [R4+0x8700], R89 ;  /* 0x0087005904007388 */ /* 0x0003e80000000400 */
[----:B0-----:R-:W3:Y:S04]  /*13200*/  LDL R95, [R1+0xa8c] ;  /* 0x000a8c00015f7983 */ /* 0x001ee80000100800 */
[----:B-1----:R-:W4:Y:S04]  /*13210*/  LDL R89, [R1+0xa6c] ;  /* 0x000a6c0001597983 */ /* 0x002f280000100800 */
[----:B------:R-:W3:Y:S04]  /*13220*/  LDL.LU R103, [R1+0x894] ;  /* 0x0008940001677983 */ /* 0x000ee80000300800 */
[----:B------:R0:W-:Y:S04]  /*13230*/  STS.U16 [R4+0x4300], R94 ;  /* 0x0043005e04007388 */ /* 0x0001e80000000400 */
[----:B------:R-:W-:Y:S04]  /*13240*/  STS.U16 [R4+0x8300], R93 ;  /* 0x0083005d04007388 */ /* 0x000fe80000000400 */
[----:B------:R-:W-:Y:S04]  /*13250*/  STS.U16 [R4+0xc300], R92 ;  /* 0x00c3005c04007388 */ /* 0x000fe80000000400 */
[----:B------:R1:W-:Y:S04]  /*13260*/  STS.U16 [R4+0x700], R91 ;  /* 0x0007005b04007388 */ /* 0x0003e80000000400 */
[----:B------:R2:W-:Y:S04]  /*13270*/  STS.U16 [R4+0x4700], R90 ;  /* 0x0047005a04007388 */ /* 0x0005e80000000400 */
[----:B------:R2:W-:Y:S04]  /*13280*/  STS.U16 [R4+0xc700], R88 ;  /* 0x00c7005804007388 */ /* 0x0005e80000000400 */
[----:B0-----:R-:W4:Y:S04]  /*13290*/  LDL R94, [R1+0xa4c] ;  /* 0x000a4c00015e7983 */ /* 0x001f280000100800 */
[----:B-1----:R-:W4:Y:S04]  /*132a0*/  LDL R91, [R1+0xa50] ;  /* 0x000a5000015b7983 */ /* 0x002f280000100800 */
[----:B------:R-:W4:Y:S04]  /*132b0*/  LDL R93, [R1+0xa2c] ;  /* 0x000a2c00015d7983 */ /* 0x000f280000100800 */
[----:B------:R-:W4:Y:S04]  /*132c0*/  LDL R92, [R1+0xa30] ;  /* 0x000a3000015c7983 */ /* 0x000f280000100800 */
[----:B--2---:R-:W2:Y:S04]  /*132d0*/  LDL R90, [R1+0xa0c] ;  /* 0x000a0c00015a7983 */ /* 0x004ea80000100800 */
[----:B------:R-:W2:Y:S04]  /*132e0*/  LDL R88, [R1+0xa10] ;  /* 0x000a100001587983 */ /* 0x000ea80000100800 */
[----:B------:R-:W4:Y:S04]  /*132f0*/  LDL.LU R99, [R1+0xa90] ;  /* 0x000a900001637983 */ /* 0x000f280000300800 */
[----:B------:R-:W2:Y:S04]  /*13300*/  LDL.LU R2, [R1+0xa70] ;  /* 0x000a700001027983 */ /* 0x000ea80000300800 */
[----:B------:R-:W2:Y:S04]  /*13310*/  LDL.LU R5, [R1+0x8d4] ;  /* 0x0008d40001057983 */ /* 0x000ea80000300800 */
[----:B------:R-:W2:Y:S04]  /*13320*/  LDL.LU R6, [R1+0x8a8] ;  /* 0x0008a80001067983 */ /* 0x000ea80000300800 */
[----:B------:R-:W2:Y:S04]  /*13330*/  LDL.LU R7, [R1+0x8cc] ;  /* 0x0008cc0001077983 */ /* 0x000ea80000300800 */
[----:B------:R-:W2:Y:S04]  /*13340*/  LDL.LU R8, [R1+0x8a0] ;  /* 0x0008a00001087983 */ /* 0x000ea80000300800 */
[----:B------:R-:W2:Y:S04]  /*13350*/  LDL.LU R9, [R1+0x8c4] ;  /* 0x0008c40001097983 */ /* 0x000ea80000300800 */
[----:B------:R-:W2:Y:S04]  /*13360*/  LDL.LU R223, [R1+0x8bc] ;  /* 0x0008bc0001df7983 */ /* 0x000ea80000300800 */
[----:B------:R-:W2:Y:S01]  /*13370*/  LDL.LU R222, [R1+0x8b4] ;  /* 0x0008b40001de7983 */ /* 0x000ea20000300800 */
[----:B------:R-:W-:-:S03]  /*13380*/  @!P0 IMAD.MOV.U32 R218, RZ, RZ, R10 ;  /* 0x000000ffffda8224 */ /* 0x000fc600078e000a */
[----:B------:R-:W2:Y:S04]  /*13390*/  LDL.LU R221, [R1+0x8ac] ;  /* 0x0008ac0001dd7983 */ /* 0x000ea80000300800 */
[----:B------:R-:W2:Y:S04]  /*133a0*/  LDL.LU R220, [R1+0x8a4] ;  /* 0x0008a40001dc7983 */ /* 0x000ea80000300800 */
[----:B------:R-:W2:Y:S04]  /*133b0*/  LDL.LU R217, [R1+0x89c] ;  /* 0x00089c0001d97983 */ /* 0x000ea80000300800 */
[----:B------:R0:W-:Y:S04]  /*133c0*/  STL [R1+0x12c4], R10 ;  /* 0x0012c40a01007387 */ /* 0x0001e80000100800 */
[----:B0-----:R-:W2:Y:S04]  /*133d0*/  LDL.LU R10, [R1+0x8b0] ;  /* 0x0008b000010a7983 */ /* 0x001ea80000300800 */
[----:B------:R-:W2:Y:S01]  /*133e0*/  LDL R96, [R1+0x9f0] ;  /* 0x0009f00001607983 */ /* 0x000ea20000100800 */
[----:B------:R-:W-:-:S02]  /*133f0*/  PRMT R24, RZ, 0x7610, R24 ;  /* 0x00007610ff187816 */ /* 0x000fc40000000018 */
[----:B------:R-:W-:Y:S01]  /*13400*/  PRMT R58, RZ, 0x7610, R58 ;  /* 0x00007610ff3a7816 */ /* 0x000fe2000000003a */
[----:B------:R-:W2:Y:S01]  /*13410*/  LDL R104, [R1+0x9ec] ;  /* 0x0009ec0001687983 */ /* 0x000ea20000100800 */
[----:B------:R-:W-:-:S03]  /*13420*/  PRMT R57, RZ, 0x7610, R57 ;  /* 0x00007610ff397816 */ /* 0x000fc60000000039 */
[----:B------:R-:W2:Y:S01]  /*13430*/  LDL.LU R101, [R1+0x9cc] ;  /* 0x0009cc0001657983 */ /* 0x000ea20000300800 */
[----:B------:R-:W-:Y:S02]  /*13440*/  PRMT R56, RZ, 0x7610, R56 ;  /* 0x00007610ff387816 */ /* 0x000fe40000000038 */
[----:B------:R-:W-:Y:S02]  /*13450*/  PRMT R55, RZ, 0x7610, R55 ;  /* 0x00007610ff377816 */ /* 0x000fe40000000037 */
[----:B------:R-:W-:Y:S01]  /*13460*/  PRMT R54, RZ, 0x7610, R54 ;  /* 0x00007610ff367816 */ /* 0x000fe20000000036 */
[----:B---3--:R-:W-:-:S05]  /*13470*/  @!P0 IMAD.MOV.U32 R219, RZ, RZ, R103 ;  /* 0x000000ffffdb8224 */ /* 0x008fca00078e0067 */
[----:B------:R0:W3:Y:S02]  /*13480*/  @!P0 LDG.E.U16 R24, desc[UR60][R218.64] ;  /* 0x0000003cda188981 */ /* 0x0000e4000c1e1500 */
[----:B0-----:R-:W-:Y:S02]  /*13490*/  @!P0 IMAD.MOV.U32 R219, RZ, RZ, R95 ;  /* 0x000000ffffdb8224 */ /* 0x001fe400078e005f */
[----:B----4-:R-:W-:-:S05]  /*134a0*/  @!P0 IMAD.MOV.U32 R218, RZ, RZ, R99 ;  /* 0x000000ffffda8224 */ /* 0x010fca00078e0063 */
[----:B------:R2:W4:Y:S02]  /*134b0*/  @!P0 LDG.E.U16 R58, desc[UR60][R218.64] ;  /* 0x0000003cda3a8981 */ /* 0x000524000c1e1500 */
[----:B--2---:R-:W-:Y:S02]  /*134c0*/  @!P0 IMAD.MOV.U32 R218, RZ, RZ, R2 ;  /* 0x000000ffffda8224 */ /* 0x004fe400078e0002 */
[----:B------:R-:W-:Y:S02]  /*134d0*/  @!P0 IMAD.MOV.U32 R219, RZ, RZ, R89 ;  /* 0x000000ffffdb8224 */ /* 0x000fe400078e0059 */
[----:B------:R-:W2:Y:S04]  /*134e0*/  LDL.LU R89, [R1+0x9d0] ;  /* 0x0009d00001597983 */ /* 0x000ea80000300800 */
[----:B------:R0:W-:Y:S04]  /*134f0*/  STL [R1+0x1350], R2 ;  /* 0x0013500201007387 */ /* 0x0001e80000100800 */
[----:B------:R1:W3:Y:S04]  /*13500*/  @!P0 LDG.E.U16 R57, desc[UR60][R218.64] ;  /* 0x0000003cda398981 */ /* 0x0002e8000c1e1500 */
[----:B------:R-:W4:Y:S04]  /*13510*/  LDL R102, [R1+0x990] ;  /* 0x0009900001667983 */ /* 0x000f280000100800 */
[----:B------:R-:W3:Y:S01]  /*13520*/  LDL R100, [R1+0x96c] ;  /* 0x00096c0001647983 */ /* 0x000ee20000100800 */
[----:B-1----:R-:W-:-:S02]  /*13530*/  @!P0 IMAD.MOV.U32 R218, RZ, RZ, R91 ;  /* 0x000000ffffda8224 */ /* 0x002fc400078e005b */
[----:B------:R-:W-:Y:S01]  /*13540*/  @!P0 IMAD.MOV.U32 R219, RZ, RZ, R94 ;  /* 0x000000ffffdb8224 */ /* 0x000fe200078e005e */
[----:B------:R-:W3:Y:S04]  /*13550*/  LDL R98, [R1+0x970] ;  /* 0x0009700001627983 */ /* 0x000ee80000100800 */
[----:B------:R-:W3:Y:S04]  /*13560*/  LDL R97, [R1+0x94c] ;  /* 0x00094c0001617983 */ /* 0x000ee80000100800 */
[----:B------:R-:W4:Y:S04]  /*13570*/  LDL.LU R112, [R1+0x9ac] ;  /* 0x0009ac0001707983 */ /* 0x000f280000300800 */
[----:B------:R-:W3:Y:S04]  /*13580*/  LDL.LU R91, [R1+0x9b0] ;  /* 0x0009b000015b7983 */ /* 0x000ee80000300800 */
[----:B------:R1:W3:Y:S04]  /*13590*/  @!P0 LDG.E.U16 R56, desc[UR60][R218.64] ;  /* 0x0000003cda388981 */ /* 0x0002e8000c1e1500 */
[----:B------:R-:W3:Y:S04]  /*135a0*/  LDL R95, [R1+0x92c] ;  /* 0x00092c00015f7983 */ /* 0x000ee80000100800 */
[----:B------:R-:W3:Y:S01]  /*135b0*/  LDL R94, [R1+0x90c] ;  /* 0x00090c00015e7983 */ /* 0x000ee20000100800 */
[----:B-1----:R-:W-:-:S03]  /*135c0*/  @!P0 IMAD.MOV.U32 R219, RZ, RZ, R93 ;  /* 0x000000ffffdb8224 */ /* 0x002fc600078e005d */
[----:B------:R-:W3:Y:S04]  /*135d0*/  LDL R93, [R1+0x910] ;  /* 0x00091000015d7983 */ /* 0x000ee80000100800 */
[----:B------:R-:W3:Y:S01]  /*135e0*/  LDL.LU R108, [R1+0x98c] ;  /* 0x00098c00016c7983 */ /* 0x000ee20000300800 */
[----:B------:R-:W-:-:S03]  /*135f0*/  @!P0 IMAD.MOV.U32 R218, RZ, RZ, R92 ;  /* 0x000000ffffda8224 */ /* 0x000fc600078e005c */
[----:B------:R-:W3:Y:S04]  /*13600*/  LDL R92, [R1+0x8ec] ;  /* 0x0008ec00015c7983 */ /* 0x000ee80000100800 */
[----:B------:R1:W3:Y:S02]  /*13610*/  @!P0 LDG.E.U16 R55, desc[UR60][R218.64] ;  /* 0x0000003cda378981 */ /* 0x0002e4000c1e1500 */
[----:B-1----:R-:W-:Y:S02]  /*13620*/  @!P0 IMAD.MOV.U32 R218, RZ, RZ, R88 ;  /* 0x000000ffffda8224 */ /* 0x002fe400078e0058 */
[----:B------:R-:W-:Y:S01]  /*13630*/  @!P0 IMAD.MOV.U32 R219, RZ, RZ, R90 ;  /* 0x000000ffffdb8224 */ /* 0x000fe200078e005a */
[----:B------:R-:W3:Y:S04]  /*13640*/  LDL R88, [R1+0x8f0] ;  /* 0x0008f00001587983 */ /* 0x000ee80000100800 */
[----:B------:R-:W3:Y:S04]  /*13650*/  LDL.LU R90, [R1+0x950] ;  /* 0x00095000015a7983 */ /* 0x000ee80000300800 */
[----:B------:R1:W3:Y:S04]  /*13660*/  @!P0 LDG.E.U16 R54, desc[UR60][R218.64] ;  /* 0x0000003cda368981 */ /* 0x0002e8000c1e1500 */
[----:B0-----:R-:W3:Y:S01]  /*13670*/  LDL R2, [R1+0x8d0] ;  /* 0x0008d00001027983 */ /* 0x001ee20000100800 */
[----:B-1----:R-:W-:-:S03]  /*13680*/  @!P0 IMAD.MOV.U32 R218, RZ, RZ, R96 ;  /* 0x000000ffffda8224 */ /* 0x002fc600078e0060 */
[----:B------:R-:W3:Y:S01]  /*13690*/  LDL.LU R96, [R1+0x930] ;  /* 0x0009300001607983 */ /* 0x000ee20000300800 */
[----:B------:R-:W-:Y:S01]  /*136a0*/  PRMT R53, RZ, 0x7610, R53 ;  /* 0x00007610ff357816 */ /* 0x000fe20000000035 */
[----:B------:R-:W-:Y:S01]  /*136b0*/  @!P0 IMAD.MOV.U32 R219, RZ, RZ, R104 ;  /* 0x000000ffffdb8224 */ /* 0x000fe200078e0068 */
[----:B------:R-:W-:-:S04]  /*136c0*/  PRMT R52, RZ, 0x7610, R52 ;  /* 0x00007610ff347816 */ /* 0x000fc80000000034 */
[----:B------:R0:W3:Y:S01]  /*136d0*/  @!P0 LDG.E.U16 R53, desc[UR60][R218.64] ;  /* 0x0000003cda358981 */ /* 0x0000e2000c1e1500 */
[----:B------:R-:W-:Y:S01]  /*136e0*/  PRMT R51, RZ, 0x7610, R51 ;  /* 0x00007610ff337816 */ /* 0x000fe20000000033 */
[----:B0-----:R-:W-:Y:S01]  /*136f0*/  @!P0 IMAD.MOV.U32 R219, RZ, RZ, R101 ;  /* 0x000000ffffdb8224 */ /* 0x001fe200078e0065 */
[----:B------:R-:W-:Y:S02]  /*13700*/  PRMT R50, RZ, 0x7610, R50 ;  /* 0x00007610ff327816 */ /* 0x000fe40000000032 */
[----:B------:R-:W-:Y:S02]  /*13710*/  PRMT R49, RZ, 0x7610, R49 ;  /* 0x00007610ff317816 */ /* 0x000fe40000000031 */
[----:B------:R-:W-:Y:S02]  /*13720*/  PRMT R48, RZ, 0x7610, R48 ;  /* 0x00007610ff307816 */ /* 0x000fe40000000030 */
[----:B------:R-:W-:Y:S02]  /*13730*/  PRMT R47, RZ, 0x7610, R47 ;  /* 0x00007610ff2f7816 */ /* 0x000fe4000000002f */
[----:B------:R-:W-:-:S02]  /*13740*/  PRMT R46, RZ, 0x7610, R46 ;  /* 0x00007610ff2e7816 */ /* 0x000fc4000000002e */
[----:B------:R-:W-:Y:S01]  /*13750*/  PRMT R45, RZ, 0x7610, R45 ;  /* 0x00007610ff2d7816 */ /* 0x000fe2000000002d */
[----:B--2---:R-:W-:-:S05]  /*13760*/  @!P0 IMAD.MOV.U32 R218, RZ, RZ, R89 ;  /* 0x000000ffffda8224 */ /* 0x004fca00078e0059 */
[----:B------:R4:W2:Y:S02]  /*13770*/  @!P0 LDG.E.U16 R52, desc[UR60][R218.64] ;  /* 0x0000003cda348981 */ /* 0x0008a4000c1e1500 */
[----:B----4-:R-:W-:Y:S02]  /*13780*/  @!P0 IMAD.MOV.U32 R219, RZ, RZ, R112 ;  /* 0x000000ffffdb8224 */ /* 0x010fe400078e0070 */
[----:B---3--:R-:W-:-:S05]  /*13790*/  @!P0 IMAD.MOV.U32 R218, RZ, RZ, R91 ;  /* 0x000000ffffda8224 */ /* 0x008fca00078e005b */
[----:B------:R0:W3:Y:S02]  /*137a0*/  @!P0 LDG.E.U16 R51, desc[UR60][R218.64] ;  /* 0x0000003cda338981 */ /* 0x0000e4000c1e1500 */
[----:B0-----:R-:W-:Y:S02]  /*137b0*/  @!P0 IMAD.MOV.U32 R218, RZ, RZ, R102 ;  /* 0x000000ffffda8224 */ /* 0x001fe400078e0066 */
[----:B------:R-:W-:-:S05]  /*137c0*/  @!P0 IMAD.MOV.U32 R219, RZ, RZ, R108 ;  /* 0x000000ffffdb8224 */ /* 0x000fca00078e006c */
[----:B------:R0:W4:Y:S02]  /*137d0*/  @!P0 LDG.E.U16 R50, desc[UR60][R218.64] ;  /* 0x0000003cda328981 */ /* 0x000124000c1e1500 */
[----:B0-----:R-:W-:Y:S02]  /*137e0*/  @!P0 IMAD.MOV.U32 R218, RZ, RZ, R98 ;  /* 0x000000ffffda8224 */ /* 0x001fe400078e0062 */
[----:B------:R-:W-:Y:S01]  /*137f0*/  @!P0 IMAD.MOV.U32 R219, RZ, RZ, R100 ;  /* 0x000000ffffdb8224 */ /* 0x000fe200078e0064 */
[----:B------:R-:W2:Y:S04]  /*13800*/  LDL R98, [R1+0xa64] ;  /* 0x000a640001627983 */ /* 0x000ea80000100800 */
[----:B------:R0:W4:Y:S04]  /*13810*/  @!P0 LDG.E.U16 R49, desc[UR60][R218.64] ;  /* 0x0000003cda318981 */ /* 0x000128000c1e1500 */
[----:B------:R-:W3:Y:S01]  /*13820*/  LDL R100, [R1+0xa84] ;  /* 0x000a840001647983 */ /* 0x000ee20000100800 */
[----:B0-----:R-:W-:-:S02]  /*13830*/  @!P0 IMAD.MOV.U32 R219, RZ, RZ, R97 ;  /* 0x000000ffffdb8224 */ /* 0x001fc400078e0061 */
[----:B------:R-:W-:Y:S01]  /*13840*/  @!P0 IMAD.MOV.U32 R218, RZ, RZ, R90 ;  /* 0x000000ffffda8224 */ /* 0x000fe200078e005a */
[----:B------:R-:W2:Y:S04]  /*13850*/  LDL R97, [R1+0xa68] ;  /* 0x000a680001617983 */ /* 0x000ea80000100800 */
[----:B------:R-:W4:Y:S04]  /*13860*/  LDL.LU R105, [R1+0xa88] ;  /* 0x000a880001697983 */ /* 0x000f280000300800 */
[----:B------:R0:W2:Y:S02]  /*13870*/  @!P0 LDG.E.U16 R48, desc[UR60][R218.64] ;  /* 0x0000003cda308981 */ /* 0x0000a4000c1e1500 */
[----:B0-----:R-:W-:-:S02]  /*13880*/  @!P0 IMAD.MOV.U32 R218, RZ, RZ, R96 ;  /* 0x000000ffffda8224 */ /* 0x001fc400078e0060 */
[----:B------:R-:W-:Y:S02]  /*13890*/  @!P0 IMAD.MOV.U32 R219, RZ, RZ, R95 ;  /* 0x000000ffffdb8224 */ /* 0x000fe400078e005f */
[----:B------:R-:W2:Y:S04]  /*138a0*/  LDL R95, [R1+0xa44] ;  /* 0x000a4400015f7983 */ /* 0x000ea80000100800 */
[----:B------:R0:W2:Y:S02]  /*138b0*/  @!P0 LDG.E.U16 R47, desc[UR60][R218.64] ;  /* 0x0000003cda2f8981 */ /* 0x0000a4000c1e1500 */
[----:B0-----:R-:W-:Y:S02]  /*138c0*/  @!P0 IMAD.MOV.U32 R219, RZ, RZ, R94 ;  /* 0x000000ffffdb8224 */ /* 0x001fe400078e005e */
[----:B------:R-:W2:Y:S01]  /*138d0*/  LDL R94, [R1+0xa48] ;  /* 0x000a4800015e7983 */ /* 0x000ea20000100800 */
[----:B------:R-:W-:-:S03]  /*138e0*/  @!P0 IMAD.MOV.U32 R218, RZ, RZ, R93 ;  /* 0x000000ffffda8224 */ /* 0x000fc600078e005d */
[----:B------:R-:W2:Y:S04]  /*138f0*/  LDL R93, [R1+0xa24] ;  /* 0x000a2400015d7983 */ /* 0x000ea80000100800 */
[----:B------:R0:W2:Y:S02]  /*13900*/  @!P0 LDG.E.U16 R46, desc[UR60][R218.64] ;  /* 0x0000003cda2e8981 */ /* 0x0000a4000c1e1500 */
[----:B0-----:R-:W-:Y:S02]  /*13910*/  @!P0 IMAD.MOV.U32 R218, RZ, RZ, R88 ;  /* 0x000000ffffda8224 */ /* 0x001fe400078e0058 */
[----:B------:R-:W-:Y:S01]  /*13920*/  @!P0 IMAD.MOV.U32 R219, RZ, RZ, R92 ;  /* 0x000000ffffdb8224 */ /* 0x000fe200078e005c */
[----:B------:R-:W2:Y:S04]  /*13930*/  LDL R88, [R1+0xa28] ;  /* 0x000a280001587983 */ /* 0x000ea80000100800 */
[----:B------:R0:W2:Y:S04]  /*13940*/  @!P0 LDG.E.U16 R45, desc[UR60][R218.64] ;  /* 0x0000003cda2d8981 */ /* 0x0000a8000c1e1500 */
[----:B------:R-:W2:Y:S01]  /*13950*/  LDL R92, [R1+0xa04] ;  /* 0x000a0400015c7983 */ /* 0x000ea20000100800 */
[----:B0-----:R-:W-:-:S03]  /*13960*/  @!P0 IMAD.MOV.U32 R218, RZ, RZ, R2 ;  /* 0x000000ffffda8224 */ /* 0x001fc600078e0002 */
[----:B------:R-:W2:Y:S01]  /*13970*/  LDL R2, [R1+0xa08] ;  /* 0x000a080001027983 */ /* 0x000ea20000100800 */
[----:B------:R-:W-:Y:S01]  /*13980*/  PRMT R44, RZ, 0x7610, R44 ;  /* 0x00007610ff2c7816 */ /* 0x000fe2000000002c */
[----:B------:R-:W-:Y:S01]  /*13990*/  @!P0 IMAD.MOV.U32 R219, RZ, RZ, R7 ;  /* 0x000000ffffdb8224 */ /* 0x000fe200078e0007 */
[----:B------:R-:W-:Y:S01]  /*139a0*/  PRMT R43, RZ, 0x7610, R43 ;  /* 0x00007610ff2b7816 */ /* 0x000fe2000000002b */
[----:B------:R0:W-:Y:S04]  /*139b0*/  STL [R1+0x12cc], R7 ;  /* 0x0012cc0701007387 */ /* 0x0001e80000100800 */
[----:B------:R1:W2:Y:S01]  /*139c0*/  @!P0 LDG.E.U16 R44, desc[UR60][R218.64] ;  /* 0x0000003cda2c8981 */ /* 0x0002a2000c1e1500 */
[----:B------:R-:W-:-:S03]  /*139d0*/  PRMT R42, RZ, 0x7610, R42 ;  /* 0x00007610ff2a7816 */ /* 0x000fc6000000002a */
[----:B0-----:R-:W2:Y:S01]  /*139e0*/  LDL.LU R7, [R1+0x8b8] ;  /* 0x0008b80001077983 */ /* 0x001ea20000300800 */
[----:B-1----:R-:W-:Y:S02]  /*139f0*/  @!P0 IMAD.MOV.U32 R218, RZ, RZ, R10 ;  /* 0x000000ffffda8224 */ /* 0x002fe400078e000a */
[----:B------:R-:W-:Y:S01]  /*13a00*/  @!P0 IMAD.MOV.U32 R219, RZ, RZ, R221 ;  /* 0x000000ffffdb8224 */ /* 0x000fe200078e00dd */
[----:B------:R0:W-:Y:S04]  /*13a10*/  STL [R1+0x12d4], R10 ;  /* 0x0012d40a01007387 */ /* 0x0001e80000100800 */
[----:B------:R3:W2:Y:S04]  /*13a20*/  @!P0 LDG.E.U16 R43, desc[UR60][R218.64] ;  /* 0x0000003cda2b8981 */ /* 0x0006a8000c1e1500 */
[----:B0-----:R-:W2:Y:S04]  /*13a30*/  LDL.LU R10, [R1+0x8c8] ;  /* 0x0008c800010a7983 */ /* 0x001ea80000300800 */
[----:B------:R0:W-:Y:S01]  /*13a40*/  STL [R1+0x12c8], R221 ;  /* 0x0012c8dd01007387 */ /* 0x0001e20000100800 */
[----:B------:R-:W-:-:S03]  /*13a50*/  PRMT R41, RZ, 0x7610, R41 ;  /* 0x00007610ff297816 */ /* 0x000fc60000000029 */
[----:B0-----:R-:W2:Y:S04]  /*13a60*/  LDL.LU R221, [R1+0x8dc] ;  /* 0x0008dc0001dd7983 */ /* 0x001ea80000300800 */
[----:B------:R-:W2:Y:S04]  /*13a70*/  LDL R142, [R1+0x9e4] ;  /* 0x0009e400018e7983 */ /* 0x000ea80000100800 */
[----:B------:R-:W2:Y:S04]  /*13a80*/  LDL R141, [R1+0x9c4] ;  /* 0x0009c400018d7983 */ /* 0x000ea80000100800 */
[----:B------:R-:W2:Y:S04]  /*13a90*/  LDL R110, [R1+0x9c8] ;  /* 0x0009c800016e7983 */ /* 0x000ea80000100800 */
[----:B------:R-:W2:Y:S04]  /*13aa0*/  LDL R107, [R1+0x9a4] ;  /* 0x0009a400016b7983 */ /* 0x000ea80000100800 */
[----:B------:R-:W2:Y:S04]  /*13ab0*/  LDL R104, [R1+0x988] ;  /* 0x0009880001687983 */ /* 0x000ea80000100800 */
[----:B------:R-:W2:Y:S01]  /*13ac0*/  LDL.LU R111, [R1+0x9e8] ;  /* 0x0009e800016f7983 */ /* 0x000ea20000300800 */
[----:B------:R-:W-:-:S02]  /*13ad0*/  PRMT R40, RZ, 0x7610, R40 ;  /* 0x00007610ff287816 */ /* 0x000fc40000000028 */
[----:B------:R-:W-:Y:S01]  /*13ae0*/  PRMT R39, RZ, 0x7610, R39 ;  /* 0x00007610ff277816 */ /* 0x000fe20000000027 */
[----:B---3--:R-:W-:Y:S02]  /*13af0*/  @!P0 IMAD.MOV.U32 R219, RZ, RZ, R100 ;  /* 0x000000ffffdb8224 */ /* 0x008fe400078e0064 */
[----:B------:R-:W3:Y:S01]  /*13b00*/  LDL.LU R100, [R1+0x9a8] ;  /* 0x0009a80001647983 */ /* 0x000ee20000300800 */
[----:B----4-:R-:W-:-:S05]  /*13b10*/  @!P0 IMAD.MOV.U32 R218, RZ, RZ, R105 ;  /* 0x000000ffffda8224 */ /* 0x010fca00078e0069 */
[----:B------:R2:W4:Y:S02]  /*13b20*/  @!P0 LDG.E.U16 R42, desc[UR60][R218.64] ;  /* 0x0000003cda2a8981 */ /* 0x000524000c1e1500 */
[----:B--2---:R-:W-:Y:S02]  /*13b30*/  @!P0 IMAD.MOV.U32 R218, RZ, RZ, R97 ;  /* 0x000000ffffda8224 */ /* 0x004fe400078e0061 */
[----:B------:R-:W-:Y:S01]  /*13b40*/  @!P0 IMAD.MOV.U32 R219, RZ, RZ, R98 ;  /* 0x000000ffffdb8224 */ /* 0x000fe200078e0062 */
[----:B------:R-:W2:Y:S04]  /*13b50*/  LDL R97, [R1+0x924] ;  /* 0x0009240001617983 */ /* 0x000ea80000100800 */
[----:B------:R0:W4:Y:S04]  /*13b60*/  @!P0 LDG.E.U16 R41, desc[UR60][R218.64] ;  /* 0x0000003cda298981 */ /* 0x000128000c1e1500 */
[----:B------:R-:W2:Y:S01]  /*13b70*/  LDL R98, [R1+0x944] ;  /* 0x0009440001627983 */ /* 0x000ea20000100800 */
[----:B0-----:R-:W-:-:S02]  /*13b80*/  @!P0 IMAD.MOV.U32 R219, RZ, RZ, R95 ;  /* 0x000000ffffdb8224 */ /* 0x001fc400078e005f */
[----:B------:R-:W-:Y:S01]  /*13b90*/  @!P0 IMAD.MOV.U32 R218, RZ, RZ, R94 ;  /* 0x000000ffffda8224 */ /* 0x000fe200078e005e */
[----:B------:R-:W4:Y:S04]  /*13ba0*/  LDL R95, [R1+0x928] ;  /* 0x00092800015f7983 */ /* 0x000f280000100800 */
[----:B------:R0:W4:Y:S04]  /*13bb0*/  @!P0 LDG.E.U16 R40, desc[UR60][R218.64] ;  /* 0x0000003cda288981 */ /* 0x000128000c1e1500 */
[----:B------:R-:W4:Y:S01]  /*13bc0*/  LDL R94, [R1+0x904] ;  /* 0x00090400015e7983 */ /* 0x000f220000100800 */
[----:B0-----:R-:W-:-:S03]  /*13bd0*/  @!P0 IMAD.MOV.U32 R219, RZ, RZ, R93 ;  /* 0x000000ffffdb8224 */ /* 0x001fc600078e005d */
[----:B------:R-:W4:Y:S04]  /*13be0*/  LDL R93, [R1+0x908] ;  /* 0x00090800015d7983 */ /* 0x000f280000100800 */
[----:B------:R-:W2:Y:S01]  /*13bf0*/  LDL.LU R106, [R1+0x984] ;  /* 0x00098400016a7983 */ /* 0x000ea20000300800 */
[----:B------:R-:W-:-:S03]  /*13c00*/  @!P0 IMAD.MOV.U32 R218, RZ, RZ, R88 ;  /* 0x000000ffffda8224 */ /* 0x000fc600078e0058 */
[----:B------:R-:W4:Y:S04]  /*13c10*/  LDL.LU R102, [R1+0x968] ;  /* 0x0009680001667983 */ /* 0x000f280000300800 */
[----:B------:R-:W4:Y:S04]  /*13c20*/  LDL.LU R88, [R1+0x964] ;  /* 0x0009640001587983 */ /* 0x000f280000300800 */
[----:B------:R0:W4:Y:S02]  /*13c30*/  @!P0 LDG.E.U16 R39, desc[UR60][R218.64] ;  /* 0x0000003cda278981 */ /* 0x000124000c1e1500 */
[----:B0-----:R-:W-:-:S02]  /*13c40*/  @!P0 IMAD.MOV.U32 R218, RZ, RZ, R2 ;  /* 0x000000ffffda8224 */ /* 0x001fc400078e0002 */
[----:B------:R-:W-:Y:S01]  /*13c50*/  @!P0 IMAD.MOV.U32 R219, RZ, RZ, R92 ;  /* 0x000000ffffdb8224 */ /* 0x000fe200078e005c */
[----:B------:R-:W4:Y:S04]  /*13c60*/  LDL R2, [R1+0x8e8] ;  /* 0x0008e80001027983 */ /* 0x000f280000100800 */
[----:B------:R-:W4:Y:S04]  /*13c70*/  LDL R92, [R1+0x8e4] ;  /* 0x0008e400015c7983 */ /* 0x000f280000100800 */
[----:B------:R-:W4:Y:S01]  /*13c80*/  LDL.LU R113, [R1+0x948] ;  /* 0x0009480001717983 */ /* 0x000f220000300800 */
[----:B------:R-:W-:-:S02]  /*13c90*/  PRMT R38, RZ, 0x7610, R38 ;  /* 0x00007610ff267816 */ /* 0x000fc40000000026 */
[----:B------:R-:W-:Y:S01]  /*13ca0*/  PRMT R37, RZ, 0x7610, R37 ;  /* 0x00007610ff257816 */ /* 0x000fe20000000025 */
[----:B------:R-:W4:Y:S04]  /*13cb0*/  LDL R147, [R1+0x9dc] ;  /* 0x0009dc0001937983 */ /* 0x000f280000100800 */
[----:B------:R0:W4:Y:S01]  /*13cc0*/  @!P0 LDG.E.U16 R38, desc[UR60][R218.64] ;  /* 0x0000003cda268981 */ /* 0x000122000c1e1500 */
[----:B------:R-:W-:Y:S02]  /*13cd0*/  PRMT R36, RZ, 0x7610, R36 ;  /* 0x00007610ff247816 */ /* 0x000fe40000000024 */
[----:B------:R-:W-:Y:S01]  /*13ce0*/  PRMT R35, RZ, 0x7610, R35 ;  /* 0x00007610ff237816 */ /* 0x000fe20000000023 */
[----:B------:R-:W4:Y:S01]  /*13cf0*/  LDL R146, [R1+0x9e0] ;  /* 0x0009e00001927983 */ /* 0x000f220000100800 */
[----:B------:R-:W-:-:S02]  /*13d00*/  PRMT R34, RZ, 0x7610, R34 ;  /* 0x00007610ff227816 */ /* 0x000fc40000000022 */
[----:B------:R-:W-:Y:S01]  /*13d10*/  PRMT R33, RZ, 0x7610, R33 ;  /* 0x00007610ff217816 */ /* 0x000fe20000000021 */
[----:B------:R-:W4:Y:S01]  /*13d20*/  LDL R145, [R1+0x9bc] ;  /* 0x0009bc0001917983 */ /* 0x000f220000100800 */
[----:B------:R-:W-:Y:S02]  /*13d30*/  PRMT R32, RZ, 0x7610, R32 ;  /* 0x00007610ff207816 */ /* 0x000fe40000000020 */
[----:B------:R-:W-:Y:S01]  /*13d40*/  PRMT R31, RZ, 0x7610, R31 ;  /* 0x00007610ff1f7816 */ /* 0x000fe2000000001f */
[----:B------:R-:W4:Y:S01]  /*13d50*/  LDL R144, [R1+0x9c0] ;  /* 0x0009c00001907983 */ /* 0x000f220000100800 */
[----:B0-----:R-:W-:Y:S02]  /*13d60*/  @!P0 IMAD.MOV.U32 R219, RZ, RZ, R142 ;  /* 0x000000ffffdb8224 */ /* 0x001fe400078e008e */
[----:B------:R-:W-:-:S05]  /*13d70*/  @!P0 IMAD.MOV.U32 R218, RZ, RZ, R111 ;  /* 0x000000ffffda8224 */ /* 0x000fca00078e006f */
[----:B------:R0:W4:Y:S02]  /*13d80*/  @!P0 LDG.E.U16 R37, desc[UR60][R218.64] ;  /* 0x0000003cda258981 */ /* 0x000124000c1e1500 */
[----:B0-----:R-:W-:Y:S02]  /*13d90*/  @!P0 IMAD.MOV.U32 R218, RZ, RZ, R110 ;  /* 0x000000ffffda8224 */ /* 0x001fe400078e006e */
[----:B------:R-:W-:Y:S01]  /*13da0*/  @!P0 IMAD.MOV.U32 R219, RZ, RZ, R141 ;  /* 0x000000ffffdb8224 */ /* 0x000fe200078e008d */
[----:B------:R-:W4:Y:S04]  /*13db0*/  LDL R110, [R1+0xa7c] ;  /* 0x000a7c00016e7983 */ /* 0x000f280000100800 */
[----:B------:R0:W4:Y:S02]  /*13dc0*/  @!P0 LDG.E.U16 R36, desc[UR60][R218.64] ;  /* 0x0000003cda248981 */ /* 0x000124000c1e1500 */
[----:B0-----:R-:W-:-:S02]  /*13dd0*/  @!P0 IMAD.MOV.U32 R219, RZ, RZ, R107 ;  /* 0x000000ffffdb8224 */ /* 0x001fc400078e006b */
[----:B------:R-:W4:Y:S01]  /*13de0*/  LDL R107, [R1+0xa80] ;  /* 0x000a8000016b7983 */ /* 0x000f220000100800 */
[----:B------:R-:W-:Y:S01]  /*13df0*/  PRMT R30, RZ, 0x7610, R30 ;  /* 0x00007610ff1e7816 */ /* 0x000fe2000000001e */
[----:B---3--:R-:W-:-:S05]  /*13e00*/  @!P0 IMAD.MOV.U32 R218, RZ, RZ, R100 ;  /* 0x000000ffffda8224 */ /* 0x008fca00078e0064 */
[----:B------:R0:W3:Y:S02]  /*13e10*/  @!P0 LDG.E.U16 R35, desc[UR60][R218.64] ;  /* 0x0000003cda238981 */ /* 0x0000e4000c1e1500 */
[----:B0-----:R-:W-:Y:S02]  /*13e20*/  @!P0 IMAD.MOV.U32 R218, RZ, RZ, R104 ;  /* 0x000000ffffda8224 */ /* 0x001fe400078e0068 */
[----:B--2---:R-:W-:-:S05]  /*13e30*/  @!P0 IMAD.MOV.U32 R219, RZ, RZ, R106 ;  /* 0x000000ffffdb8224 */ /* 0x004fca00078e006a */
[----:B------:R4:W2:Y:S02]  /*13e40*/  @!P0 LDG.E.U16 R34, desc[UR60][R218.64] ;  /* 0x0000003cda228981 */ /* 0x0008a4000c1e1500 */
[----:B----4-:R-:W-:Y:S02]  /*13e50*/  @!P0 IMAD.MOV.U32 R218, RZ, RZ, R102 ;  /* 0x000000ffffda8224 */ /* 0x010fe400078e0066 */
[----:B------:R-:W-:-:S05]  /*13e60*/  @!P0 IMAD.MOV.U32 R219, RZ, RZ, R88 ;  /* 0x000000ffffdb8224 */ /* 0x000fca00078e0058 */
[----:B------:R0:W4:Y:S02]  /*13e70*/  @!P0 LDG.E.U16 R33, desc[UR60][R218.64] ;  /* 0x0000003cda218981 */ /* 0x000124000c1e1500 */
[----:B0-----:R-:W-:Y:S02]  /*13e80*/  @!P0 IMAD.MOV.U32 R219, RZ, RZ, R98 ;  /* 0x000000ffffdb8224 */ /* 0x001fe400078e0062 */
[----:B------:R-:W-:Y:S01]  /*13e90*/  @!P0 IMAD.MOV.U32 R218, RZ, RZ, R113 ;  /* 0x000000ffffda8224 */ /* 0x000fe200078e0071 */
[----:B------:R-:W3:Y:S04]  /*13ea0*/  LDL R98, [R1+0xa1c] ;  /* 0x000a1c0001627983 */ /* 0x000ee80000100800 */
[----:B------:R0:W4:Y:S02]  /*13eb0*/  @!P0 LDG.E.U16 R32, desc[UR60][R218.64] ;  /* 0x0000003cda208981 */ /* 0x000124000c1e1500 */
[----:B0-----:R-:W-:-:S02]  /*13ec0*/  @!P0 IMAD.MOV.U32 R218, RZ, RZ, R95 ;  /* 0x000000ffffda8224 */ /* 0x001fc400078e005f */
[----:B------:R-:W-:Y:S01]  /*13ed0*/  @!P0 IMAD.MOV.U32 R219, RZ, RZ, R97 ;  /* 0x000000ffffdb8224 */ /* 0x000fe200078e0061 */
[----:B------:R-:W2:Y:S04]  /*13ee0*/  LDL R95, [R1+0xa60] ;  /* 0x000a6000015f7983 */ /* 0x000ea80000100800 */
[----:B------:R0:W4:Y:S04]  /*13ef0*/  @!P0 LDG.E.U16 R31, desc[UR60][R218.64] ;  /* 0x0000003cda1f8981 */ /* 0x000128000c1e1500 */
[----:B------:R-:W3:Y:S01]  /*13f00*/  LDL R97, [R1+0xa5c] ;  /* 0x000a5c0001617983 */ /* 0x000ee20000100800 */
[----:B0-----:R-:W-:-:S02]  /*13f10*/  @!P0 IMAD.MOV.U32 R218, RZ, RZ, R93 ;  /* 0x000000ffffda8224 */ /* 0x001fc400078e005d */
[----:B------:R-:W-:Y:S01]  /*13f20*/  @!P0 IMAD.MOV.U32 R219, RZ, RZ, R94 ;  /* 0x000000ffffdb8224 */ /* 0x000fe200078e005e */
[----:B------:R-:W4:Y:S04]  /*13f30*/  LDL R93, [R1+0xa3c] ;  /* 0x000a3c00015d7983 */ /* 0x000f280000100800 */
[----:B------:R0:W4:Y:S04]  /*13f40*/  @!P0 LDG.E.U16 R30, desc[UR60][R218.64] ;  /* 0x0000003cda1e8981 */ /* 0x000128000c1e1500 */
[----:B------:R-:W4:Y:S01]  /*13f50*/  LDL R94, [R1+0xa20] ;  /* 0x000a2000015e7983 */ /* 0x000f220000100800 */
[----:B0-----:R-:W-:-:S03]  /*13f60*/  @!P0 IMAD.MOV.U32 R218, RZ, RZ, R2 ;  /* 0x000000ffffda8224 */ /* 0x001fc600078e0002 */
[----:B------:R-:W4:Y:S01]  /*13f70*/  LDL R2, [R1+0xa40] ;  /* 0x000a400001027983 */ /* 0x000f220000100800 */
[----:B------:R-:W-:Y:S01]  /*13f80*/  PRMT R29, RZ, 0x7610, R29 ;  /* 0x00007610ff1d7816 */ /* 0x000fe2000000001d */
[----:B------:R-:W-:Y:S01]  /*13f90*/  @!P0 IMAD.MOV.U32 R219, RZ, RZ, R92 ;  /* 0x000000ffffdb8224 */ /* 0x000fe200078e005c */
[----:B------:R-:W-:Y:S01]  /*13fa0*/  PRMT R28, RZ, 0x7610, R28 ;  /* 0x00007610ff1c7816 */ /* 0x000fe2000000001c */
[----:B------:R-:W4:Y:S04]  /*13fb0*/  LDL.LU R104, [R1+0xa00] ;  /* 0x000a000001687983 */ /* 0x000f280000300800 */
[----:B------:R0:W4:Y:S01]  /*13fc0*/  @!P0 LDG.E.U16 R29, desc[UR60][R218.64] ;  /* 0x0000003cda1d8981 */ /* 0x000122000c1e1500 */
[----:B------:R-:W-:-:S03]  /*13fd0*/  PRMT R27, RZ, 0x7610, R27 ;  /* 0x00007610ff1b7816 */ /* 0x000fc6000000001b */
[----:B------:R-:W4:Y:S01]  /*13fe0*/  LDL.LU R92, [R1+0x9fc] ;  /* 0x0009fc00015c7983 */ /* 0x000f220000300800 */
[----:B0-----:R-:W-:Y:S02]  /*13ff0*/  @!P0 IMAD.MOV.U32 R218, RZ, RZ, R10 ;  /* 0x000000ffffda8224 */ /* 0x001fe400078e000a */
[----:B------:R-:W-:-:S05]  /*14000*/  @!P0 IMAD.MOV.U32 R219, RZ, RZ, R9 ;  /* 0x000000ffffdb8224 */ /* 0x000fca00078e0009 */
[----:B------:R0:W4:Y:S01]  /*14010*/  @!P0 LDG.E.U16 R28, desc[UR60][R218.64] ;  /* 0x0000003cda1c8981 */ /* 0x000122000c1e1500 */
[----:B------:R-:W-:Y:S01]  /*14020*/  PRMT R26, RZ, 0x7610, R26 ;  /* 0x00007610ff1a7816 */ /* 0x000fe2000000001a */
[----:B0-----:R-:W-:Y:S02]  /*14030*/  @!P0 IMAD.MOV.U32 R218, RZ, RZ, R6 ;  /* 0x000000ffffda8224 */ /* 0x001fe400078e0006 */
[----:B------:R-:W-:-:S05]  /*14040*/  @!P0 IMAD.MOV.U32 R219, RZ, RZ, R220 ;  /* 0x000000ffffdb8224 */ /* 0x000fca00078e00dc */
[----:B------:R0:W4:Y:S01]  /*14050*/  @!P0 LDG.E.U16 R27, desc[UR60][R218.64] ;  /* 0x0000003cda1b8981 */ /* 0x000122000c1e1500 */
[----:B------:R-:W-:-:S03]  /*14060*/  PRMT R25, RZ, 0x7610, R25 ;  /* 0x00007610ff197816 */ /* 0x000fc60000000019 */
[----:B------:R-:W-:Y:S01]  /*14070*/  STL [R1+0x12dc], R10 ;  /* 0x0012dc0a01007387 */ /* 0x000fe20000100800 */
[----:B0-----:R-:W-:Y:S02]  /*14080*/  @!P0 IMAD.MOV.U32 R218, RZ, RZ, R107 ;  /* 0x000000ffffda8224 */ /* 0x001fe400078e006b */
[----:B------:R-:W-:Y:S01]  /*14090*/  @!P0 IMAD.MOV.U32 R219, RZ, RZ, R110 ;  /* 0x000000ffffdb8224 */ /* 0x000fe200078e006e */
[----:B------:R0:W-:Y:S04]  /*140a0*/  STL [R1+0x12d0], R9 ;  /* 0x0012d00901007387 */ /* 0x0001e80000100800 */
[----:B------:R2:W4:Y:S01]  /*140b0*/  @!P0 LDG.E.U16 R26, desc[UR60][R218.64] ;  /* 0x0000003cda1a8981 */ /* 0x000522000c1e1500 */
[----:B------:R-:W-:-:S03]  /*140c0*/  PRMT R252, RZ, 0x7610, R252 ;  /* 0x00007610fffc7816 */ /* 0x000fc600000000fc */
[----:B0-----:R-:W4:Y:S04]  /*140d0*/  LDL.LU R9, [R1+0x8c0] ;  /* 0x0008c00001097983 */ /* 0x001f280000300800 */
[----:B------:R0:W-:Y:S04]  /*140e0*/  STL [R1+0x12e0], R6 ;  /* 0x0012e00601007387 */ /* 0x0001e80000100800 */
[----:B0-----:R-:W4:Y:S04]  /*140f0*/  LDL.LU R6, [R1+0x8e0] ;  /* 0x0008e00001067983 */ /* 0x001f280000300800 */
[----:B------:R0:W-:Y:S04]  /*14100*/  STL [R1+0x12d8], R220 ;  /* 0x0012d8dc01007387 */ /* 0x0001e80000100800 */
[----:B0-----:R-:W4:Y:S04]  /*14110*/  LDL.LU R220, [R1+0x8f4] ;  /* 0x0008f40001dc7983 */ /* 0x001f280000300800 */
[----:B------:R-:W4:Y:S04]  /*14120*/  LDL R143, [R1+0x99c] ;  /* 0x00099c00018f7983 */ /* 0x000f280000100800 */
[----:B------:R-:W4:Y:S04]  /*14130*/  LDL R142, [R1+0x980] ;  /* 0x00098000018e7983 */ /* 0x000f280000100800 */
[----:B------:R-:W4:Y:S04]  /*14140*/  LDL R141, [R1+0x93c] ;  /* 0x00093c00018d7983 */ /* 0x000f280000100800 */
[----:B------:R-:W4:Y:S01]  /*14150*/  LDL R10, [R1+0x8fc] ;  /* 0x0008fc00010a7983 */ /* 0x000f220000100800 */
[----:B--2---:R-:W-:-:S03]  /*14160*/  @!P0 IMAD.MOV.U32 R218, RZ, RZ, R95 ;  /* 0x000000ffffda8224 */ /* 0x004fc600078e005f */
[----:B------:R-:W2:Y:S01]  /*14170*/  LDL R95, [R1+0x91c] ;  /* 0x00091c00015f7983 */ /* 0x000ea20000100800 */
[----:B---3--:R-:W-:-:S03]  /*14180*/  @!P0 IMAD.MOV.U32 R219, RZ, RZ, R97 ;  /* 0x000000ffffdb8224 */ /* 0x008fc600078e0061 */
[----:B------:R-:W3:Y:S04]  /*14190*/  LDL R97, [R1+0x940] ;  /* 0x0009400001617983 */ /* 0x000ee80000100800 */
[----:B------:R4:W2:Y:S02]  /*141a0*/  @!P0 LDG.E.U16 R25, desc[UR60][R218.64] ;  /* 0x0000003cda198981 */ /* 0x0008a4000c1e1500 */
[----:B----4-:R-:W-:Y:S02]  /*141b0*/  @!P0 IMAD.MOV.U32 R219, RZ, RZ, R93 ;  /* 0x000000ffffdb8224 */ /* 0x010fe400078e005d */
[----:B------:R-:W4:Y:S01]  /*141c0*/  LDL R93, [R1+0x920] ;  /* 0x00092000015d7983 */ /* 0x000f220000100800 */
[----:B------:R-:W-:-:S03]  /*141d0*/  @!P0 IMAD.MOV.U32 R218, RZ, RZ, R2 ;  /* 0x000000ffffda8224 */ /* 0x000fc600078e0002 */
[----:B------:R-:W2:Y:S04]  /*141e0*/  LDL R2, [R1+0x900] ;  /* 0x0009000001027983 */ /* 0x000ea80000100800 */
[----:B------:R-:W3:Y:S04]  /*141f0*/  LDL.LU R110, [R1+0x9a0] ;  /* 0x0009a000016e7983 */ /* 0x000ee80000300800 */
[----:B------:R0:W2:Y:S04]  /*14200*/  @!P0 LDG.E.U16 R252, desc[UR60][R218.64] ;  /* 0x0000003cdafc8981 */ /* 0x0000a8000c1e1500 */
[----:B------:R-:W4:Y:S01]  /*14210*/  LDL.LU R107, [R1+0x960] ;  /* 0x00096000016b7983 */ /* 0x000f220000300800 */
[----:B0-----:R-:W-:-:S03]  /*14220*/  @!P0 IMAD.MOV.U32 R219, RZ, RZ, R98 ;  /* 0x000000ffffdb8224 */ /* 0x001fc600078e0062 */
[----:B------:R-:W2:Y:S01]  /*14230*/  LDL.LU R98, [R1+0x97c] ;  /* 0x00097c0001627983 */ /* 0x000ea20000300800 */
[----:B------:R-:W-:-:S03]  /*14240*/  @!P0 IMAD.MOV.U32 R218, RZ, RZ, R94 ;  /* 0x000000ffffda8224 */ /* 0x000fc600078e005e */
[----:B------:R-:W4:Y:S01]  /*14250*/  LDL.LU R94, [R1+0x95c] ;  /* 0x00095c00015e7983 */ /* 0x000f220000300800 */
[----:B------:R-:W-:Y:S02]  /*14260*/  PRMT R251, RZ, 0x7610, R251 ;  /* 0x00007610fffb7816 */ /* 0x000fe400000000fb */
        /* <DEDUP_REMOVED lines=9> */
[----:B0-----:R-:W-:Y:S02]  /*14300*/  @!P0 IMAD.MOV.U32 R218, RZ, RZ, R104 ;  /* 0x000000ffffda8224 */ /* 0x001fe400078e0068 */
[----:B------:R-:W-:Y:S01]  /*14310*/  @!P0 IMAD.MOV.U32 R219, RZ, RZ, R92 ;  /* 0x000000ffffdb8224 */ /* 0x000fe200078e005c */
[----:B------:R-:W-:Y:S01]  /*14320*/  PRMT R245, RZ, 0x7610, R245 ;  /* 0x00007610fff57816 */ /* 0x000fe200000000f5 */
[----:B------:R-:W4:Y:S04]  /*14330*/  LDL R148, [R1+0xa14] ;  /* 0x000a140001947983 */ /* 0x000f280000100800 */
[----:B------:R0:W4:Y:S02]  /*14340*/  @!P0 LDG.E.U16 R250, desc[UR60][R218.64] ;  /* 0x0000003cdafa8981 */ /* 0x000124000c1e1500 */
[----:B0-----:R-:W-:-:S02]  /*14350*/  @!P0 IMAD.MOV.U32 R218, RZ, RZ, R146 ;  /* 0x000000ffffda8224 */ /* 0x001fc400078e0092 */
[----:B------:R-:W-:Y:S01]  /*14360*/  @!P0 IMAD.MOV.U32 R219, RZ, RZ, R147 ;  /* 0x000000ffffdb8224 */ /* 0x000fe200078e0093 */
[----:B------:R-:W-:Y:S01]  /*14370*/  PRMT R244, RZ, 0x7610, R244 ;  /* 0x00007610fff47816 */ /* 0x000fe200000000f4 */
[----:B------:R-:W4:Y:S04]  /*14380*/  LDL R147, [R1+0x9f4] ;  /* 0x0009f40001937983 */ /* 0x000f280000100800 */
[----:B------:R0:W4:Y:S01]  /*14390*/  @!P0 LDG.E.U16 R249, desc[UR60][R218.64] ;  /* 0x0000003cdaf98981 */ /* 0x000122000c1e1500 */
[----:B------:R-:W-:-:S03]  /*143a0*/  PRMT R243, RZ, 0x7610, R243 ;  /* 0x00007610fff37816 */ /* 0x000fc600000000f3 */
[----:B------:R-:W4:Y:S01]  /*143b0*/  LDL R146, [R1+0x9f8] ;  /* 0x0009f80001927983 */ /* 0x000f220000100800 */
[----:B0-----:R-:W-:Y:S02]  /*143c0*/  @!P0 IMAD.MOV.U32 R218, RZ, RZ, R144 ;  /* 0x000000ffffda8224 */ /* 0x001fe400078e0090 */
[----:B------:R-:W-:Y:S01]  /*143d0*/  @!P0 IMAD.MOV.U32 R219, RZ, RZ, R145 ;  /* 0x000000ffffdb8224 */ /* 0x000fe200078e0091 */
[----:B------:R-:W4:Y:S04]  /*143e0*/  LDL R144, [R1+0x9b8] ;  /* 0x0009b80001907983 */ /* 0x000f280000100800 */
[----:B------:R0:W4:Y:S04]  /*143f0*/  @!P0 LDG.E.U16 R248, desc[UR60][R218.64] ;  /* 0x0000003cdaf88981 */ /* 0x000128000c1e1500 */
[----:B------:R-:W4:Y:S01]  /*14400*/  LDL R145, [R1+0x9b4] ;  /* 0x0009b40001917983 */ /* 0x000f220000100800 */
[----:B0-----:R-:W-:-:S03]  /*14410*/  @!P0 IMAD.MOV.U32 R219, RZ, RZ, R143 ;  /* 0x000000ffffdb8224 */ /* 0x001fc600078e008f */
[----:B------:R-:W4:Y:S01]  /*14420*/  LDL R143, [R1+0x994] ;  /* 0x00099400018f7983 */ /* 0x000f220000100800 */
[----:B---3--:R-:W-:-:S05]  /*14430*/  @!P0 IMAD.MOV.U32 R218, RZ, RZ, R110 ;  /* 0x000000ffffda8224 */ /* 0x008fca00078e006e */
[----:B------:R0:W3:Y:S02]  /*14440*/  @!P0 LDG.E.U16 R247, desc[UR60][R218.64] ;  /* 0x0000003cdaf78981 */ /* 0x0000e4000c1e1500 */
[----:B0-----:R-:W-:Y:S02]  /*14450*/  @!P0 IMAD.MOV.U32 R218, RZ, RZ, R142 ;  /* 0x000000ffffda8224 */ /* 0x001fe400078e008e */
[----:B--2---:R-:W-:Y:S01]  /*14460*/  @!P0 IMAD.MOV.U32 R219, RZ, RZ, R98 ;  /* 0x000000ffffdb8224 */ /* 0x004fe200078e0062 */
[----:B------:R-:W2:Y:S04]  /*14470*/  LDL R142, [R1+0x998] ;  /* 0x00099800018e7983 */ /* 0x000ea80000100800 */
[----:B------:R4:W3:Y:S02]  /*14480*/  @!P0 LDG.E.U16 R246, desc[UR60][R218.64] ;  /* 0x0000003cdaf68981 */ /* 0x0008e4000c1e1500 */
[----:B----4-:R-:W-:-:S02]  /*14490*/  @!P0 IMAD.MOV.U32 R218, RZ, RZ, R107 ;  /* 0x000000ffffda8224 */ /* 0x010fc400078e006b */
        /* <DEDUP_REMOVED lines=13> */
[----:B------:R-:W3:Y:S01]  /*14570*/  LDL.LU R2, [R1+0xa78] ;  /* 0x000a780001027983 */ /* 0x000ee20000300800 */
[----:B------:R-:W-:Y:S01]  /*14580*/  PRMT R242, RZ, 0x7610, R242 ;  /* 0x00007610fff27816 */ /* 0x000fe200000000f2 */
[----:B------:R-:W-:Y:S01]  /*14590*/  @!P0 IMAD.MOV.U32 R219, RZ, RZ, R10 ;  /* 0x000000ffffdb8224 */ /* 0x000fe200078e000a */
[----:B------:R-:W-:Y:S01]  /*145a0*/  PRMT R241, RZ, 0x7610, R241 ;  /* 0x00007610fff17816 */ /* 0x000fe200000000f1 */
[----:B------:R-:W4:Y:S04]  /*145b0*/  LDL.LU R10, [R1+0x8d8] ;  /* 0x0008d800010a7983 */ /* 0x000f280000300800 */
[----:B------:R0:W4:Y:S01]  /*145c0*/  @!P0 LDG.E.U16 R242, desc[UR60][R218.64] ;  /* 0x0000003cdaf28981 */ /* 0x000122000c1e1500 */
[----:B------:R-:W-:Y:S01]  /*145d0*/  PRMT R240, RZ, 0x7610, R240 ;  /* 0x00007610fff07816 */ /* 0x000fe200000000f0 */
[----:B0-----:R-:W-:-:S02]  /*145e0*/  @!P0 IMAD.MOV.U32 R218, RZ, RZ, R6 ;  /* 0x000000ffffda8224 */ /* 0x001fc400078e0006 */
        /* <DEDUP_REMOVED lines=9> */
[----:B0-----:R-:W4:Y:S01]  /*14680*/  LDL.LU R221, [R1+0x974] ;  /* 0x0009740001dd7983 */ /* 0x001f220000300800 */
[----:B-1----:R-:W-:Y:S02]  /*14690*/  @!P0 IMAD.MOV.U32 R218, RZ, RZ, R8 ;  /* 0x000000ffffda8224 */ /* 0x002fe400078e0008 */
[----:B------:R-:W-:Y:S01]  /*146a0*/  @!P0 IMAD.MOV.U32 R219, RZ, RZ, R217 ;  /* 0x000000ffffdb8224 */ /* 0x000fe200078e00d9 */
[----:B------:R-:W-:Y:S04]  /*146b0*/  STL [R1+0x12f0], R9 ;  /* 0x0012f00901007387 */ /* 0x000fe80000100800 */
[----:B------:R0:W-:Y:S04]  /*146c0*/  STL [R1+0x12ec], R223 ;  /* 0x0012ecdf01007387 */ /* 0x0001e80000100800 */
[----:B------:R2:W4:Y:S04]  /*146d0*/  @!P0 LDG.E.U16 R239, desc[UR60][R218.64] ;  /* 0x0000003cdaef8981 */ /* 0x000528000c1e1500 */
[----:B0-----:R-:W4:Y:S04]  /*146e0*/  LDL.LU R223, [R1+0x8f8] ;  /* 0x0008f80001df7983 */ /* 0x001f280000300800 */
[----:B------:R0:W-:Y:S04]  /*146f0*/  STL [R1+0x12f8], R8 ;  /* 0x0012f80801007387 */ /* 0x0001e80000100800 */
[----:B------:R-:W-:Y:S01]  /*14700*/  STL [R1+0x12f4], R217 ;  /* 0x0012f4d901007387 */ /* 0x000fe20000100800 */
[----:B------:R-:W-:-:S02]  /*14710*/  PRMT R237, RZ, 0x7610, R237 ;  /* 0x00007610ffed7816 */ /* 0x000fc400000000ed */
[----:B------:R-:W-:Y:S02]  /*14720*/  PRMT R236, RZ, 0x7610, R236 ;  /* 0x00007610ffec7816 */ /* 0x000fe400000000ec */
[----:B------:R-:W-:Y:S02]  /*14730*/  PRMT R235, RZ, 0x7610, R235 ;  /* 0x00007610ffeb7816 */ /* 0x000fe400000000eb */
[----:B------:R-:W-:Y:S01]  /*14740*/  PRMT R234, RZ, 0x7610, R234 ;  /* 0x00007610ffea7816 */ /* 0x000fe200000000ea */
[----:B--2---:R-:W-:Y:S02]  /*14750*/  @!P0 IMAD.MOV.U32 R219, RZ, RZ, R97 ;  /* 0x000000ffffdb8224 */ /* 0x004fe400078e0061 */
[----:B------:R-:W2:Y:S01]  /*14760*/  LDL.LU R97, [R1+0x9d4] ;  /* 0x0009d40001617983 */ /* 0x000ea20000300800 */
[----:B---3--:R-:W-:-:S05]  /*14770*/  @!P0 IMAD.MOV.U32 R218, RZ, RZ, R2 ;  /* 0x000000ffffda8224 */ /* 0x008fca00078e0002 */
[----:B------:R1:W3:Y:S02]  /*14780*/  @!P0 LDG.E.U16 R238, desc[UR60][R218.64] ;  /* 0x0000003cdaee8981 */ /* 0x0002e4000c1e1500 */
[----:B-1----:R-:W-:Y:S02]  /*14790*/  @!P0 IMAD.MOV.U32 R218, RZ, RZ, R141 ;  /* 0x000000ffffda8224 */ /* 0x002fe400078e008d */
[----:B------:R-:W-:-:S05]  /*147a0*/  @!P0 IMAD.MOV.U32 R219, RZ, RZ, R154 ;  /* 0x000000ffffdb8224 */ /* 0x000fca00078e009a */
[----:B------:R1:W3:Y:S04]  /*147b0*/  @!P0 LDG.E.U16 R237, desc[UR60][R218.64] ;  /* 0x0000003cdaed8981 */ /* 0x0002e8000c1e1500 */
[----:B------:R0:W-:Y:S04]  /*147c0*/  STL [R1+0x1354], R2 ;  /* 0x0013540201007387 */ /* 0x0001e80000100800 */
[----:B------:R-:W3:Y:S01]  /*147d0*/  LDL R141, [R1+0x954] ;  /* 0x00095400018d7983 */ /* 0x000ee20000100800 */
[----:B-1----:R-:W-:Y:S02]  /*147e0*/  @!P0 IMAD.MOV.U32 R218, RZ, RZ, R152 ;  /* 0x000000ffffda8224 */ /* 0x002fe400078e0098 */
[----:B------:R-:W-:Y:S01]  /*147f0*/  @!P0 IMAD.MOV.U32 R219, RZ, RZ, R153 ;  /* 0x000000ffffdb8224 */ /* 0x000fe200078e0099 */
[----:B------:R-:W3:Y:S04]  /*14800*/  LDL R9, [R1+0x934] ;  /* 0x0009340001097983 */ /* 0x000ee80000100800 */
[----:B------:R4:W3:Y:S04]  /*14810*/  @!P0 LDG.E.U16 R236, desc[UR60][R218.64] ;  /* 0x0000003cdaec8981 */ /* 0x0008e8000c1e1500 */
[----:B0-----:R-:W3:Y:S04]  /*14820*/  LDL R8, [R1+0x914] ;  /* 0x0009140001087983 */ /* 0x001ee80000100800 */
[----:B------:R-:W3:Y:S01]  /*14830*/  LDL R2, [R1+0x918] ;  /* 0x0009180001027983 */ /* 0x000ee20000100800 */
[----:B----4-:R-:W-:-:S02]  /*14840*/  @!P0 IMAD.MOV.U32 R218, RZ, RZ, R95 ;  /* 0x000000ffffda8224 */ /* 0x010fc400078e005f */
[----:B------:R-:W-:Y:S01]  /*14850*/  @!P0 IMAD.MOV.U32 R219, RZ, RZ, R148 ;  /* 0x000000ffffdb8224 */ /* 0x000fe200078e0094 */
[----:B------:R-:W4:Y:S04]  /*14860*/  LDL.LU R95, [R1+0x978] ;  /* 0x00097800015f7983 */ /* 0x000f280000300800 */
[----:B------:R0:W3:Y:S04]  /*14870*/  @!P0 LDG.E.U16 R235, desc[UR60][R218.64] ;  /* 0x0000003cdaeb8981 */ /* 0x0000e8000c1e1500 */
[----:B------:R-:W3:Y:S01]  /*14880*/  LDL.LU R6, [R1+0x958] ;  /* 0x0009580001067983 */ /* 0x000ee20000300800 */
[----:B0-----:R-:W-:-:S02]  /*14890*/  @!P0 IMAD.MOV.U32 R218, RZ, RZ, R146 ;  /* 0x000000ffffda8224 */ /* 0x001fc400078e0092 */
[----:B------:R-:W-:-:S05]  /*148a0*/  @!P0 IMAD.MOV.U32 R219, RZ, RZ, R147 ;  /* 0x000000ffffdb8224 */ /* 0x000fca00078e0093 */
[----:B------:R0:W3:Y:S02]  /*148b0*/  @!P0 LDG.E.U16 R234, desc[UR60][R218.64] ;  /* 0x0000003cdaea8981 */ /* 0x0000e4000c1e1500 */
[----:B0-----:R-:W-:Y:S02]  /*148c0*/  @!P0 IMAD.MOV.U32 R218, RZ, RZ, R93 ;  /* 0x000000ffffda8224 */ /* 0x001fe400078e005d */
[----:B------:R-:W3:Y:S01]  /*148d0*/  LDL.LU R93, [R1+0x938] ;  /* 0x00093800015d7983 */ /* 0x000ee20000300800 */
[----:B------:R-:W-:Y:S02]  /*148e0*/  PRMT R233, RZ, 0x7610, R233 ;  /* 0x00007610ffe97816 */ /* 0x000fe400000000e9 */
[----:B------:R-:W-:Y:S02]  /*148f0*/  PRMT R232, RZ, 0x7610, R232 ;  /* 0x00007610ffe87816 */ /* 0x000fe400000000e8 */
[----:B------:R-:W-:Y:S02]  /*14900*/  PRMT R231, RZ, 0x7610, R231 ;  /* 0x00007610ffe77816 */ /* 0x000fe400000000e7 */
[----:B------:R-:W-:-:S02]  /*14910*/  PRMT R230, RZ, 0x7610, R230 ;  /* 0x00007610ffe67816 */ /* 0x000fc400000000e6 */
[----:B------:R-:W-:Y:S02]  /*14920*/  PRMT R229, RZ, 0x7610, R229 ;  /* 0x00007610ffe57816 */ /* 0x000fe400000000e5 */
[----:B------:R-:W-:Y:S02]  /*14930*/  PRMT R228, RZ, 0x7610, R228 ;  /* 0x00007610ffe47816 */ /* 0x000fe400000000e4 */
[----:B------:R-:W-:Y:S02]  /*14940*/  PRMT R226, RZ, 0x7610, R226 ;  /* 0x00007610ffe27816 */ /* 0x000fe400000000e2 */
[----:B------:R-:W-:Y:S02]  /*14950*/  PRMT R225, RZ, 0x7610, R225 ;  /* 0x00007610ffe17816 */ /* 0x000fe400000000e1 */
[----:B------:R-:W-:Y:S02]  /*14960*/  PRMT R224, RZ, 0x7610, R224 ;  /* 0x00007610ffe07816 */ /* 0x000fe400000000e0 */
[----:B------:R-:W-:Y:S01]  /*14970*/  PRMT R216, RZ, 0x7610, R216 ;  /* 0x00007610ffd87816 */ /* 0x000fe200000000d8 */
        /* <DEDUP_REMOVED lines=12> */
[----:B------:R-:W3:Y:S04]  /*14a40*/  LDL.LU.64 R152, [R1+0x400] ;  /* 0x0004000001987983 */ /* 0x000ee80000300a00 */
        /* <DEDUP_REMOVED lines=27> */
[----:B------:R-:W3:Y:S01]  /*14c00*/  LDL.LU.64 R208, [R1+0x4e0] ;  /* 0x0004e00001d07983 */ /* 0x000ee20000300a00 */
[----:B--2---:R-:W-:-:S03]  /*14c10*/  @!P0 IMAD.MOV.U32 R219, RZ, RZ, R97 ;  /* 0x000000ffffdb8224 */ /* 0x004fc600078e0061 */
[----:B------:R-:W2:Y:S04]  /*14c20*/  LDL.LU.64 R210, [R1+0x4e8] ;  /* 0x0004e80001d27983 */ /* 0x000ea80000300a00 */
[----:B------:R0:W2:Y:S04]  /*14c30*/  @!P0 LDG.E.U16 R233, desc[UR60][R218.64] ;  /* 0x0000003cdae98981 */ /* 0x0000a8000c1e1500 */
[----:B------:R-:W2:Y:S04]  /*14c40*/  LDL.LU.64 R212, [R1+0x4f0] ;  /* 0x0004f00001d47983 */ /* 0x000ea80000300a00 */
[----:B------:R-:W2:Y:S01]  /*14c50*/  LDL.LU.64 R214, [R1+0x4f8] ;  /* 0x0004f80001d67983 */ /* 0x000ea20000300a00 */
[----:B0-----:R-:W-:-:S02]  /*14c60*/  @!P0 IMAD.MOV.U32 R218, RZ, RZ, R144 ;  /* 0x000000ffffda8224 */ /* 0x001fc400078e0090 */
[----:B------:R-:W-:-:S05]  /*14c70*/  @!P0 IMAD.MOV.U32 R219, RZ, RZ, R145 ;  /* 0x000000ffffdb8224 */ /* 0x000fca00078e0091 */
[----:B------:R0:W2:Y:S02]  /*14c80*/  @!P0 LDG.E.U16 R232, desc[UR60][R218.64] ;  /* 0x0000003cdae88981 */ /* 0x0000a4000c1e1500 */
[----:B0-----:R-:W-:Y:S02]  /*14c90*/  @!P0 IMAD.MOV.U32 R218, RZ, RZ, R142 ;  /* 0x000000ffffda8224 */ /* 0x001fe400078e008e */
[----:B------:R-:W-:-:S05]  /*14ca0*/  @!P0 IMAD.MOV.U32 R219, RZ, RZ, R143 ;  /* 0x000000ffffdb8224 */ /* 0x000fca00078e008f */
[----:B------:R0:W2:Y:S02]  /*14cb0*/  @!P0 LDG.E.U16 R231, desc[UR60][R218.64] ;  /* 0x0000003cdae78981 */ /* 0x0000a4000c1e1500 */
[----:B0-----:R-:W-:Y:S02]  /*14cc0*/  @!P0 IMAD.MOV.U32 R219, RZ, RZ, R221 ;  /* 0x000000ffffdb8224 */ /* 0x001fe400078e00dd */
[----:B----4-:R-:W-:-:S05]  /*14cd0*/  @!P0 IMAD.MOV.U32 R218, RZ, RZ, R95 ;  /* 0x000000ffffda8224 */ /* 0x010fca00078e005f */
[----:B------:R3:W4:Y:S02]  /*14ce0*/  @!P0 LDG.E.U16 R230, desc[UR60][R218.64] ;  /* 0x0000003cdae68981 */ /* 0x000724000c1e1500 */
[----:B---3--:R-:W-:Y:S02]  /*14cf0*/  @!P0 IMAD.MOV.U32 R218, RZ, RZ, R6 ;  /* 0x000000ffffda8224 */ /* 0x008fe400078e0006 */
[----:B------:R-:W-:-:S05]  /*14d00*/  @!P0 IMAD.MOV.U32 R219, RZ, RZ, R141 ;  /* 0x000000ffffdb8224 */ /* 0x000fca00078e008d */
[----:B------:R0:W3:Y:S02]  /*14d10*/  @!P0 LDG.E.U16 R229, desc[UR60][R218.64] ;  /* 0x0000003cdae58981 */ /* 0x0000e4000c1e1500 */
[----:B0-----:R-:W-:Y:S02]  /*14d20*/  @!P0 IMAD.MOV.U32 R219, RZ, RZ, R9 ;  /* 0x000000ffffdb8224 */ /* 0x001fe400078e0009 */
        /* <DEDUP_REMOVED lines=13> */
[----:B------:R-:W3:Y:S04]  /*14e00*/  @!P0 LDG.E.U16 R216, desc[UR60][R218.64] ;  /* 0x0000003cdad88981 */ /* 0x000ee8000c1e1500 */
        /* <DEDUP_REMOVED lines=87> */
[----:B------:R-:W-:Y:S01]  /*15380*/  STS.U16 [R16+0x13d00], R27 ;  /* 0x013d001b10007388 */ /* 0x000fe20000000400 */
[----:B0-----:R-:W0:Y:S03]  /*15390*/  S2R R3, SR_CgaCtaId ;  /* 0x0000000000037919 */ /* 0x001e260000008800 */
        /* <DEDUP_REMOVED lines=18> */
[----:B------:R-:W-:Y:S04]  /*154c0*/  STS.U16 [R14+0x10700], R237 ;  /* 0x010700ed0e007388 */ /* 0x000fe80000000400 */
[----:B------:R-:W-:Y:S04]  /*154d0*/  STS.U16 [R14+0x10b00], R236 ;  /* 0x010b00ec0e007388 */ /* 0x000fe80000000400 */
[----:B------:R-:W-:Y:S04]  /*154e0*/  STS.U16 [R14+0x10f00], R235 ;  /* 0x010f00eb0e007388 */ /* 0x000fe80000000400 */
[----:B------:R-:W-:Y:S04]  /*154f0*/  STS.U16 [R14+0x11300], R234 ;  /* 0x011300ea0e007388 */ /* 0x000fe80000000400 */
[----:B--2---:R-:W-:Y:S04]  /*15500*/  STS.U16 [R14+0x11700], R233 ;  /* 0x011700e90e007388 */ /* 0x004fe80000000400 */
[----:B------:R-:W-:Y:S04]  /*15510*/  STS.U16 [R14+0x11b00], R232 ;  /* 0x011b00e80e007388 */ /* 0x000fe80000000400 */
[----:B------:R-:W-:Y:S04]  /*15520*/  STS.U16 [R14+0x11f00], R231 ;  /* 0x011f00e70e007388 */ /* 0x000fe80000000400 */
[----:B----4-:R-:W-:Y:S04]  /*15530*/  STS.U16 [R14+0x12300], R230 ;  /* 0x012300e60e007388 */ /* 0x010fe80000000400 */
[----:B---3--:R-:W-:Y:S04]  /*15540*/  STS.U16 [R14+0x12700], R229 ;  /* 0x012700e50e007388 */ /* 0x008fe80000000400 */
[----:B------:R-:W-:Y:S04]  /*15550*/  STS.U16 [R14+0x12b00], R228 ;  /* 0x012b00e40e007388 */ /* 0x000fe80000000400 */
[----:B------:R-:W-:Y:S04]  /*15560*/  STS.U16 [R14+0x12f00], R226 ;  /* 0x012f00e20e007388 */ /* 0x000fe80000000400 */
[----:B------:R2:W-:Y:S04]  /*15570*/  STS.U16 [R14+0x13300], R225 ;  /* 0x013300e10e007388 */ /* 0x0005e80000000400 */
[----:B------:R-:W-:Y:S04]  /*15580*/  STS.U16 [R14+0x13700], R224 ;  /* 0x013700e00e007388 */ /* 0x000fe80000000400 */
[----:B------:R-:W-:Y:S01]  /*15590*/  STS.U16 [R14+0x13b00], R216 ;  /* 0x013b00d80e007388 */ /* 0x000fe20000000400 */
[----:B------:R3:W-:Y:S06]  /*155a0*/  MEMBAR.ALL.CTA ;  /* 0x0000000000007992 */ /* 0x0007ec0000008000 */
[----:B---3--:R-:W3:Y:S01]  /*155b0*/  FENCE.VIEW.ASYNC.S ;  /* 0x00000000000073c6 */ /* 0x008ee20000000000 */
[----:B------:R-:W-:Y:S01]  /*155c0*/  MOV R2, 0x400 ;  /* 0x0000040000027802 */ /* 0x000fe20000000f00 */
[----:B------:R-:W-:-:S02]  /*155d0*/  UMOV UR17, 0x40000040 ;  /* 0x4000004000117882 */ /* 0x000fc40000000000 */
[----:B-1----:R-:W4:Y:S01]  /*155e0*/  LDL.LU.64 R24, [R1+0x300] ;  /* 0x0003000001187983 */ /* 0x002f220000300a00 */
[----:B0-----:R-:W-:-:S03]  /*155f0*/  LEA R2, R3, R2, 0x18 ;  /* 0x0000000203027211 */ /* 0x001fc600078ec0ff */
[----:B------:R-:W4:Y:S01]  /*15600*/  LDL.LU.64 R26, [R1+0x308] ;  /* 0x00030800011a7983 */ /* 0x000f220000300a00 */
[----:B------:R-:W-:-:S03]  /*15610*/  SHF.R.U32.HI R2, RZ, 0x4, R2 ;  /* 0x00000004ff027819 */ /* 0x000fc60000011602 */
[----:B------:R-:W4:Y:S01]  /*15620*/  LDL.LU.64 R28, [R1+0x310] ;  /* 0x00031000011c7983 */ /* 0x000f220000300a00 */
[----:B---3--:R-:W-:Y:S01]  /*15630*/  BAR.SYNC.DEFER_BLOCKING 0x0 ;  /* 0x0000000000007b1d */ /* 0x008fe20000010000 */
[----:B------:R-:W-:-:S04]  /*15640*/  SGXT.U32 R2, R2, 0xe ;  /* 0x0000000e0202781a */ /* 0x000fc80000000000 */
[----:B------:R-:W-:Y:S01]  /*15650*/  R2UR UR16, R2 ;  /* 0x00000000021072ca */ /* 0x000fe200000e0000 */
[----:B------:R-:W4:Y:S04]  /*15660*/  LDL.LU.64 R30, [R1+0x318] ;  /* 0x00031800011e7983 */ /* 0x000f280000300a00 */
[----:B------:R-:W4:Y:S04]  /*15670*/  LDL.LU.64 R32, [R1+0x320] ;  /* 0x0003200001207983 */ /* 0x000f280000300a00 */
[----:B------:R-:W4:Y:S04]  /*15680*/  LDL.LU.64 R34, [R1+0x328] ;  /* 0x0003280001227983 */ /* 0x000f280000300a00 */
[----:B------:R-:W4:Y:S01]  /*15690*/  LDL.LU.64 R36, [R1+0x330] ;  /* 0x0003300001247983 */ /* 0x000f220000300a00 */
[----:B------:R-:W-:-:S03]  /*156a0*/  WARPGROUP.ARRIVE ;  /* 0x00000000000079c5 */ /* 0x000fc60000000000 */
[----:B------:R-:W4:Y:S04]  /*156b0*/  LDL.LU.64 R38, [R1+0x338] ;  /* 0x0003380001267983 */ /* 0x000f280000300a00 */
[----:B------:R-:W4:Y:S01]  /*156c0*/  LDL.LU.64 R40, [R1+0x340] ;  /* 0x0003400001287983 */ /* 0x000f220000300a00 */
[----:B------:R-:W-:Y:S03]  /*156d0*/  HGMMA.64x128x16.F32.BF16 R152, gdesc[UR16].tnspA, R152, gsb0 ;  /* 0x21e00000109879f0 */ /* 0x000fe60008001898 */
[----:B------:R-:W4:Y:S04]  /*156e0*/  LDL.LU.64 R42, [R1+0x348] ;  /* 0x00034800012a7983 */ /* 0x000f280000300a00 */
        /* <DEDUP_REMOVED lines=21> */
[----:B------:R-:W4:Y:S01]  /*15840*/  LDL.LU.64 R86, [R1+0x3f8] ;  /* 0x0003f80001567983 */ /* 0x000f220000300a00 */
[----:B------:R-:W-:-:S02]  /*15850*/  WARPGROUP.DEPBAR.LE gsb0, 0x0 ;  /* 0x00008000000079c5 */ /* 0x000fc40000010000 */
[----:B------:R-:W-:-:S06]  /*15860*/  WARPGROUP.ARRIVE ;  /* 0x00000000000079c5 */ /* 0x000fcc0000000000 */
[----:B------:R-:W-:Y:S03]  /*15870*/  HGMMA.64x128x16.F32.BF16 R152, gdesc[UR4].tnspA, R152, gsb0 ;  /* 0x21e00000049879f0 */ /* 0x000fe60008001898 */
[----:B------:R-:W-:Y:S02]  /*15880*/  WARPGROUP.DEPBAR.LE gsb0, 0x0 ;  /* 0x00008000000079c5 */ /* 0x000fe40000010000 */
[----:B------:R-:W-:-:S07]  /*15890*/  WARPGROUP.ARRIVE ;  /* 0x00000000000079c5 */ /* 0x000fce0000000000 */
[----:B------:R-:W-:Y:S01]  /*158a0*/  HGMMA.64x128x16.F32.BF16 R152, gdesc[UR8].tnspA, R152, gsb0 ;  /* 0x21e00000089879f0 */ /* 0x000fe20008001898 */
[----:B------:R-:W-:Y:S01]  /*158b0*/  UIADD3.64 UR52, UR4, 0x180, URZ ;  /* 0x0000018004347897 */ /* 0x000fe2000fffe03f */
[----:B------:R-:W-:Y:S01]  /*158c0*/  UMOV UR54, UR18 ;  /* 0x0000001200367c82 */ /* 0x000fe20008000000 */
[----:B------:R-:W-:Y:S01]  /*158d0*/  UMOV UR55, UR19 ;  /* 0x0000001300377c82 */ /* 0x000fe20008000000 */
[----:B------:R-:W-:Y:S02]  /*158e0*/  WARPGROUP.DEPBAR.LE gsb0, 0x0 ;  /* 0x00008000000079c5 */ /* 0x000fe40000010000 */
[----:B------:R-:W-:-:S06]  /*158f0*/  WARPGROUP.ARRIVE ;  /* 0x00000000000079c5 */ /* 0x000fcc0000000000 */
[----:B------:R-:W-:Y:S01]  /*15900*/  HGMMA.64x128x16.F32.BF16 R152, gdesc[UR12].tnspA, R152, gsb0 ;  /* 0x21e000000c9879f0 */ /* 0x000fe20008001898 */
[----:B------:R-:W-:Y:S01]  /*15910*/  UIADD3.64 UR48, UR4, 0x200, URZ ;  /* 0x0000020004307897 */ /* 0x000fe2000fffe03f */
[----:B------:R-:W-:Y:S01]  /*15920*/  UMOV UR50, UR6 ;  /* 0x0000000600327c82 */ /* 0x000fe20008000000 */
[----:B------:R-:W-:Y:S01]  /*15930*/  UMOV UR51, UR7 ;  /* 0x0000000700337c82 */ /* 0x000fe20008000000 */
[----:B------:R-:W-:Y:S02]  /*15940*/  WARPGROUP.DEPBAR.LE gsb0, 0x0 ;  /* 0x00008000000079c5 */ /* 0x000fe40000010000 */
[----:B----4-:R-:W-:-:S06]  /*15950*/  WARPGROUP.ARRIVE ;  /* 0x00000000000079c5 */ /* 0x010fcc0000000000 */
        /* <DEDUP_REMOVED lines=11> */
[----:B------:R-:W-:-:S06]  /*15a10*/  WARPGROUP.ARRIVE ;  /* 0x00000000000079c5 */ /* 0x000fcc0000000000 */
[----:B------:R-:W-:Y:S01]  /*15a20*/  HGMMA.64x128x16.F32.BF16 R24, gdesc[UR52].tnspA, R24, gsb0 ;  /* 0x21e00000341879f0 */ /* 0x000fe20008001818 */
        /* <DEDUP_REMOVED lines=11> */
[----:B------:R-:W-:Y:S01]  /*15ae0*/  STL.64 [R1+0x450], R172 ;  /* 0x000450ac01007387 */ /* 0x000fe20000100a00 */
[----:B------:R-:W-:-:S02]  /*15af0*/  WARPGROUP.DEPBAR.LE gsb0, 0x0 ;  /* 0x00008000000079c5 */ /* 0x000fc40000010000 */
[----:B------:R-:W-:-:S06]  /*15b00*/  WARPGROUP.ARRIVE ;  /* 0x00000000000079c5 */ /* 0x000fcc0000000000 */
[----:B------:R-:W-:Y:S01]  /*15b10*/  HGMMA.64x128x16.F32.BF16 R24, gdesc[UR48].tnspA, R24, gsb0 ;  /* 0x21e00000301879f0 */ /* 0x000fe20008001818 */
        /* <DEDUP_REMOVED lines=13> */
[----:B------:R-:W-:-:S03]  /*15bf0*/  IMAD.MOV.U32 R238, RZ, RZ, R154 ;  /* 0x000000ffffee7224 */ /* 0x000fc600078e009a */
[----:B------:R-:W-:Y:S01]  /*15c00*/  STL.64 [R1+0x4c0], R200 ;  /* 0x0004c0c801007387 */ /* 0x000fe20000100a00 */
[----:B------:R-:W-:-:S03]  /*15c10*/  IMAD.MOV.U32 R250, RZ, RZ, R153 ;  /* 0x000000fffffa7224 */ /* 0x000fc600078e0099 */
[----:B------:R-:W-:Y:S01]  /*15c20*/  STL.64 [R1+0x4c8], R202 ;  /* 0x0004c8ca01007387 */ /* 0x000fe20000100a00 */
[----:B------:R-:W-:-:S03]  /*15c30*/  IMAD.MOV.U32 R252, RZ, RZ, R155 ;  /* 0x000000fffffc7224 */ /* 0x000fc600078e009b */
[----:B------:R-:W-:Y:S01]  /*15c40*/  STL.64 [R1+0x4d0], R204 ;  /* 0x0004d0cc01007387 */ /* 0x000fe20000100a00 */
[----:B--2---:R-:W-:-:S03]  /*15c50*/  IMAD.MOV.U32 R225, RZ, RZ, R198 ;  /* 0x000000ffffe17224 */ /* 0x004fc600078e00c6 */
[----:B------:R-:W-:Y:S01]  /*15c60*/  STL.64 [R1+0x4d8], R206 ;  /* 0x0004d8ce01007387 */ /* 0x000fe20000100a00 */
[----:B------:R-:W-:-:S03]  /*15c70*/  IMAD.MOV.U32 R230, RZ, RZ, R197 ;  /* 0x000000ffffe67224 */ /* 0x000fc600078e00c5 */
[----:B------:R-:W-:Y:S01]  /*15c80*/  STL.64 [R1+0x4e0], R208 ;  /* 0x0004e0d001007387 */ /* 0x000fe20000100a00 */
[----:B------:R-:W-:-:S03]  /*15c90*/  IMAD.MOV.U32 R232, RZ, RZ, R199 ;  /* 0x000000ffffe87224 */ /* 0x000fc600078e00c7 */
[----:B------:R-:W-:Y:S01]  /*15ca0*/  STL.64 [R1+0x4e8], R210 ;  /* 0x0004e8d201007387 */ /* 0x000fe20000100a00 */
[----:B------:R-:W-:-:S03]  /*15cb0*/  IMAD.MOV.U32 R247, RZ, RZ, R200 ;  /* 0x000000fffff77224 */ /* 0x000fc600078e00c8 */
[----:B------:R-:W-:Y:S04]  /*15cc0*/  STL.64 [R1+0x4f0], R212 ;  /* 0x0004f0d401007387 */ /* 0x000fe80000100a00 */
[----:B------:R-:W-:Y:S04]  /*15cd0*/  STL.64 [R1+0x4f8], R214 ;  /* 0x0004f8d601007387 */ /* 0x000fe80000100a00 */
[----:B------:R-:W-:Y:S04]  /*15ce0*/  STL [R1+0x1358], R238 ;  /* 0x001358ee01007387 */ /* 0x000fe80000100800 */
[----:B------:R-:W-:Y:S04]  /*15cf0*/  STL [R1+0x1344], R250 ;  /* 0x001344fa01007387 */ /* 0x000fe80000100800 */
[----:B------:R-:W-:Y:S04]  /*15d00*/  STL [R1+0x1340], R252 ;  /* 0x001340fc01007387 */ /* 0x000fe80000100800 */
[----:B------:R-:W-:Y:S04]  /*15d10*/  STL [R1+0x133c], R225 ;  /* 0x00133ce101007387 */ /* 0x000fe80000100800 */
[----:B------:R-:W-:Y:S04]  /*15d20*/  STL [R1+0x1338], R230 ;  /* 0x001338e601007387 */ /* 0x000fe80000100800 */
[----:B------:R-:W-:Y:S04]  /*15d30*/  STL [R1+0x1334], R232 ;  /* 0x001334e801007387 */ /* 0x000fe80000100800 */
[----:B------:R-:W-:Y:S01]  /*15d40*/  STL [R1+0x1330], R247 ;  /* 0x001330f701007387 */ /* 0x000fe20000100800 */
[----:B------:R-:W-:-:S03]  /*15d50*/  WARPGROUP.DEPBAR.LE gsb0, 0x0 ;  /* 0x00008000000079c5 */ /* 0x000fc60000010000 */
[----:B------:R0:W-:Y:S04]  /*15d60*/  STL.64 [R1+0x300], R24 ;  /* 0x0003001801007387 */ /* 0x0001e80000100a00 */
        /* <DEDUP_REMOVED lines=26> */
[----:B------:R4:W-:Y:S01]  /*15f10*/  STL.64 [R1+0x3d8], R78 ;  /* 0x0003d84e01007387 */ /* 0x0009e20000100a00 */
[----:B------:R-:W-:-:S03]  /*15f20*/  IMAD.MOV.U32 R240, RZ, RZ, R24 ;  /* 0x000000fffff07224 */ /* 0x000fc600078e0018 */
[----:B------:R4:W-:Y:S01]  /*15f30*/  STL.64 [R1+0x3e0], R80 ;  /* 0x0003e05001007387 */ /* 0x0009e20000100a00 */
[----:B------:R-:W-:-:S03]  /*15f40*/  IMAD.MOV.U32 R242, RZ, RZ, R26 ;  /* 0x000000fffff27224 */ /* 0x000fc600078e001a */
[----:B------:R4:W-:Y:S04]  /*15f50*/  STL.64 [R1+0x3e8], R82 ;  /* 0x0003e85201007387 */ /* 0x0009e80000100a00 */
[----:B------:R4:W-:Y:S04]  /*15f60*/  STL.64 [R1+0x3f0], R84 ;  /* 0x0003f05401007387 */ /* 0x0009e80000100a00 */
[----:B------:R4:W-:Y:S04]  /*15f70*/  STL.64 [R1+0x3f8], R86 ;  /* 0x0003f85601007387 */ /* 0x0009e80000100a00 */
[----:B0-----:R-:W4:Y:S04]  /*15f80*/  LDL.LU.64 R24, [R1+0x200] ;  /* 0x0002000001187983 */ /* 0x001f280000300a00 */
[----:B-1----:R-:W4:Y:S04]  /*15f90*/  LDL.LU.64 R26, [R1+0x208] ;  /* 0x00020800011a7983 */ /* 0x002f280000300a00 */
[----:B--2---:R-:W2:Y:S04]  /*15fa0*/  LDL.LU.64 R28, [R1+0x210] ;  /* 0x00021000011c7983 */ /* 0x004ea80000300a00 */
[----:B---3--:R-:W2:Y:S04]  /*15fb0*/  LDL.LU.64 R30, [R1+0x218] ;  /* 0x00021800011e7983 */ /* 0x008ea80000300a00 */
[----:B----4-:R-:W2:Y:S04]  /*15fc0*/  LDL.LU.64 R32, [R1+0x220] ;  /* 0x0002200001207983 */ /* 0x010ea80000300a00 */
[----:B------:R-:W2:Y:S04]  /*15fd0*/  LDL.LU.64 R34, [R1+0x228] ;  /* 0x0002280001227983 */ /* 0x000ea80000300a00 */
        /* <DEDUP_REMOVED lines=11> */
[----:B------:R-:W2:Y:S01]  /*16090*/  LDL.LU.64 R58, [R1+0x288] ;  /* 0x00028800013a7983 */ /* 0x000ea20000300a00 */
[----:B------:R-:W-:-:S03]  /*160a0*/  IMAD.MOV.U32 R234, RZ, RZ, R69 ;  /* 0x000000ffffea7224 */ /* 0x000fc600078e0045 */
[----:B------:R-:W2:Y:S01]  /*160b0*/  LDL.LU.64 R60, [R1+0x290] ;  /* 0x00029000013c7983 */ /* 0x000ea20000300a00 */
[----:B------:R-:W-:-:S03]  /*160c0*/  IMAD.MOV.U32 R226, RZ, RZ, R68 ;  /* 0x000000ffffe27224 */ /* 0x000fc600078e0044 */
[----:B------:R-:W2:Y:S01]  /*160d0*/  LDL.LU.64 R62, [R1+0x298] ;  /* 0x00029800013e7983 */ /* 0x000ea20000300a00 */
[----:B------:R-:W-:-:S03]  /*160e0*/  IMAD.MOV.U32 R235, RZ, RZ, R71 ;  /* 0x000000ffffeb7224 */ /* 0x000fc600078e0047 */
        /* <DEDUP_REMOVED lines=12> */
[----:B------:R-:W-:Y:S01]  /*161b0*/  UIADD3.64 UR52, UR4, 0x380, URZ ;  /* 0x0000038004347897 */ /* 0x000fe2000fffe03f */
[----:B------:R-:W-:Y:S01]  /*161c0*/  UMOV UR54, UR18 ;  /* 0x0000001200367c82 */ /* 0x000fe20008000000 */
[----:B------:R-:W-:Y:S01]  /*161d0*/  UMOV UR55, UR19 ;  /* 0x0000001300377c82 */ /* 0x000fe20008000000 */
[----:B------:R-:W-:Y:S01]  /*161e0*/  UIADD3.64 UR48, UR4, 0x400, URZ ;  /* 0x0000040004307897 */ /* 0x000fe2000fffe03f */
[----:B------:R-:W-:Y:S01]  /*161f0*/  UMOV UR50, UR6 ;  /* 0x0000000600327c82 */ /* 0x000fe20008000000 */
[----:B------:R-:W-:Y:S01]  /*16200*/  UMOV UR51, UR7 ;  /* 0x0000000700337c82 */ /* 0x000fe20008000000 */
[----:B------:R-:W-:-:S02]  /*16210*/  IMAD.MOV.U32 R236, RZ, RZ, R152 ;  /* 0x000000ffffec7224 */ /* 0x000fc400078e0098 */
        /* <DEDUP_REMOVED lines=32> */
[----:B--2---:R-:W-:-:S06]  /*16420*/  WARPGROUP.ARRIVE ;  /* 0x00000000000079c5 */ /* 0x004fcc0000000000 */
        /* <DEDUP_REMOVED lines=23> */
[----:B---3--:R-:W-:-:S06]  /*165a0*/  WARPGROUP.ARRIVE ;  /* 0x00000000000079c5 */ /* 0x008fcc0000000000 */
        /* <DEDUP_REMOVED lines=47> */
[----:B------:R0:W-:Y:S01]  /*168a0*/  STL.64 [R1+0x2f8], R86 ;  /* 0x0002f85601007387 */ /* 0x0001e20000100a00 */
[----:B------:R-:W-:-:S02]  /*168b0*/  IMAD.MOV.U32 R233, RZ, RZ, R71 ;  /* 0x000000ffffe97224 */ /* 0x000fc400078e0047 */
[----:B------:R-:W-:Y:S01]  /*168c0*/  IMAD.MOV.U32 R231, RZ, RZ, R69 ;  /* 0x000000ffffe77224 */ /* 0x000fe200078e0045 */
[----:B0-----:R-:W2:Y:S04]  /*168d0*/  LDL.LU.64 R86, [R1+0x1668] ;  /* 0x0016680001567983 */ /* 0x001ea80000300a00 */
        /* <DEDUP_REMOVED lines=25> */
[----:B------:R-:W-:-:S03]  /*16a70*/  IMAD.MOV.U32 R239, RZ, RZ, R26 ;  /* 0x000000ffffef7224 */ /* 0x000fc600078e001a */
[----:B------:R-:W3:Y:S01]  /*16a80*/  LDL.LU.64 R34, [R1+0x1598] ;  /* 0x0015980001227983 */ /* 0x000ee20000300a00 */
[----:B------:R-:W-:-:S03]  /*16a90*/  IMAD.MOV.U32 R251, RZ, RZ, R25 ;  /* 0x000000fffffb7224 */ /* 0x000fc600078e0019 */
[----:B------:R-:W3:Y:S01]  /*16aa0*/  LDL.LU.64 R32, [R1+0x1590] ;  /* 0x0015900001207983 */ /* 0x000ee20000300a00 */
[----:B------:R-:W-:-:S03]  /*16ab0*/  IMAD.MOV.U32 R237, RZ, RZ, R24 ;  /* 0x000000ffffed7224 */ /* 0x000fc600078e0018 */
[----:B------:R-:W3:Y:S01]  /*16ac0*/  LDL.LU.64 R30, [R1+0x1588] ;  /* 0x00158800011e7983 */ /* 0x000ee20000300a00 */
[----:B------:R-:W-:-:S03]  /*16ad0*/  WARPGROUP.DEPBAR.LE gsb0, 0x0 ;  /* 0x00008000000079c5 */ /* 0x000fc60000010000 */
[----:B------:R-:W3:Y:S04]  /*16ae0*/  LDL.LU.64 R28, [R1+0x1580] ;  /* 0x00158000011c7983 */ /* 0x000ee80000300a00 */
[----:B------:R-:W3:Y:S04]  /*16af0*/  LDL.LU.64 R26, [R1+0x1578] ;  /* 0x00157800011a7983 */ /* 0x000ee80000300a00 */
[----:B------:R-:W3:Y:S04]  /*16b00*/  LDL.LU.64 R24, [R1+0x1570] ;  /* 0x0015700001187983 */ /* 0x000ee80000300a00 */
        /* <DEDUP_REMOVED lines=32> */
[----:B------:R-:W-:-:S03]  /*16d10*/  IMAD.MOV.U32 R246, RZ, RZ, R199 ;  /* 0x000000fffff67224 */ /* 0x000fc600078e00c7 */
[----:B0-----:R-:W4:Y:S04]  /*16d20*/  LDL.LU.64 R214, [R1+0x1568] ;  /* 0x0015680001d67983 */ /* 0x001f280000300a00 */
        /* <DEDUP_REMOVED lines=25> */
[----:B------:R-:W-:-:S03]  /*16ec0*/  IMAD.MOV.U32 R243, RZ, RZ, R154 ;  /* 0x000000fffff37224 */ /* 0x000fc600078e009a */
        /* <DEDUP_REMOVED lines=11> */
[----:B------:R-:W-:Y:S02]  /*16f80*/  IMAD.MOV.U32 R14, RZ, RZ, R93 ;  /* 0x000000ffff0e7224 */ /* 0x000fe400078e005d */
[----:B------:R-:W-:Y:S01]  /*16f90*/  IMAD.MOV.U32 R219, RZ, RZ, R92 ;  /* 0x000000ffffdb7224 */ /* 0x000fe200078e005c */
[----:B------:R-:W2:Y:S01]  /*16fa0*/  LDL.LU.64 R88, [R1] ;  /* 0x0000000001587983 */ /* 0x000ea20000300a00 */
[----:B------:R-:W-:Y:S02]  /*16fb0*/  IMAD.MOV.U32 R5, RZ, RZ, R95 ;  /* 0x000000ffff057224 */ /* 0x000fe400078e005f */
[----:B------:R-:W-:Y:S01]  /*16fc0*/  IMAD.MOV.U32 R3, RZ, RZ, R94 ;  /* 0x000000ffff037224 */ /* 0x000fe200078e005e */
[----:B------:R-:W2:Y:S01]  /*16fd0*/  LDL.LU.64 R90, [R1+0x8] ;  /* 0x00000800015a7983 */ /* 0x000ea20000300a00 */
[----:B------:R-:W-:Y:S02]  /*16fe0*/  IMAD.MOV.U32 R7, RZ, RZ, R6 ;  /* 0x000000ffff077224 */ /* 0x000fe400078e0006 */
[----:B------:R-:W-:Y:S01]  /*16ff0*/  IMAD.MOV.U32 R223, RZ, RZ, R97 ;  /* 0x000000ffffdf7224 */ /* 0x000fe200078e0061 */
[----:B------:R-:W2:Y:S01]  /*17000*/  LDL.LU.64 R92, [R1+0x10] ;  /* 0x00001000015c7983 */ /* 0x000ea20000300a00 */
[----:B------:R-:W-:-:S02]  /*17010*/  IMAD.MOV.U32 R10, RZ, RZ, R96 ;  /* 0x000000ffff0a7224 */ /* 0x000fc400078e0060 */
[----:B------:R-:W-:Y:S01]  /*17020*/  IMAD.MOV.U32 R228, RZ, RZ, R99 ;  /* 0x000000ffffe47224 */ /* 0x000fe200078e0063 */
[----:B------:R-:W2:Y:S01]  /*17030*/  LDL.LU.64 R94, [R1+0x18] ;  /* 0x00001800015e7983 */ /* 0x000ea20000300a00 */
        /* <DEDUP_REMOVED lines=72> */
[----:B------:R-:W-:Y:S02]  /*174c0*/  IMAD.MOV.U32 R225, RZ, RZ, R14 ;  /* 0x000000ffffe17224 */ /* 0x000fe400078e000e */
[----:B------:R-:W-:Y:S02]  /*174d0*/  IMAD.MOV.U32 R252, RZ, RZ, R238 ;  /* 0x000000fffffc7224 */ /* 0x000fe400078e00ee */
[----:B------:R-:W-:Y:S02]  /*174e0*/  IMAD.MOV.U32 R14, RZ, RZ, R229 ;  /* 0x000000ffff0e7224 */ /* 0x000fe400078e00e5 */
[----:B------:R-:W-:Y:S02]  /*174f0*/  IMAD.MOV.U32 R232, RZ, RZ, R245 ;  /* 0x000000ffffe87224 */ /* 0x000fe400078e00f5 */
[----:B------:R-:W-:Y:S02]  /*17500*/  IMAD.MOV.U32 R238, RZ, RZ, R228 ;  /* 0x000000ffffee7224 */ /* 0x000fe400078e00e4 */
[----:B------:R-:W-:Y:S01]  /*17510*/  IMAD.MOV.U32 R230, RZ, RZ, R244 ;  /* 0x000000ffffe67224 */ /* 0x000fe200078e00f4 */
[----:B------:R-:W-:Y:S01]  /*17520*/  UIADD3.64 UR56, UR4, 0xa00, URZ ;  /* 0x00000a0004387897 */ /* 0x000fe2000fffe03f */
[----:B------:R-:W-:Y:S01]  /*17530*/  IMAD.MOV.U32 R247, RZ, RZ, R15 ;  /* 0x000000fffff77224 */ /* 0x000fe200078e000f */
[----:B------:R-:W-:Y:S01]  /*17540*/  UMOV UR58, UR6 ;  /* 0x00000006003a7c82 */ /* 0x000fe20008000000 */
[----:B------:R-:W-:Y:S01]  /*17550*/  IMAD.MOV.U32 R15, RZ, RZ, R249 ;  /* 0x000000ffff0f7224 */ /* 0x000fe200078e00f9 */
[----:B------:R-:W-:-:S02]  /*17560*/  WARPGROUP.DEPBAR.LE gsb0, 0x0 ;  /* 0x00008000000079c5 */ /* 0x000fc40000010000 */
[----:B----4-:R-:W-:-:S06]  /*17570*/  WARPGROUP.ARRIVE ;  /* 0x00000000000079c5 */ /* 0x010fcc0000000000 */
[----:B------:R-:W-:Y:S01]  /*17580*/  HGMMA.64x128x16.F32.BF16 R152, gdesc[UR52].tnspA, R152, gsb0 ;  /* 0x21e00000349879f0 */ /* 0x000fe20008001898 */
[----:B------:R-:W-:Y:S04]  /*17590*/  STL.64 [R1], R88 ;  /* 0x0000005801007387 */ /* 0x000fe80000100a00 */
        /* <DEDUP_REMOVED lines=34> */
[----:B------:R-:W2:Y:S04]  /*177c0*/  LDL.LU.64 R148, [R1+0x1460] ;  /* 0x0014600001947983 */ /* 0x000ea80000300a00 */
[----:B------:R-:W2:Y:S04]  /*177d0*/  LDL.LU.64 R146, [R1+0x1458] ;  /* 0x0014580001927983 */ /* 0x000ea80000300a00 */
[----:B------:R-:W2:Y:S04]  /*177e0*/  LDL.LU.64 R144, [R1+0x1450] ;  /* 0x0014500001907983 */ /* 0x000ea80000300a00 */
        /* <DEDUP_REMOVED lines=19> */
[----:B------:R-:W-:-:S03]  /*17920*/  WARPGROUP.DEPBAR.LE gsb0, 0x0 ;  /* 0x00008000000079c5 */ /* 0x000fc60000010000 */
[----:B------:R-:W2:Y:S01]  /*17930*/  LDL.LU.64 R108, [R1+0x13c0] ;  /* 0x0013c000016c7983 */ /* 0x000ea20000300a00 */
[----:B------:R-:W-:-:S03]  /*17940*/  WARPGROUP.ARRIVE ;  /* 0x00000000000079c5 */ /* 0x000fc60000000000 */
[----:B------:R-:W2:Y:S04]  /*17950*/  LDL.LU.64 R106, [R1+0x13b8] ;  /* 0x0013b800016a7983 */ /* 0x000ea80000300a00 */
[----:B------:R-:W2:Y:S04]  /*17960*/  LDL.LU.64 R104, [R1+0x13b0] ;  /* 0x0013b00001687983 */ /* 0x000ea80000300a00 */
[----:B------:R-:W2:Y:S04]  /*17970*/  LDL.LU.64 R102, [R1+0x13a8] ;  /* 0x0013a80001667983 */ /* 0x000ea80000300a00 */
[----:B------:R-:W2:Y:S01]  /*17980*/  LDL.LU.64 R100, [R1+0x13a0] ;  /* 0x0013a00001647983 */ /* 0x000ea20000300a00 */
[----:B------:R-:W-:-:S03]  /*17990*/  IMAD.MOV.U32 R250, RZ, RZ, R248 ;  /* 0x000000fffffa7224 */ /* 0x000fc600078e00f8 */
[----:B------:R-:W2:Y:S01]  /*179a0*/  LDL.LU.64 R98, [R1+0x1398] ;  /* 0x0013980001627983 */ /* 0x000ea20000300a00 */
[----:B------:R-:W-:Y:S01]  /*179b0*/  IMAD.MOV.U32 R249, RZ, RZ, R90 ;  /* 0x000000fffff97224 */ /* 0x000fe200078e005a */
[----:B------:R-:W-:Y:S02]  /*179c0*/  UMOV UR59, UR7 ;  /* 0x00000007003b7c82 */ /* 0x000fe40008000000 */
[----:B------:R-:W2:Y:S01]  /*179d0*/  LDL.LU.64 R96, [R1+0x1390] ;  /* 0x0013900001607983 */ /* 0x000ea20000300a00 */
[----:B------:R-:W-:Y:S01]  /*179e0*/  IMAD.MOV.U32 R248, RZ, RZ, R88 ;  /* 0x000000fffff87224 */ /* 0x000fe200078e0058 */
[----:B------:R-:W-:Y:S01]  /*179f0*/  R2UR UR52, R87 ;  /* 0x00000000573472ca */ /* 0x000fe200000e0000 */
[----:B------:R-:W-:Y:S01]  /*17a00*/  HGMMA.64x128x16.F32.BF16 R152, gdesc[UR56].tnspA, R152, gsb0 ;  /* 0x21e00000389879f0 */ /* 0x000fe20008001898 */
[----:B------:R-:W2:Y:S01]  /*17a10*/  LDL.LU.64 R94, [R1+0x1388] ;  /* 0x00138800015e7983 */ /* 0x000ea20000300a00 */
[----:B------:R-:W-:-:S03]  /*17a20*/  R2UR UR57, R0 ;  /* 0x00000000003972ca */ /* 0x000fc600000e0000 */
[----:B------:R-:W2:Y:S04]  /*17a30*/  LDL.LU.64 R92, [R1+0x1380] ;  /* 0x00138000015c7983 */ /* 0x000ea80000300a00 */
[----:B------:R-:W2:Y:S04]  /*17a40*/  LDL.LU.64 R90, [R1+0x1378] ;  /* 0x00137800015a7983 */ /* 0x000ea80000300a00 */
[----:B------:R-:W2:Y:S04]  /*17a50*/  LDL.LU.64 R88, [R1+0x1370] ;  /* 0x0013700001587983 */ /* 0x000ea80000300a00 */
[----:B------:R-:W3:Y:S04]  /*17a60*/  LDL.LU R87, [R1+0x1368] ;  /* 0x0013680001577983 */ /* 0x000ee80000300800 */
[----:B------:R-:W4:Y:S01]  /*17a70*/  LDL.LU R0, [R1+0x1364] ;  /* 0x0013640001007983 */ /* 0x000f220000300800 */
[----:B------:R-:W-:-:S02]  /*17a80*/  R2UR UR56, R11 ;  /* 0x000000000b3872ca */ /* 0x000fc400000e0000 */
[----:B------:R-:W0:Y:S01]  /*17a90*/  LDC R11, c[0x0][0x238] ;  /* 0x00008e00ff0b7b82 */ /* 0x000e220000000800 */
[----:B------:R-:W-:Y:S01]  /*17aa0*/  R2UR UR53, R230 ;  /* 0x00000000e63572ca */ /* 0x000fe200000e0000 */
[----:B------:R-:W-:Y:S02]  /*17ab0*/  IMAD.MOV.U32 R230, RZ, RZ, R225 ;  /* 0x000000ffffe67224 */ /* 0x000fe400078e00e1 */
[----:B------:R-:W-:Y:S01]  /*17ac0*/  IMAD.MOV.U32 R225, RZ, RZ, R216 ;  /* 0x000000ffffe17224 */ /* 0x000fe200078e00d8 */
[----:B------:R-:W-:Y:S01]  /*17ad0*/  R2UR UR48, R232 ;  /* 0x00000000e83072ca */ /* 0x000fe200000e0000 */
[----:B------:R-:W-:Y:S01]  /*17ae0*/  IMAD.MOV.U32 R232, RZ, RZ, R252 ;  /* 0x000000ffffe87224 */ /* 0x000fe200078e00fc */
[----:B------:R-:W-:Y:S01]  /*17af0*/  R2UR UR49, R247 ;  /* 0x00000000f73172ca */ /* 0x000fe200000e0000 */
[----:B------:R-:W-:Y:S02]  /*17b00*/  IMAD.MOV.U32 R252, RZ, RZ, R224 ;  /* 0x000000fffffc7224 */ /* 0x000fe400078e00e0 */
[----:B0-----:R-:W-:-:S04]  /*17b10*/  IMAD.SHL.U32 R11, R11, 0x40, RZ ;  /* 0x000000400b0b7824 */ /* 0x001fc800078e00ff */
[----:B------:R-:W-:-:S05]  /*17b20*/  IMAD.SHL.U32 R11, R11, 0x2, RZ ;  /* 0x000000020b0b7824 */ /* 0x000fca00078e00ff */
[-C--:B------:R-:W-:Y:S01]  /*17b30*/  IADD3 R216, P0, R22, R11.reuse, RZ ;  /* 0x0000000b16d87210 */ /* 0x080fe20007f1e0ff */
[----:B------:R-:W-:Y:S01]  /*17b40*/  IMAD.MOV.U32 R247, RZ, RZ, R218 ;  /* 0x000000fffff77224 */ /* 0x000fe200078e00da */
[-C--:B------:R-:W-:Y:S02]  /*17b50*/  IADD3 R218, P1, R20, R11.reuse, RZ ;  /* 0x0000000b14da7210 */ /* 0x080fe40007f3e0ff */
[-C--:B------:R-:W-:Y:S01]  /*17b60*/  IADD3 R224, P2, R12, R11.reuse, RZ ;  /* 0x0000000b0ce07210 */ /* 0x080fe20007f5e0ff */
[--C-:B----4-:R-:W-:Y:S02]  /*17b70*/  IMAD.X R22, R23, 0x1, R0.reuse, P0 ;  /* 0x0000000117167824 */ /* 0x110fe400000e0600 */
[----:B------:R-:W-:Y:S01]  /*17b80*/  IMAD.MOV.U32 R23, RZ, RZ, R219 ;  /* 0x000000ffff177224 */ /* 0x000fe200078e00db */
[----:B------:R-:W-:Y:S02]  /*17b90*/  IADD3 R219, P0, R18, R11, RZ ;  /* 0x0000000b12db7210 */ /* 0x000fe40007f1e0ff */
[----:B------:R-:W4:Y:S03]  /*17ba0*/  LDL.LU R11, [R1+0x6c4] ;  /* 0x0006c400010b7983 */ /* 0x000f260000300800 */
[----:B------:R-:W-:-:S02]  /*17bb0*/  IMAD.X R18, R19, 0x1, R0, P0 ;  /* 0x0000000113127824 */ /* 0x000fc400000e0600 */
[----:B----4-:R-:W-:-:S05]  /*17bc0*/  VIADD R11, R11, 0x1 ;  /* 0x000000010b0b7836 */ /* 0x010fca0000000000 */
[----:B------:R0:W-:Y:S04]  /*17bd0*/  STL [R1+0x6c4], R11 ;  /* 0x0006c40b01007387 */ /* 0x0001e80000100800 */
[----:B------:R-:W4:Y:S01]  /*17be0*/  LDL R19, [R1+0x1290] ;  /* 0x0012900001137983 */ /* 0x000f220000100800 */
[--C-:B------:R-:W-:Y:S02]  /*17bf0*/  IMAD.X R20, R21, 0x1, R0.reuse, P1 ;  /* 0x0000000115147824 */ /* 0x100fe400008e0600 */
[----:B------:R-:W-:Y:S02]  /*17c00*/  IMAD.MOV.U32 R21, RZ, RZ, R11 ;  /* 0x000000ffff157224 */ /* 0x000fe400078e000b */
[----:B------:R-:W-:Y:S01]  /*17c10*/  IMAD.X R12, R13, 0x1, R0, P2 ;  /* 0x000000010d0c7824 */ /* 0x000fe200010e0600 */
[----:B0-----:R-:W0:Y:S01]  /*17c20*/  LDC R11, c[0x0][0x238] ;  /* 0x00008e00ff0b7b82 */ /* 0x001e220000000800 */
[----:B------:R-:W2:Y:S01]  /*17c30*/  LDL.LU R13, [R1+0x1268] ;  /* 0x00126800010d7983 */ /* 0x000ea20000300800 */
[----:B----4-:R-:W-:Y:S01]  /*17c40*/  ISETP.NE.U32.AND P0, PT, R21, R19, PT ;  /* 0x000000131500720c */ /* 0x010fe20003f05070 */
[----:B------:R-:W-:-:S02]  /*17c50*/  IMAD.MOV.U32 R19, RZ, RZ, R23 ;  /* 0x000000ffff137224 */ /* 0x000fc400078e0017 */
[----:B------:R-:W-:Y:S02]  /*17c60*/  IMAD.MOV.U32 R23, RZ, RZ, R22 ;  /* 0x000000ffff177224 */ /* 0x000fe400078e0016 */
[----:B------:R-:W-:Y:S02]  /*17c70*/  IMAD.MOV.U32 R22, RZ, RZ, R216 ;  /* 0x000000ffff167224 */ /* 0x000fe400078e00d8 */
[----:B------:R-:W4:Y:S01]  /*17c80*/  LDL.LU R216, [R1+0x1270] ;  /* 0x0012700001d87983 */ /* 0x000f220000300800 */
[----:B0-----:R-:W-:-:S04]  /*17c90*/  IMAD.SHL.U32 R11, R11, 0x40, RZ ;  /* 0x000000400b0b7824 */ /* 0x001fc800078e00ff */
[----:B------:R-:W-:Y:S02]  /*17ca0*/  IMAD.SHL.U32 R11, R11, 0x2, RZ ;  /* 0x000000020b0b7824 */ /* 0x000fe400078e00ff */
[----:B------:R-:W-:-:S03]  /*17cb0*/  IMAD.MOV.U32 R21, RZ, RZ, R20 ;  /* 0x000000ffff157224 */ /* 0x000fc600078e0014 */
[-C--:B--2---:R-:W-:Y:S01]  /*17cc0*/  IADD3 R13, P3, R13, R11.reuse, RZ ;  /* 0x0000000b0d0d7210 */ /* 0x084fe20007f7e0ff */
[----:B------:R-:W-:Y:S01]  /*17cd0*/  IMAD.MOV.U32 R20, RZ, RZ, R218 ;  /* 0x000000ffff147224 */ /* 0x000fe200078e00da */
[----:B----4-:R-:W-:-:S05]  /*17ce0*/  IADD3 R216, P2, R216, R11, RZ ;  /* 0x0000000bd8d87210 */ /* 0x010fca0007f5e0ff */
[----:B------:R0:W-:Y:S04]  /*17cf0*/  STL [R1+0x1270], R216 ;  /* 0x001270d801007387 */ /* 0x0001e80000100800 */
[----:B------:R-:W2:Y:S04]  /*17d00*/  LDL.LU R218, [R1+0x1260] ;  /* 0x0012600001da7983 */ /* 0x000ea80000300800 */
[----:B0-----:R-:W4:Y:S04]  /*17d10*/  LDL.LU R216, [R1+0x1258] ;  /* 0x0012580001d87983 */ /* 0x001f280000300800 */
[----:B------:R0:W-:Y:S04]  /*17d20*/  STL [R1+0x1268], R13 ;  /* 0x0012680d01007387 */ /* 0x0001e80000100800 */
[----:B0-----:R-:W3:Y:S01]  /*17d30*/  LDL.LU R13, [R1+0x1250] ;  /* 0x00125000010d7983 */ /* 0x001ee20000300800 */
[----:B--2---:R-:W-:-:S02]  /*17d40*/  IADD3 R218, P4, R218, R11, RZ ;  /* 0x0000000bdada7210 */ /* 0x004fc40007f9e0ff */
[----:B----4-:R-:W-:-:S03]  /*17d50*/  IADD3 R216, P5, R216, R11, RZ ;  /* 0x0000000bd8d87210 */ /* 0x010fc60007fbe0ff */
[----:B------:R-:W-:Y:S04]  /*17d60*/  STL [R1+0x1260], R218 ;  /* 0x001260da01007387 */ /* 0x000fe80000100800 */
[----:B------:R0:W-:Y:S01]  /*17d70*/  STL [R1+0x1258], R216 ;  /* 0x001258d801007387 */ /* 0x0001e20000100800 */
[----:B---3--:R-:W-:-:S03]  /*17d80*/  IADD3 R13, P6, R13, R11, RZ ;  /* 0x0000000b0d0d7210 */ /* 0x008fc60007fde0ff */
[----:B0-----:R-:W2:Y:S04]  /*17d90*/  LDL.LU R216, [R1+0x1248] ;  /* 0x0012480001d87983 */ /* 0x001ea80000300800 */
[----:B------:R0:W-:Y:S04]  /*17da0*/  STL [R1+0x1250], R13 ;  /* 0x0012500d01007387 */ /* 0x0001e80000100800 */
[----:B------:R-:W3:Y:S04]  /*17db0*/  LDL.LU R218, [R1+0x126c] ;  /* 0x00126c0001da7983 */ /* 0x000ee80000300800 */
[----:B0-----:R-:W4:Y:S01]  /*17dc0*/  LDL.LU R13, [R1+0x1240] ;  /* 0x00124000010d7983 */ /* 0x001f220000300800 */
[----:B--2---:R-:W-:-:S05]  /*17dd0*/  IADD3 R216, P1, R216, R11, RZ ;  /* 0x0000000bd8d87210 */ /* 0x004fca0007f3e0ff */
[----:B------:R0:W-:Y:S01]  /*17de0*/  STL [R1+0x1248], R216 ;  /* 0x001248d801007387 */ /* 0x0001e20000100800 */
[--C-:B---3--:R-:W-:Y:S01]  /*17df0*/  IMAD.X R218, R218, 0x1, R0.reuse, P2 ;  /* 0x00000001dada7824 */ /* 0x108fe200010e0600 */
[----:B----4-:R-:W-:Y:S02]  /*17e00*/  IADD3 R13, P2, R13, R11, RZ ;  /* 0x0000000b0d0d7210 */ /* 0x010fe40007f5e0ff */
[----:B0-----:R-:W2:Y:S04]  /*17e10*/  LDL.LU R216, [R1+0x1264] ;  /* 0x0012640001d87983 */ /* 0x001ea80000300800 */
[----:B------:R-:W-:Y:S04]  /*17e20*/  STL [R1+0x126c], R218 ;  /* 0x00126cda01007387 */ /* 0x000fe80000100800 */
[----:B------:R0:W-:Y:S04]  /*17e30*/  STL [R1+0x1240], R13 ;  /* 0x0012400d01007387 */ /* 0x0001e80000100800 */
[----:B0-----:R-:W3:Y:S01]  /*17e40*/  LDL.LU R13, [R1+0x1238] ;  /* 0x00123800010d7983 */ /* 0x001ee20000300800 */
[----:B--2---:R-:W-:-:S05]  /*17e50*/  IMAD.X R216, R216, 0x1, R0, P3 ;  /* 0x00000001d8d87824 */ /* 0x004fca00018e0600 */
[----:B------:R0:W-:Y:S04]  /*17e60*/  STL [R1+0x1264], R216 ;  /* 0x001264d801007387 */ /* 0x0001e80000100800 */
[----:B------:R-:W2:Y:S04]  /*17e70*/  LDL.LU R218, [R1+0x125c] ;  /* 0x00125c0001da7983 */ /* 0x000ea80000300800 */
[----:B0-----:R-:W4:Y:S01]  /*17e80*/  LDL.LU R216, [R1+0x1230] ;  /* 0x0012300001d87983 */ /* 0x001f220000300800 */
[----:B---3--:R-:W-:-:S05]  /*17e90*/  IADD3 R13, P3, R13, R11, RZ ;  /* 0x0000000b0d0d7210 */ /* 0x008fca0007f7e0ff */
[----:B------:R0:W-:Y:S04]  /*17ea0*/  STL [R1+0x1238], R13 ;  /* 0x0012380d01007387 */ /* 0x0001e80000100800 */
[----:B0-----:R-:W3:Y:S01]  /*17eb0*/  LDL.LU R13, [R1+0x1254] ;  /* 0x00125400010d7983 */ /* 0x001ee20000300800 */
[----:B--2---:R-:W-:Y:S01]  /*17ec0*/  IMAD.X R218, R218, 0x1, R0, P4 ;  /* 0x00000001dada7824 */ /* 0x004fe200020e0600 */
[----:B----4-:R-:W-:-:S04]  /*17ed0*/  IADD3 R216, P4, R216, R11, RZ ;  /* 0x0000000bd8d87210 */ /* 0x010fc80007f9e0ff */
[----:B------:R-:W-:Y:S04]  /*17ee0*/  STL [R1+0x125c], R218 ;  /* 0x00125cda01007387 */ /* 0x000fe80000100800 */
[----:B------:R0:W-:Y:S04]  /*17ef0*/  STL [R1+0x1230], R216 ;  /* 0x001230d801007387 */ /* 0x0001e80000100800 */
[----:B0-----:R-:W2:Y:S01]  /*17f00*/  LDL.LU R216, [R1+0x1228] ;  /* 0x0012280001d87983 */ /* 0x001ea20000300800 */
[----:B---3--:R-:W-:-:S05]  /*17f10*/  IMAD.X R13, R13, 0x1, R0, P5 ;  /* 0x000000010d0d7824 */ /* 0x008fca00028e0600 */
[----:B------:R0:W-:Y:S04]  /*17f20*/  STL [R1+0x1254], R13 ;  /* 0x0012540d01007387 */ /* 0x0001e80000100800 */
[----:B------:R-:W3:Y:S04]  /*17f30*/  LDL.LU R218, [R1+0x124c] ;  /* 0x00124c0001da7983 */ /* 0x000ee80000300800 */
[----:B0-----:R-:W4:Y:S01]  /*17f40*/  LDL.LU R13, [R1+0x1220] ;  /* 0x00122000010d7983 */ /* 0x001f220000300800 */
[----:B--2---:R-:W-:-:S05]  /*17f50*/  IADD3 R216, P5, R216, R11, RZ ;  /* 0x0000000bd8d87210 */ /* 0x004fca0007fbe0ff */
[----:B------:R0:W-:Y:S01]  /*17f60*/  STL [R1+0x1228], R216 ;  /* 0x001228d801007387 */ /* 0x0001e20000100800 */
[----:B---3--:R-:W-:-:S03]  /*17f70*/  IMAD.X R218, R218, 0x1, R0, P6 ;  /* 0x00000001dada7824 */ /* 0x008fc600030e0600 */
[----:B0-----:R-:W2:Y:S01]  /*17f80*/  LDL.LU R216, [R1+0x1244] ;  /* 0x0012440001d87983 */ /* 0x001ea20000300800 */
[----:B----4-:R-:W-:-:S03]  /*17f90*/  IADD3 R13, P6, R13, R11, RZ ;  /* 0x0000000b0d0d7210 */ /* 0x010fc60007fde0ff */
        /* <DEDUP_REMOVED lines=178> */
[----:B--2---:R-:W-:-:S05]  /*18ac0*/  IMAD.X R218, R218, 0x1, R0, P6 ;  /* 0x00000001dada7824 */ /* 0x004fca00030e0600 */
[----:B------:R-:W-:Y:S01]  /*18ad0*/  STL [R1+0x115c], R218 ;  /* 0x00115cda01007387 */ /* 0x000fe20000100800 */
[----:B----4-:R-:W-:-:S05]  /*18ae0*/  IADD3 R216, P6, R216, R11, RZ ;  /* 0x0000000bd8d87210 */ /* 0x010fca0007fde0ff */
        /* <DEDUP_REMOVED lines=1246> */
[----:B------:R0:W-:Y:S01]  /*1d8d0*/  STL [R1+0xadc], R218 ;  /* 0x000adcda01007387 */ /* 0x0001e20000100800 */
[----:B----4-:R-:W-:-:S05]  /*1d8e0*/  IADD3 R216, P4, R216, R11, RZ ;  /* 0x0000000bd8d87210 */ /* 0x010fca0007f9e0ff */
[----:B------:R1:W-:Y:S04]  /*1d8f0*/  STL [R1+0xab0], R216 ;  /* 0x000ab0d801007387 */ /* 0x0003e80000100800 */
[----:B0-----:R-:W2:Y:S01]  /*1d900*/  LDL.LU R218, [R1+0xacc] ;  /* 0x000acc0001da7983 */ /* 0x001ea20000300800 */
[----:B---3--:R-:W-:Y:S01]  /*1d910*/  IMAD.X R13, R13, 0x1, R0, P5 ;  /* 0x000000010d0d7824 */ /* 0x008fe200028e0600 */
[----:B------:R-:W-:-:S04]  /*1d920*/  IADD3 R227, P5, R227, R11, RZ ;  /* 0x0000000be3e37210 */ /* 0x000fc80007fbe0ff */
[----:B------:R0:W-:Y:S04]  /*1d930*/  STL [R1+0xad4], R13 ;  /* 0x000ad40d01007387 */ /* 0x0001e80000100800 */
[----:B-1----:R-:W3:Y:S04]  /*1d940*/  LDL.LU R216, [R1+0xac4] ;  /* 0x000ac40001d87983 */ /* 0x002ee80000300800 */
[----:B0-----:R-:W4:Y:S04]  /*1d950*/  LDL.LU R13, [R1+0xa98] ;  /* 0x000a9800010d7983 */ /* 0x001f280000300800 */
[----:B------:R0:W-:Y:S04]  /*1d960*/  STL [R1+0xaa8], R227 ;  /* 0x000aa8e301007387 */ /* 0x0001e80000100800 */
[----:B0-----:R-:W3:Y:S01]  /*1d970*/  LDL.LU R227, [R1+0x1360] ;  /* 0x0013600001e37983 */ /* 0x001ee20000300800 */
[----:B--2---:R-:W-:-:S05]  /*1d980*/  IMAD.X R218, R218, 0x1, R0, P6 ;  /* 0x00000001dada7824 */ /* 0x004fca00030e0600 */
[----:B------:R-:W-:Y:S01]  /*1d990*/  STL [R1+0xacc], R218 ;  /* 0x000accda01007387 */ /* 0x000fe20000100800 */
[----:B---3--:R-:W-:-:S05]  /*1d9a0*/  IADD3 R227, P6, R227, R11, RZ ;  /* 0x0000000be3e37210 */ /* 0x008fca0007fde0ff */
[----:B------:R0:W-:Y:S04]  /*1d9b0*/  STL [R1+0xaa0], R227 ;  /* 0x000aa0e301007387 */ /* 0x0001e80000100800 */
[----:B0-----:R-:W2:Y:S01]  /*1d9c0*/  LDL.LU R227, [R1+0x135c] ;  /* 0x00135c0001e37983 */ /* 0x001ea20000300800 */
[----:B------:R-:W-:Y:S01]  /*1d9d0*/  IMAD.X R216, R216, 0x1, R0, P1 ;  /* 0x00000001d8d87824 */ /* 0x000fe200008e0600 */
[----:B----4-:R-:W-:-:S04]  /*1d9e0*/  IADD3 R13, P1, R13, R11, RZ ;  /* 0x0000000b0d0d7210 */ /* 0x010fc80007f3e0ff */
[----:B------:R-:W-:Y:S04]  /*1d9f0*/  STL [R1+0xac4], R216 ;  /* 0x000ac4d801007387 */ /* 0x000fe80000100800 */
[----:B------:R0:W-:Y:S04]  /*1da00*/  STL [R1+0xa98], R13 ;  /* 0x000a980d01007387 */ /* 0x0001e80000100800 */
[----:B0-----:R-:W3:Y:S01]  /*1da10*/  LDL.LU R13, [R1+0xab4] ;  /* 0x000ab400010d7983 */ /* 0x001ee20000300800 */
[----:B--2---:R-:W-:-:S05]  /*1da20*/  IMAD.X R227, R227, 0x1, R0, P2 ;  /* 0x00000001e3e37824 */ /* 0x004fca00010e0600 */
[----:B------:R0:W-:Y:S04]  /*1da30*/  STL [R1+0xabc], R227 ;  /* 0x000abce301007387 */ /* 0x0001e80000100800 */
[----:B------:R-:W2:Y:S04]  /*1da40*/  LDL.LU R11, [R1+0xaac] ;  /* 0x000aac00010b7983 */ /* 0x000ea80000300800 */
[----:B------:R-:W4:Y:S04]  /*1da50*/  LDL.LU R218, [R1+0xa80] ;  /* 0x000a800001da7983 */ /* 0x000f280000300800 */
[----:B------:R-:W4:Y:S01]  /*1da60*/  LDL.LU R216, [R1+0xaa4] ;  /* 0x000aa40001d87983 */ /* 0x000f220000300800 */
[----:B0-----:R-:W0:Y:S01]  /*1da70*/  LDC R227, c[0x0][0x23c] ;  /* 0x00008f00ffe37b82 */ /* 0x001e220000000800 */
[----:B---3--:R-:W-:-:S02]  /*1da80*/  IMAD.X R13, R13, 0x1, R0, P3 ;  /* 0x000000010d0d7824 */ /* 0x008fc400018e0600 */
[----:B0-----:R-:W-:-:S04]  /*1da90*/  IMAD.SHL.U32 R227, R227, 0x40, RZ ;  /* 0x00000040e3e37824 */ /* 0x001fc800078e00ff */
[----:B------:R-:W-:-:S05]  /*1daa0*/  IMAD.SHL.U32 R227, R227, 0x2, RZ ;  /* 0x00000002e3e37824 */ /* 0x000fca00078e00ff */
[-C--:B------:R-:W-:Y:S02]  /*1dab0*/  IADD3 R238, P2, R238, R227.reuse, RZ ;  /* 0x000000e3eeee7210 */ /* 0x080fe40007f5e0ff */
[----:B------:R-:W-:-:S03]  /*1dac0*/  IADD3 R2, P3, R2, R227, RZ ;  /* 0x000000e302027210 */ /* 0x000fc60007f7e0ff */
[----:B------:R0:W-:Y:S04]  /*1dad0*/  STL [R1+0xa90], R238 ;  /* 0x000a90ee01007387 */ /* 0x0001e80000100800 */
[----:B0-----:R0:W5:Y:S04]  /*1dae0*/  LDL.LU R238, [R1+0x1358] ;  /* 0x0013580001ee7983 */ /* 0x0011680000300800 */
[----:B------:R1:W-:Y:S04]  /*1daf0*/  STL [R1+0xab4], R13 ;  /* 0x000ab40d01007387 */ /* 0x0003e80000100800 */
[----:B-1----:R-:W3:Y:S04]  /*1db00*/  LDL.LU R13, [R1+0xa9c] ;  /* 0x000a9c00010d7983 */ /* 0x002ee80000300800 */
[----:B------:R1:W-:Y:S04]  /*1db10*/  STL [R1+0xa88], R2 ;  /* 0x000a880201007387 */ /* 0x0003e80000100800 */
[----:B-1----:R-:W3:Y:S01]  /*1db20*/  LDL.LU R2, [R1+0x1354] ;  /* 0x0013540001027983 */ /* 0x002ee20000300800 */
[--C-:B--2---:R-:W-:Y:S01]  /*1db30*/  IMAD.X R11, R11, 0x1, R0.reuse, P4 ;  /* 0x000000010b0b7824 */ /* 0x104fe200020e0600 */
[----:B----4-:R-:W-:Y:S01]  /*1db40*/  IADD3 R218, P4, R218, R227, RZ ;  /* 0x000000e3dada7210 */ /* 0x010fe20007f9e0ff */
[----:B------:R-:W-:-:S03]  /*1db50*/  IMAD.X R216, R216, 0x1, R0, P5 ;  /* 0x00000001d8d87824 */ /* 0x000fc600028e0600 */
[----:B------:R-:W-:Y:S04]  /*1db60*/  STL [R1+0xaac], R11 ;  /* 0x000aac0b01007387 */ /* 0x000fe80000100800 */
[----:B------:R-:W-:Y:S01]  /*1db70*/  STL [R1+0xa80], R218 ;  /* 0x000a80da01007387 */ /* 0x000fe20000100800 */
[----:B---3--:R-:W-:-:S05]  /*1db80*/  IADD3 R2, P5, R2, R227, RZ ;  /* 0x000000e302027210 */ /* 0x008fca0007fbe0ff */
[----:B------:R1:W-:Y:S04]  /*1db90*/  STL [R1+0xa78], R2 ;  /* 0x000a780201007387 */ /* 0x0003e80000100800 */
[----:B-1----:R-:W2:Y:S01]  /*1dba0*/  LDL.LU R2, [R1+0x1350] ;  /* 0x0013500001027983 */ /* 0x002ea20000300800 */
[----:B------:R-:W-:-:S03]  /*1dbb0*/  IMAD.X R13, R13, 0x1, R0, P6 ;  /* 0x000000010d0d7824 */ /* 0x000fc600030e0600 */
[----:B------:R1:W-:Y:S04]  /*1dbc0*/  STL [R1+0xaa4], R216 ;  /* 0x000aa4d801007387 */ /* 0x0003e80000100800 */
[----:B-1----:R-:W3:Y:S04]  /*1dbd0*/  LDL.LU R216, [R1+0xa68] ;  /* 0x000a680001d87983 */ /* 0x002ee80000300800 */
[----:B------:R1:W-:Y:S04]  /*1dbe0*/  STL [R1+0xa9c], R13 ;  /* 0x000a9c0d01007387 */ /* 0x0003e80000100800 */
[----:B-1----:R-:W4:Y:S01]  /*1dbf0*/  LDL.LU R13, [R1+0xa8c] ;  /* 0x000a8c00010d7983 */ /* 0x002f220000300800 */
[----:B--2---:R-:W-:-:S05]  /*1dc00*/  IADD3 R2, P6, R2, R227, RZ ;  /* 0x000000e302027210 */ /* 0x004fca0007fde0ff */
[----:B------:R1:W-:Y:S04]  /*1dc10*/  STL [R1+0xa70], R2 ;  /* 0x000a700201007387 */ /* 0x0003e80000100800 */
[----:B-1----:R-:W2:Y:S04]  /*1dc20*/  LDL.LU R2, [R1+0x134c] ;  /* 0x00134c0001027983 */ /* 0x002ea80000300800 */
[----:B------:R-:W4:Y:S01]  /*1dc30*/  LDL.LU R11, [R1+0xa60] ;  /* 0x000a6000010b7983 */ /* 0x000f220000300800 */
[----:B--2---:R-:W-:-:S05]  /*1dc40*/  IMAD.X R2, R2, 0x1, R0, P1 ;  /* 0x0000000102027824 */ /* 0x004fca00008e0600 */
[----:B------:R1:W-:Y:S04]  /*1dc50*/  STL [R1+0xa94], R2 ;  /* 0x000a940201007387 */ /* 0x0003e80000100800 */
[----:B-1----:R-:W4:Y:S01]  /*1dc60*/  LDL.LU R2, [R1+0x1348] ;  /* 0x0013480001027983 */ /* 0x002f220000300800 */
[----:B---3--:R-:W-:-:S03]  /*1dc70*/  IADD3 R216, P1, R216, R227, RZ ;  /* 0x000000e3d8d87210 */ /* 0x008fc60007f3e0ff */
[----:B------:R-:W2:Y:S04]  /*1dc80*/  LDL.LU R218, [R1+0xa84] ;  /* 0x000a840001da7983 */ /* 0x000ea80000300800 */
[----:B------:R1:W-:Y:S04]  /*1dc90*/  STL [R1+0xa68], R216 ;  /* 0x000a68d801007387 */ /* 0x0003e80000100800 */
[----:B-1----:R-:W3:Y:S01]  /*1dca0*/  LDL.LU R216, [R1+0xa58] ;  /* 0x000a580001d87983 */ /* 0x002ee20000300800 */
[----:B----4-:R-:W-:-:S05]  /*1dcb0*/  IMAD.X R13, R13, 0x1, R2, P2 ;  /* 0x000000010d0d7824 */ /* 0x010fca00010e0602 */
[----:B------:R1:W-:Y:S04]  /*1dcc0*/  STL [R1+0xa8c], R13 ;  /* 0x000a8c0d01007387 */ /* 0x0003e80000100800 */
[----:B-1----:R-:W4:Y:S01]  /*1dcd0*/  LDL.LU R13, [R1+0xa7c] ;  /* 0x000a7c00010d7983 */ /* 0x002f220000300800 */
[-C--:B------:R-:W-:Y:S01]  /*1dce0*/  IADD3 R11, P2, R11, R227.reuse, RZ ;  /* 0x000000e30b0b7210 */ /* 0x080fe20007f5e0ff */
[----:B--2---:R-:W-:Y:S01]  /*1dcf0*/  IMAD.X R218, R218, 0x1, R2, P3 ;  /* 0x00000001dada7824 */ /* 0x004fe200018e0602 */
[----:B---3--:R-:W-:-:S03]  /*1dd00*/  IADD3 R216, P3, R216, R227, RZ ;  /* 0x000000e3d8d87210 */ /* 0x008fc60007f7e0ff */
[----:B------:R1:W-:Y:S04]  /*1dd10*/  STL [R1+0xa60], R11 ;  /* 0x000a600b01007387 */ /* 0x0003e80000100800 */
[----:B-1----:R-:W2:Y:S04]  /*1dd20*/  LDL.LU R11, [R1+0xa50] ;  /* 0x000a5000010b7983 */ /* 0x002ea80000300800 */
[----:B------:R1:W-:Y:S04]  /*1dd30*/  STL [R1+0xa84], R218 ;  /* 0x000a84da01007387 */ /* 0x0003e80000100800 */
[----:B-1----:R-:W3:Y:S04]  /*1dd40*/  LDL.LU R218, [R1+0xa74] ;  /* 0x000a740001da7983 */ /* 0x002ee80000300800 */
[----:B------:R1:W-:Y:S04]  /*1dd50*/  STL [R1+0xa58], R216 ;  /* 0x000a58d801007387 */ /* 0x0003e80000100800 */
[----:B-1----:R-:W3:Y:S01]  /*1dd60*/  LDL.LU R216, [R1+0xa48] ;  /* 0x000a480001d87983 */ /* 0x002ee20000300800 */
[----:B----4-:R-:W-:-:S05]  /*1dd70*/  IMAD.X R13, R13, 0x1, R2, P4 ;  /* 0x000000010d0d7824 */ /* 0x010fca00020e0602 */
[----:B------:R1:W-:Y:S02]  /*1dd80*/  STL [R1+0xa7c], R13 ;  /* 0x000a7c0d01007387 */ /* 0x0003e40000100800 */
[----:B-1----:R-:W-:Y:S02]  /*1dd90*/  IMAD.MOV.U32 R13, RZ, RZ, R19 ;  /* 0x000000ffff0d7224 */ /* 0x002fe400078e0013 */
[----:B------:R-:W-:Y:S02]  /*1dda0*/  IMAD.MOV.U32 R19, RZ, RZ, R247 ;  /* 0x000000ffff137224 */ /* 0x000fe400078e00f7 */
[----:B------:R-:W4:Y:S01]  /*1ddb0*/  LDL.LU R247, [R1+0xa6c] ;  /* 0x000a6c0001f77983 */ /* 0x000f220000300800 */
[----:B--2---:R-:W-:-:S05]  /*1ddc0*/  IADD3 R11, P4, R11, R227, RZ ;  /* 0x000000e30b0b7210 */ /* 0x004fca0007f9e0ff */
[----:B------:R1:W-:Y:S01]  /*1ddd0*/  STL [R1+0xa50], R11 ;  /* 0x000a500b01007387 */ /* 0x0003e20000100800 */
[----:B---3--:R-:W-:-:S03]  /*1dde0*/  IMAD.X R218, R218, 0x1, R2, P5 ;  /* 0x00000001dada7824 */ /* 0x008fc600028e0602 */
[----:B-1----:R-:W2:Y:S04]  /*1ddf0*/  LDL.LU R11, [R1+0xa40] ;  /* 0x000a4000010b7983 */ /* 0x002ea80000300800 */
[----:B------:R1:W-:Y:S01]  /*1de00*/  STL [R1+0xa74], R218 ;  /* 0x000a74da01007387 */ /* 0x0003e20000100800 */
[----:B------:R-:W-:-:S03]  /*1de10*/  IADD3 R216, P5, R216, R227, RZ ;  /* 0x000000e3d8d87210 */ /* 0x000fc60007fbe0ff */
[----:B-1----:R-:W3:Y:S04]  /*1de20*/  LDL.LU R218, [R1+0xa64] ;  /* 0x000a640001da7983 */ /* 0x002ee80000300800 */
[----:B------:R1:W-:Y:S04]  /*1de30*/  STL [R1+0xa48], R216 ;  /* 0x000a48d801007387 */ /* 0x0003e80000100800 */
[----:B-1----:R-:W3:Y:S01]  /*1de40*/  LDL.LU R216, [R1+0xa38] ;  /* 0x000a380001d87983 */ /* 0x002ee20000300800 */
[----:B----4-:R-:W-:-:S05]  /*1de50*/  IMAD.X R247, R247, 0x1, R2, P6 ;  /* 0x00000001f7f77824 */ /* 0x010fca00030e0602 */
[----:B------:R1:W-:Y:S02]  /*1de60*/  STL [R1+0xa6c], R247 ;  /* 0x000a6cf701007387 */ /* 0x0003e40000100800 */
[----:B-1----:R-:W-:Y:S02]  /*1de70*/  IMAD.MOV.U32 R247, RZ, RZ, R232 ;  /* 0x000000fffff77224 */ /* 0x002fe400078e00e8 */
        /* <DEDUP_REMOVED lines=8> */
[----:B------:R1:W-:Y:S02]  /*1df00*/  STL [R1+0xa38], R216 ;  /* 0x000a38d801007387 */ /* 0x0003e40000100800 */
[----:B-1----:R-:W-:Y:S02]  /*1df10*/  IMAD.MOV.U32 R216, RZ, RZ, R13 ;  /* 0x000000ffffd87224 */ /* 0x002fe400078e000d */
[----:B------:R-:W-:Y:S02]  /*1df20*/  IMAD.MOV.U32 R13, RZ, RZ, R19 ;  /* 0x000000ffff0d7224 */ /* 0x000fe400078e0013 */
[----:B------:R-:W3:Y:S01]  /*1df30*/  LDL.LU R19, [R1+0xa28] ;  /* 0x000a280001137983 */ /* 0x000ee20000300800 */
[----:B----4-:R-:W-:-:S05]  /*1df40*/  IMAD.X R232, R232, 0x1, R2, P2 ;  /* 0x00000001e8e87824 */ /* 0x010fca00010e0602 */
[----:B------:R1:W-:Y:S04]  /*1df50*/  STL [R1+0xa5c], R232 ;  /* 0x000a5ce801007387 */ /* 0x0003e80000100800 */
[----:B-1----:R-:W4:Y:S01]  /*1df60*/  LDL.LU R232, [R1+0xa4c] ;  /* 0x000a4c0001e87983 */ /* 0x002f220000300800 */
        /* <DEDUP_REMOVED lines=19> */
[----:B------:R-:W-:Y:S01]  /*1e0a0*/  IADD3 R19, P5, R19, R227, RZ ;  /* 0x000000e313137210 */ /* 0x000fe20007fbe0ff */
[----:B-1----:R-:W-:Y:S02]  /*1e0b0*/  IMAD.MOV.U32 R218, RZ, RZ, R216 ;  /* 0x000000ffffda7224 */ /* 0x002fe400078e00d8 */
[----:B------:R-:W-:Y:S02]  /*1e0c0*/  IMAD.MOV.U32 R216, RZ, RZ, R13 ;  /* 0x000000ffffd87224 */ /* 0x000fe400078e000d */
[----:B------:R-:W3:Y:S04]  /*1e0d0*/  LDL.LU R13, [R1+0xa34] ;  /* 0x000a3400010d7983 */ /* 0x000ee80000300800 */
[----:B------:R1:W-:Y:S04]  /*1e0e0*/  STL [R1+0xa18], R19 ;  /* 0x000a181301007387 */ /* 0x0003e80000100800 */
[----:B-1----:R-:W3:Y:S01]  /*1e0f0*/  LDL.LU R19, [R1+0xa08] ;  /* 0x000a080001137983 */ /* 0x002ee20000300800 */
        /* <DEDUP_REMOVED lines=8> */
[----:B------:R-:W-:Y:S01]  /*1e180*/  IADD3 R19, P1, R19, R227, RZ ;  /* 0x000000e313137210 */ /* 0x000fe20007f3e0ff */
[----:B-1----:R-:W-:Y:S02]  /*1e190*/  IMAD.MOV.U32 R13, RZ, RZ, R247 ;  /* 0x000000ffff0d7224 */ /* 0x002fe400078e00f7 */
[----:B------:R-:W3:Y:S04]  /*1e1a0*/  LDL.LU R247, [R1+0x9f8] ;  /* 0x0009f80001f77983 */ /* 0x000ee80000300800 */
[----:B------:R1:W-:Y:S04]  /*1e1b0*/  STL [R1+0xa08], R19 ;  /* 0x000a081301007387 */ /* 0x0003e80000100800 */
[----:B-1----:R-:W3:Y:S01]  /*1e1c0*/  LDL.LU R19, [R1+0xa1c] ;  /* 0x000a1c0001137983 */ /* 0x002ee20000300800 */
[----:B----4-:R-:W-:-:S05]  /*1e1d0*/  IMAD.X R15, R15, 0x1, R2, P2 ;  /* 0x000000010f0f7824 */ /* 0x010fca00010e0602 */
[----:B------:R1:W-:Y:S04]  /*1e1e0*/  STL [R1+0xa2c], R15 ;  /* 0x000a2c0f01007387 */ /* 0x0003e80000100800 */
[----:B-1----:R-:W4:Y:S01]  /*1e1f0*/  LDL.LU R15, [R1+0x9f0] ;  /* 0x0009f000010f7983 */ /* 0x002f220000300800 */
[----:B------:R-:W-:Y:S01]  /*1e200*/  IADD3 R250, P2, R250, R227, RZ ;  /* 0x000000e3fafa7210 */ /* 0x000fe20007f5e0ff */
[----:B--2---:R-:W-:-:S04]  /*1e210*/  IMAD.X R11, R11, 0x1, R2, P3 ;  /* 0x000000010b0b7824 */ /* 0x004fc800018e0602 */
[----:B------:R1:W-:Y:S04]  /*1e220*/  STL [R1+0xa00], R250 ;  /* 0x000a00fa01007387 */ /* 0x0003e80000100800 */
[----:B-1----:R0:W5:Y:S01]  /*1e230*/  LDL.LU R250, [R1+0x1344] ;  /* 0x0013440001fa7983 */ /* 0x0021620000300800 */
[----:B---3--:R-:W-:-:S03]  /*1e240*/  IADD3 R247, P3, R247, R227, RZ ;  /* 0x000000e3f7f77210 */ /* 0x008fc60007f7e0ff */
[----:B------:R1:W-:Y:S02]  /*1e250*/  STL [R1+0xa24], R11 ;  /* 0x000a240b01007387 */ /* 0x0003e40000100800 */
[----:B-1----:R-:W-:Y:S02]  /*1e260*/  IMAD.MOV.U32 R11, RZ, RZ, R218 ;  /* 0x000000ffff0b7224 */ /* 0x002fe400078e00da */
[----:B------:R-:W-:Y:S02]  /*1e270*/  IMAD.X R19, R19, 0x1, R2, P4 ;  /* 0x0000000113137824 */ /* 0x000fe400020e0602 */
[----:B------:R-:W-:Y:S02]  /*1e280*/  IMAD.MOV.U32 R218, RZ, RZ, R216 ;  /* 0x000000ffffda7224 */ /* 0x000fe400078e00d8 */
[----:B------:R-:W2:Y:S04]  /*1e290*/  LDL.LU R216, [R1+0xa0c] ;  /* 0x000a0c0001d87983 */ /* 0x000ea80000300800 */
[----:B------:R1:W-:Y:S04]  /*1e2a0*/  STL [R1+0x9f8], R247 ;  /* 0x0009f8f701007387 */ /* 0x0003e80000100800 */
[----:B-1----:R-:W3:Y:S04]  /*1e2b0*/  LDL.LU R247, [R1+0x9e0] ;  /* 0x0009e00001f77983 */ /* 0x002ee80000300800 */
[----:B------:R1:W-:Y:S04]  /*1e2c0*/  STL [R1+0xa1c], R19 ;  /* 0x000a1c1301007387 */ /* 0x0003e80000100800 */
[----:B-1----:R-:W3:Y:S01]  /*1e2d0*/  LDL.LU R19, [R1+0xa04] ;  /* 0x000a040001137983 */ /* 0x002ee20000300800 */
[----:B----4-:R-:W-:-:S03]  /*1e2e0*/  IADD3 R15, P4, R15, R227, RZ ;  /* 0x000000e30f0f7210 */ /* 0x010fc60007f9e0ff */
[----:B------:R-:W4:Y:S04]  /*1e2f0*/  LDL.LU R227, [R1+0xa14] ;  /* 0x000a140001e37983 */ /* 0x000f280000300800 */
[----:B------:R1:W-:Y:S02]  /*1e300*/  STL [R1+0x9f0], R15 ;  /* 0x0009f00f01007387 */ /* 0x0003e40000100800 */
[----:B-1----:R-:W-:Y:S02]  /*1e310*/  IMAD.MOV.U32 R15, RZ, RZ, R16 ;  /* 0x000000ffff0f7224 */ /* 0x002fe400078e0010 */
[----:B------:R-:W4:Y:S01]  /*1e320*/  LDL.LU R16, [R1+0x9d8] ;  /* 0x0009d80001107983 */ /* 0x000f220000300800 */
[--C-:B------:R-:W-:Y:S02]  /*1e330*/  IMAD.X R11, R11, 0x1, R2.reuse, P2 ;  /* 0x000000010b0b7824 */ /* 0x100fe400010e0602 */
[----:B--2---:R-:W-:-:S02]  /*1e340*/  IMAD.X R216, R216, 0x1, R2, P6 ;  /* 0x00000001d8d87824 */ /* 0x004fc400030e0602 */
[--C-:B---3--:R-:W-:Y:S02]  /*1e350*/  IMAD.X R19, R19, 0x1, R2.reuse, P1 ;  /* 0x0000000113137824 */ /* 0x108fe400008e0602 */
[----:B----4-:R-:W-:-:S05]  /*1e360*/  IMAD.X R227, R227, 0x1, R2, P5 ;  /* 0x00000001e3e37824 */ /* 0x010fca00028e0602 */
[----:B------:R1:W-:Y:S02]  /*1e370*/  STL [R1+0xa14], R227 ;  /* 0x000a14e301007387 */ /* 0x0003e40000100800 */
[----:B-1----:R-:W1:Y:S02]  /*1e380*/  LDC R227, c[0x0][0x23c] ;  /* 0x00008f00ffe37b82 */ /* 0x002e640000000800 */
[----:B-1----:R-:W-:-:S04]  /*1e390*/  IMAD.SHL.U32 R227, R227, 0x40, RZ ;  /* 0x00000040e3e37824 */ /* 0x002fc800078e00ff */
[----:B------:R-:W-:-:S05]  /*1e3a0*/  IMAD.SHL.U32 R227, R227, 0x2, RZ ;  /* 0x00000002e3e37824 */ /* 0x000fca00078e00ff */
[-C--:B------:R-:W-:Y:S02]  /*1e3b0*/  IADD3 R252, P5, R252, R227.reuse, RZ ;  /* 0x000000e3fcfc7210 */ /* 0x080fe40007fbe0ff */
[----:B------:R-:W-:-:S03]  /*1e3c0*/  IADD3 R247, P6, R247, R227, RZ ;  /* 0x000000e3f7f77210 */ /* 0x000fc60007fde0ff */
[----:B------:R1:W-:Y:S01]  /*1e3d0*/  STL [R1+0x9e8], R252 ;  /* 0x0009e8fc01007387 */ /* 0x0003e20000100800 */
[----:B------:R-:W-:-:S03]  /*1e3e0*/  IADD3 R16, P1, R16, R227, RZ ;  /* 0x000000e310107210 */ /* 0x000fc60007f3e0ff */
[----:B-1----:R0:W5:Y:S04]  /*1e3f0*/  LDL.LU R252, [R1+0x1340] ;  /* 0x0013400001fc7983 */ /* 0x0021680000300800 */
[----:B------:R1:W-:Y:S01]  /*1e400*/  STL [R1+0xa0c], R216 ;  /* 0x000a0cd801007387 */ /* 0x0003e20000100800 */
[----:B------:R-:W-:Y:S01]  /*1e410*/  IADD3 R225, P2, R225, R227, RZ ;  /* 0x000000e3e1e17210 */ /* 0x000fe20007f5e0ff */
[----:B-1----:R-:W-:Y:S02]  /*1e420*/  IMAD.MOV.U32 R216, RZ, RZ, R13 ;  /* 0x000000ffffd87224 */ /* 0x002fe400078e000d */
[----:B------:R-:W-:Y:S02]  /*1e430*/  IMAD.MOV.U32 R13, RZ, RZ, R230 ;  /* 0x000000ffff0d7224 */ /* 0x000fe400078e00e6 */
[----:B------:R-:W2:Y:S04]  /*1e440*/  LDL.LU R230, [R1+0x9c8] ;  /* 0x0009c80001e67983 */ /* 0x000ea80000300800 */
[----:B------:R1:W-:Y:S02]  /*1e450*/  STL [R1+0x9e0], R247 ;  /* 0x0009e0f701007387 */ /* 0x0003e40000100800 */
[----:B-1----:R-:W-:-:S02]  /*1e460*/  IMAD.MOV.U32 R247, RZ, RZ, R14 ;  /* 0x000000fffff77224 */ /* 0x002fc400078e000e */
[----:B------:R-:W3:Y:S04]  /*1e470*/  LDL.LU R14, [R1+0x9c0] ;  /* 0x0009c000010e7983 */ /* 0x000ee80000300800 */
[----:B------:R1:W-:Y:S04]  /*1e480*/  STL [R1+0xa04], R19 ;  /* 0x000a041301007387 */ /* 0x0003e80000100800 */
[----:B-1----:R-:W4:Y:S04]  /*1e490*/  LDL.LU R19, [R1+0x9e4] ;  /* 0x0009e40001137983 */ /* 0x002f280000300800 */
[----:B------:R1:W-:Y:S04]  /*1e4a0*/  STL [R1+0x9d8], R16 ;  /* 0x0009d81001007387 */ /* 0x0003e80000100800 */
[----:B-1----:R-:W3:Y:S04]  /*1e4b0*/  LDL.LU R16, [R1+0x9b8] ;  /* 0x0009b80001107983 */ /* 0x002ee80000300800 */
[----:B------:R1:W-:Y:S02]  /*1e4c0*/  STL [R1+0x9fc], R11 ;  /* 0x0009fc0b01007387 */ /* 0x0003e40000100800 */
[----:B-1----:R-:W-:-:S02]  /*1e4d0*/  IMAD.MOV.U32 R11, RZ, RZ, R218 ;  /* 0x000000ffff0b7224 */ /* 0x002fc400078e00da */
[----:B------:R-:W3:Y:S04]  /*1e4e0*/  LDL.LU R218, [R1+0x9dc] ;  /* 0x0009dc0001da7983 */ /* 0x000ee80000300800 */
[----:B------:R1:W-:Y:S04]  /*1e4f0*/  STL [R1+0x9d0], R225 ;  /* 0x0009d0e101007387 */ /* 0x0003e80000100800 */
[----:B-1----:R0:W5:Y:S04]  /*1e500*/  LDL.LU R225, [R1+0x133c] ;  /* 0x00133c0001e17983 */ /* 0x0021680000300800 */
[----:B------:R-:W2:Y:S02]  /*1e510*/  LDL.LU R227, [R1+0x9f4] ;  /* 0x0009f40001e37983 */ /* 0x000ea40000300800 */
[----:B--2---:R-:W-:-:S05]  /*1e520*/  IMAD.X R227, R227, 0x1, R2, P3 ;  /* 0x00000001e3e37824 */ /* 0x004fca00018e0602 */
[----:B------:R1:W-:Y:S02]  /*1e530*/  STL [R1+0x9f4], R227 ;  /* 0x0009f4e301007387 */ /* 0x0003e40000100800 */
[----:B-1----:R-:W1:Y:S02]  /*1e540*/  LDC R227, c[0x0][0x23c] ;  /* 0x00008f00ffe37b82 */ /* 0x002e640000000800 */
[----:B-1----:R-:W-:-:S04]  /*1e550*/  IMAD.SHL.U32 R227, R227, 0x40, RZ ;  /* 0x00000040e3e37824 */ /* 0x002fc800078e00ff */
[----:B------:R-:W-:-:S05]  /*1e560*/  IMAD.SHL.U32 R227, R227, 0x2, RZ ;  /* 0x00000002e3e37824 */ /* 0x000fca00078e00ff */
[----:B------:R-:W-:-:S05]  /*1e570*/  IADD3 R230, P3, R230, R227, RZ ;  /* 0x000000e3e6e67210 */ /* 0x000fca0007f7e0ff */
[----:B------:R1:W-:Y:S04]  /*1e580*/  STL [R1+0x9c8], R230 ;  /* 0x0009c8e601007387 */ /* 0x0003e80000100800 */
[----:B-1----:R0:W5:Y:S04]  /*1e590*/  LDL.LU R230, [R1+0x1338] ;  /* 0x0013380001e67983 */ /* 0x0021680000300800 */
[----:B------:R-:W2:Y:S01]  /*1e5a0*/  LDL.LU R227, [R1+0x9ec] ;  /* 0x0009ec0001e37983 */ /* 0x000ea20000300800 */
[--C-:B----4-:R-:W-:Y:S02]  /*1e5b0*/  IMAD.X R19, R19, 0x1, R2.reuse, P5 ;  /* 0x0000000113137824 */ /* 0x110fe400028e0602 */
[----:B---3--:R-:W-:-:S02]  /*1e5c0*/  IMAD.X R218, R218, 0x1, R2, P6 ;  /* 0x00000001dada7824 */ /* 0x008fc400030e0602 */
[--C-:B------:R-:W-:Y:S02]  /*1e5d0*/  IMAD.X R223, R223, 0x1, R2.reuse, P1 ;  /* 0x00000001dfdf7824 */ /* 0x100fe400008e0602 */
[----:B--2---:R-:W-:-:S05]  /*1e5e0*/  IMAD.X R227, R227, 0x1, R2, P4 ;  /* 0x00000001e3e37824 */ /* 0x004fca00020e0602 */
        /* <DEDUP_REMOVED lines=8> */
[----:B-1----:R-:W2:Y:S04]  /*1e670*/  LDL.LU R14, [R1+0x998] ;  /* 0x00099800010e7983 */ /* 0x002ea80000300800 */
[----:B------:R1:W-:Y:S01]  /*1e680*/  STL [R1+0x9e4], R19 ;  /* 0x0009e41301007387 */ /* 0x0003e20000100800 */
[----:B------:R-:W-:Y:S01]  /*1e690*/  IADD3 R232, P1, R232, R227, RZ ;  /* 0x000000e3e8e87210 */ /* 0x000fe20007f3e0ff */
[----:B------:R-:W-:Y:S02]  /*1e6a0*/  IMAD.MOV.U32 R227, RZ, RZ, R220 ;  /* 0x000000ffffe37224 */ /* 0x000fe400078e00dc */
[----:B-1----:R-:W-:Y:S02]  /*1e6b0*/  IMAD.MOV.U32 R19, RZ, RZ, R15 ;  /* 0x000000ffff137224 */ /* 0x002fe400078e000f */
[----:B------:R-:W3:Y:S04]  /*1e6c0*/  LDL.LU R15, [R1+0x990] ;  /* 0x00099000010f7983 */ /* 0x000ee80000300800 */
[----:B------:R1:W-:Y:S01]  /*1e6d0*/  STL [R1+0x9b8], R16 ;  /* 0x0009b81001007387 */ /* 0x0003e20000100800 */
[----:B------:R-:W-:-:S03]  /*1e6e0*/  IMAD.X R227, R227, 0x1, R2, P2 ;  /* 0x00000001e3e37824 */ /* 0x000fc600010e0602 */
[----:B-1----:R-:W4:Y:S04]  /*1e6f0*/  LDL.LU R16, [R1+0x988] ;  /* 0x0009880001107983 */ /* 0x002f280000300800 */
[----:B------:R1:W-:Y:S02]  /*1e700*/  STL [R1+0x9dc], R218 ;  /* 0x0009dcda01007387 */ /* 0x0003e40000100800 */
[----:B-1----:R-:W-:Y:S02]  /*1e710*/  IMAD.MOV.U32 R218, RZ, RZ, R17 ;  /* 0x000000ffffda7224 */ /* 0x002fe400078e0011 */
[----:B------:R-:W4:Y:S04]  /*1e720*/  LDL.LU R17, [R1+0x980] ;  /* 0x0009800001117983 */ /* 0x000f280000300800 */
[----:B------:R1:W-:Y:S02]  /*1e730*/  STL [R1+0x9b0], R216 ;  /* 0x0009b0d801007387 */ /* 0x0003e40000100800 */
[----:B-1----:R-:W-:-:S02]  /*1e740*/  IMAD.MOV.U32 R216, RZ, RZ, R13 ;  /* 0x000000ffffd87224 */ /* 0x002fc400078e000d */
[----:B------:R-:W-:Y:S02]  /*1e750*/  IMAD.MOV.U32 R13, RZ, RZ, R3 ;  /* 0x000000ffff0d7224 */ /* 0x000fe400078e0003 */
[----:B------:R-:W-:Y:S02]  /*1e760*/  IMAD.MOV.U32 R3, RZ, RZ, R5 ;  /* 0x000000ffff037224 */ /* 0x000fe400078e0005 */
[----:B------:R-:W4:Y:S04]  /*1e770*/  LDL.LU R5, [R1+0x99c] ;  /* 0x00099c0001057983 */ /* 0x000f280000300800 */
[----:B------:R1:W-:Y:S04]  /*1e780*/  STL [R1+0x9d4], R223 ;  /* 0x0009d4df01007387 */ /* 0x0003e80000100800 */
[----:B-1----:R-:W4:Y:S04]  /*1e790*/  LDL.LU R223, [R1+0x970] ;  /* 0x0009700001df7983 */ /* 0x002f280000300800 */
[----:B------:R1:W-:Y:S04]  /*1e7a0*/  STL [R1+0x9a8], R232 ;  /* 0x0009a8e801007387 */ /* 0x0003e80000100800 */
[----:B-1----:R0:W5:Y:S04]  /*1e7b0*/  LDL.LU R232, [R1+0x1334] ;  /* 0x0013340001e87983 */ /* 0x0021680000300800 */
[----:B------:R-:W4:Y:S04]  /*1e7c0*/  LDL.LU R220, [R1+0x994] ;  /* 0x0009940001dc7983 */ /* 0x000f280000300800 */
[----:B------:R1:W-:Y:S02]  /*1e7d0*/  STL [R1+0x9cc], R227 ;  /* 0x0009cce301007387 */ /* 0x0003e40000100800 */
[----:B-1----:R-:W1:Y:S02]  /*1e7e0*/  LDC R227, c[0x0][0x23c] ;  /* 0x00008f00ffe37b82 */ /* 0x002e640000000800 */
[----:B-1----:R-:W-:-:S04]  /*1e7f0*/  IMAD.SHL.U32 R227, R227, 0x40, RZ ;  /* 0x00000040e3e37824 */ /* 0x002fc800078e00ff */
[----:B------:R-:W-:-:S05]  /*1e800*/  IMAD.SHL.U32 R227, R227, 0x2, RZ ;  /* 0x00000002e3e37824 */ /* 0x000fca00078e00ff */
[----:B------:R-:W-:-:S05]  /*1e810*/  IADD3 R247, P2, R247, R227, RZ ;  /* 0x000000e3f7f77210 */ /* 0x000fca0007f5e0ff */
        /* <DEDUP_REMOVED lines=17> */
[----:B---3--:R-:W-:-:S05]  /*1e930*/  IADD3 R15, P4, R15, R227, RZ ;  /* 0x000000e30f0f7210 */ /* 0x008fca0007f9e0ff */
        /* <DEDUP_REMOVED lines=8> */
[----:B----4-:R-:W-:Y:S01]  /*1e9c0*/  IADD3 R16, P5, R16, R227, RZ ;  /* 0x000000e310107210 */ /* 0x010fe20007fbe0ff */
[----:B------:R-:W-:-:S04]  /*1e9d0*/  IMAD.MOV.U32 R227, RZ, RZ, R11 ;  /* 0x000000ffffe37224 */ /* 0x000fc800078e000b */
[----:B------:R-:W-:Y:S01]  /*1e9e0*/  IMAD.X R227, R227, 0x1, R2, P6 ;  /* 0x00000001e3e37824 */ /* 0x000fe200030e0602 */
[----:B------:R1:W-:Y:S04]  /*1e9f0*/  STL [R1+0x988], R16 ;  /* 0x0009881001007387 */ /* 0x0003e80000100800 */
[----:B-1----:R0:W5:Y:S04]  /*1ea00*/  LDL.LU R16, [R1+0x1324] ;  /* 0x0013240001107983 */ /* 0x0021680000300800 */
[----:B------:R-:W2:Y:S04]  /*1ea10*/  LDL.LU R11, [R1+0x940] ;  /* 0x00094000010b7983 */ /* 0x000ea80000300800 */
[----:B------:R1:W-:Y:S02]  /*1ea20*/  STL [R1+0x9ac], R227 ;  /* 0x0009ace301007387 */ /* 0x0003e40000100800 */
[----:B-1----:R-:W1:Y:S02]  /*1ea30*/  LDC R227, c[0x0][0x23c] ;  /* 0x00008f00ffe37b82 */ /* 0x002e640000000800 */
[----:B-1----:R-:W-:-:S04]  /*1ea40*/  IMAD.SHL.U32 R227, R227, 0x40, RZ ;  /* 0x00000040e3e37824 */ /* 0x002fc800078e00ff */
[----:B------:R-:W-:-:S05]  /*1ea50*/  IMAD.SHL.U32 R227, R227, 0x2, RZ ;  /* 0x00000002e3e37824 */ /* 0x000fca00078e00ff */
[----:B------:R-:W-:-:S05]  /*1ea60*/  IADD3 R17, P6, R17, R227, RZ ;  /* 0x000000e311117210 */ /* 0x000fca0007fde0ff */
[----:B------:R1:W-:Y:S04]  /*1ea70*/  STL [R1+0x980], R17 ;  /* 0x0009801101007387 */ /* 0x0003e80000100800 */
[----:B-1----:R0:W5:Y:S04]  /*1ea80*/  LDL.LU R17, [R1+0x1320] ;  /* 0x0013200001117983 */ /* 0x0021680000300800 */
[----:B------:R-:W3:Y:S01]  /*1ea90*/  LDL.LU R227, [R1+0x9a4] ;  /* 0x0009a40001e37983 */ /* 0x000ee20000300800 */
[--C-:B------:R-:W-:Y:S02]  /*1eaa0*/  IMAD.X R5, R5, 0x1, R2.reuse, P2 ;  /* 0x0000000105057824 */ /* 0x100fe400010e0602 */
[----:B------:R-:W-:-:S02]  /*1eab0*/  IMAD.X R220, R220, 0x1, R2, P3 ;  /* 0x00000001dcdc7824 */ /* 0x000fc400018e0602 */
[--C-:B------:R-:W-:Y:S02]  /*1eac0*/  IMAD.X R217, R217, 0x1, R2.reuse, P4 ;  /* 0x00000001d9d97824 */ /* 0x100fe400020e0602 */
[--C-:B------:R-:W-:Y:S02]  /*1ead0*/  IMAD.X R6, R6, 0x1, R2.reuse, P6 ;  /* 0x0000000106067824 */ /* 0x100fe400030e0602 */
[----:B---3--:R-:W-:-:S05]  /*1eae0*/  IMAD.X R227, R227, 0x1, R2, P1 ;  /* 0x00000001e3e37824 */ /* 0x008fca00008e0602 */
[----:B------:R1:W-:Y:S02]  /*1eaf0*/  STL [R1+0x9a4], R227 ;  /* 0x0009a4e301007387 */ /* 0x0003e40000100800 */
[----:B-1----:R-:W1:Y:S02]  /*1eb00*/  LDC R227, c[0x0][0x23c] ;  /* 0x00008f00ffe37b82 */ /* 0x002e640000000800 */
[----:B-1----:R-:W-:-:S04]  /*1eb10*/  IMAD.SHL.U32 R227, R227, 0x40, RZ ;  /* 0x00000040e3e37824 */ /* 0x002fc800078e00ff */
[----:B------:R-:W-:-:S05]  /*1eb20*/  IMAD.SHL.U32 R227, R227, 0x2, RZ ;  /* 0x00000002e3e37824 */ /* 0x000fca00078e00ff */
[-C--:B------:R-:W-:Y:S02]  /*1eb30*/  IADD3 R3, P1, R3, R227.reuse, RZ ;  /* 0x000000e303037210 */ /* 0x080fe40007f3e0ff */
[-C--:B------:R-:W-:Y:S02]  /*1eb40*/  IADD3 R223, P2, R223, R227.reuse, RZ ;  /* 0x000000e3dfdf7210 */ /* 0x080fe40007f5e0ff */
[-C--:B------:R-:W-:Y:S01]  /*1eb50*/  IADD3 R8, P3, R8, R227.reuse, RZ ;  /* 0x000000e308087210 */ /* 0x080fe20007f7e0ff */
[----:B------:R1:W-:Y:S01]  /*1eb60*/  STL [R1+0x978], R3 ;  /* 0x0009780301007387 */ /* 0x0003e20000100800 */
[----:B------:R-:W-:Y:S01]  /*1eb70*/  IADD3 R4, P4, R4, R227, RZ ;  /* 0x000000e304047210 */ /* 0x000fe20007f9e0ff */
[----:B------:R-:W-:Y:S02]  /*1eb80*/  IMAD.MOV.U32 R227, RZ, RZ, R9 ;  /* 0x000000ffffe37224 */ /* 0x000fe400078e0009 */
[----:B-1----:R0:W5:Y:S04]  /*1eb90*/  LDL.LU R3, [R1+0x131c] ;  /* 0x00131c0001037983 */ /* 0x0021680000300800 */
[----:B------:R1:W-:Y:S01]  /*1eba0*/  STL [R1+0x99c], R5 ;  /* 0x00099c0501007387 */ /* 0x0003e20000100800 */
[----:B------:R-:W-:-:S03]  /*1ebb0*/  IMAD.X R227, R227, 0x1, R2, P5 ;  /* 0x00000001e3e37824 */ /* 0x000fc600028e0602 */
[----:B-1----:R-:W3:Y:S04]  /*1ebc0*/  LDL.LU R5, [R1+0x928] ;  /* 0x0009280001057983 */ /* 0x002ee80000300800 */
[----:B------:R1:W-:Y:S04]  /*1ebd0*/  STL [R1+0x970], R223 ;  /* 0x000970df01007387 */ /* 0x0003e80000100800 */
[----:B-1----:R-:W4:Y:S04]  /*1ebe0*/  LDL.LU R223, [R1+0x920] ;  /* 0x0009200001df7983 */ /* 0x002f280000300800 */
[----:B------:R1:W-:Y:S04]  /*1ebf0*/  STL [R1+0x994], R220 ;  /* 0x000994dc01007387 */ /* 0x0003e80000100800 */
[----:B-1----:R-:W4:Y:S04]  /*1ec00*/  LDL.LU R220, [R1+0x918] ;  /* 0x0009180001dc7983 */ /* 0x002f280000300800 */
[----:B------:R1:W-:Y:S04]  /*1ec10*/  STL [R1+0x968], R8 ;  /* 0x0009680801007387 */ /* 0x0003e80000100800 */
[----:B-1----:R-:W4:Y:S04]  /*1ec20*/  LDL.LU R8, [R1+0x910] ;  /* 0x0009100001087983 */ /* 0x002f280000300800 */
        /* <DEDUP_REMOVED lines=9> */
[-C--:B------:R-:W-:Y:S02]  /*1ecc0*/  IADD3 R7, P5, R7, R227.reuse, RZ ;  /* 0x000000e307077210 */ /* 0x080fe40007fbe0ff */
[----:B------:R-:W-:-:S03]  /*1ecd0*/  IADD3 R221, P6, R221, R227, RZ ;  /* 0x000000e3dddd7210 */ /* 0x000fc60007fde0ff */
[----:B------:R1:W-:Y:S04]  /*1ece0*/  STL [R1+0x958], R7 ;  /* 0x0009580701007387 */ /* 0x0003e80000100800 */
[----:B-1----:R-:W4:Y:S04]  /*1ecf0*/  LDL.LU R7, [R1+0x1314] ;  /* 0x0013140001077983 */ /* 0x002f280000300800 */
[----:B------:R1:W-:Y:S04]  /*1ed00*/  STL [R1+0x97c], R6 ;  /* 0x00097c0601007387 */ /* 0x0003e80000100800 */
[----:B-1----:R-:W4:Y:S04]  /*1ed10*/  LDL.LU R6, [R1+0x8f0] ;  /* 0x0008f00001067983 */ /* 0x002f280000300800 */
[----:B------:R1:W-:Y:S04]  /*1ed20*/  STL [R1+0x950], R221 ;  /* 0x000950dd01007387 */ /* 0x0003e80000100800 */
[----:B-1----:R-:W2:Y:S02]  /*1ed30*/  LDL.LU R221, [R1+0x1310] ;  /* 0x0013100001dd7983 */ /* 0x002ea40000300800 */
[----:B--2---:R-:W-:-:S02]  /*1ed40*/  IMAD.MOV.U32 R227, RZ, RZ, R221 ;  /* 0x000000ffffe37224 */ /* 0x004fc400078e00dd */
[----:B------:R-:W2:Y:S02]  /*1ed50*/  LDL.LU R221, [R1+0x8e8] ;  /* 0x0008e80001dd7983 */ /* 0x000ea40000300800 */
[----:B------:R-:W-:-:S05]  /*1ed60*/  IMAD.X R227, R227, 0x1, R2, P1 ;  /* 0x00000001e3e37824 */ /* 0x000fca00008e0602 */
[----:B------:R1:W-:Y:S02]  /*1ed70*/  STL [R1+0x974], R227 ;  /* 0x000974e301007387 */ /* 0x0003e40000100800 */
[----:B-1----:R-:W1:Y:S02]  /*1ed80*/  LDC R227, c[0x0][0x23c] ;  /* 0x00008f00ffe37b82 */ /* 0x002e640000000800 */
[----:B-1----:R-:W-:-:S04]  /*1ed90*/  IMAD.SHL.U32 R227, R227, 0x40, RZ ;  /* 0x00000040e3e37824 */ /* 0x002fc800078e00ff */
[----:B------:R-:W-:-:S05]  /*1eda0*/  IMAD.SHL.U32 R227, R227, 0x2, RZ ;  /* 0x00000002e3e37824 */ /* 0x000fca00078e00ff */
[----:B------:R-:W-:-:S05]  /*1edb0*/  IADD3 R222, P1, R222, R227, RZ ;  /* 0x000000e3dede7210 */ /* 0x000fca0007f3e0ff */
[----:B------:R1:W-:Y:S04]  /*1edc0*/  STL [R1+0x948], R222 ;  /* 0x000948de01007387 */ /* 0x0003e80000100800 */
[----:B-1----:R-:W2:Y:S04]  /*1edd0*/  LDL.LU R222, [R1+0x130c] ;  /* 0x00130c0001de7983 */ /* 0x002ea80000300800 */
[----:B------:R-:W3:Y:S01]  /*1ede0*/  LDL.LU R227, [R1+0x96c] ;  /* 0x00096c0001e37983 */ /* 0x000ee20000300800 */
[--C-:B------:R-:W-:Y:S02]  /*1edf0*/  IMAD.X R13, R13, 0x1, R2.reuse, P4 ;  /* 0x000000010d0d7824 */ /* 0x100fe400020e0602 */
[----:B---3--:R-:W-:-:S05]  /*1ee00*/  IMAD.X R227, R227, 0x1, R2, P2 ;  /* 0x00000001e3e37824 */ /* 0x008fca00010e0602 */
[----:B------:R1:W-:Y:S02]  /*1ee10*/  STL [R1+0x96c], R227 ;  /* 0x00096ce301007387 */ /* 0x0003e40000100800 */
[----:B-1----:R-:W1:Y:S02]  /*1ee20*/  LDC R227, c[0x0][0x23c] ;  /* 0x00008f00ffe37b82 */ /* 0x002e640000000800 */
[----:B-1----:R-:W-:-:S04]  /*1ee30*/  IMAD.SHL.U32 R227, R227, 0x40, RZ ;  /* 0x00000040e3e37824 */ /* 0x002fc800078e00ff */
[----:B------:R-:W-:-:S05]  /*1ee40*/  IMAD.SHL.U32 R227, R227, 0x2, RZ ;  /* 0x00000002e3e37824 */ /* 0x000fca00078e00ff */
[----:B------:R-:W-:Y:S01]  /*1ee50*/  IADD3 R11, P2, R11, R227, RZ ;  /* 0x000000e30b0b7210 */ /* 0x000fe20007f5e0ff */
[----:B------:R-:W-:-:S04]  /*1ee60*/  IMAD.MOV.U32 R227, RZ, RZ, R218 ;  /* 0x000000ffffe37224 */ /* 0x000fc800078e00da */
[----:B------:R-:W-:Y:S01]  /*1ee70*/  IMAD.X R227, R227, 0x1, R2, P3 ;  /* 0x00000001e3e37824 */ /* 0x000fe200018e0602 */
[----:B------:R1:W-:Y:S04]  /*1ee80*/  STL [R1+0x940], R11 ;  /* 0x0009400b01007387 */ /* 0x0003e80000100800 */
[----:B-1----:R-:W3:Y:S04]  /*1ee90*/  LDL.LU R11, [R1+0x8fc] ;  /* 0x0008fc00010b7983 */ /* 0x002ee80000300800 */
[----:B------:R-:W3:Y:S04]  /*1eea0*/  LDL.LU R218, [R1+0x8d0] ;  /* 0x0008d00001da7983 */ /* 0x000ee80000300800 */
[----:B------:R1:W-:Y:S02]  /*1eeb0*/  STL [R1+0x964], R227 ;  /* 0x000964e301007387 */ /* 0x0003e40000100800 */
[----:B-1----:R-:W1:Y:S02]  /*1eec0*/  LDC R227, c[0x0][0x23c] ;  /* 0x00008f00ffe37b82 */ /* 0x002e640000000800 */
[----:B-1----:R-:W-:-:S04]  /*1eed0*/  IMAD.SHL.U32 R227, R227, 0x40, RZ ;  /* 0x00000040e3e37824 */ /* 0x002fc800078e00ff */
[----:B------:R-:W-:-:S05]  /*1eee0*/  IMAD.SHL.U32 R227, R227, 0x2, RZ ;  /* 0x00000002e3e37824 */ /* 0x000fca00078e00ff */
[-C--:B------:R-:W-:Y:S02]  /*1eef0*/  IADD3 R216, P3, R216, R227.reuse, RZ ;  /* 0x000000e3d8d87210 */ /* 0x080fe40007f7e0ff */
[----:B------:R-:W-:-:S03]  /*1ef00*/  IADD3 R10, P4, R10, R227, RZ ;  /* 0x000000e30a0a7210 */ /* 0x000fc60007f9e0ff */
[----:B------:R1:W-:Y:S04]  /*1ef10*/  STL [R1+0x938], R216 ;  /* 0x000938d801007387 */ /* 0x0003e80000100800 */
[----:B-1----:R-:W3:Y:S04]  /*1ef20*/  LDL.LU R216, [R1+0x8ec] ;  /* 0x0008ec0001d87983 */ /* 0x002ee80000300800 */
[----:B------:R1:W-:Y:S04]  /*1ef30*/  STL [R1+0x95c], R13 ;  /* 0x00095c0d01007387 */ /* 0x0003e80000100800 */
[----:B-1----:R-:W3:Y:S04]  /*1ef40*/  LDL.LU R13, [R1+0x8e4] ;  /* 0x0008e400010d7983 */ /* 0x002ee80000300800 */
[----:B------:R1:W-:Y:S04]  /*1ef50*/  STL [R1+0x930], R10 ;  /* 0x0009300a01007387 */ /* 0x0003e80000100800 */
[----:B-1----:R-:W3:Y:S04]  /*1ef60*/  LDL.LU R10, [R1+0x1308] ;  /* 0x00130800010a7983 */ /* 0x002ee80000300800 */
[----:B------:R-:W4:Y:S02]  /*1ef70*/  LDL.LU R227, [R1+0x954] ;  /* 0x0009540001e37983 */ /* 0x000f240000300800 */
[----:B----4-:R-:W-:-:S05]  /*1ef80*/  IMAD.X R227, R227, 0x1, R2, P5 ;  /* 0x00000001e3e37824 */ /* 0x010fca00028e0602 */
[----:B------:R1:W-:Y:S02]  /*1ef90*/  STL [R1+0x954], R227 ;  /* 0x000954e301007387 */ /* 0x0003e40000100800 */
[----:B-1----:R-:W1:Y:S02]  /*1efa0*/  LDC R227, c[0x0][0x23c] ;  /* 0x00008f00ffe37b82 */ /* 0x002e640000000800 */
[----:B-1----:R-:W-:-:S04]  /*1efb0*/  IMAD.SHL.U32 R227, R227, 0x40, RZ ;  /* 0x00000040e3e37824 */ /* 0x002fc800078e00ff */
[----:B------:R-:W-:-:S05]  /*1efc0*/  IMAD.SHL.U32 R227, R227, 0x2, RZ ;  /* 0x00000002e3e37824 */ /* 0x000fca00078e00ff */
[----:B------:R-:W-:-:S05]  /*1efd0*/  IADD3 R5, P5, R5, R227, RZ ;  /* 0x000000e305057210 */ /* 0x000fca0007fbe0ff */
[----:B------:R1:W-:Y:S04]  /*1efe0*/  STL [R1+0x928], R5 ;  /* 0x0009280501007387 */ /* 0x0003e80000100800 */
[----:B-1----:R-:W4:Y:S04]  /*1eff0*/  LDL.LU R5, [R1+0x1304] ;  /* 0x0013040001057983 */ /* 0x002f280000300800 */
        /* <DEDUP_REMOVED lines=8> */
[----:B-1----:R-:W2:Y:S04]  /*1f080*/  LDL.LU R223, [R1+0x1300] ;  /* 0x0013000001df7983 */ /* 0x002ea80000300800 */
[----:B------:R-:W3:Y:S02]  /*1f090*/  LDL.LU R227, [R1+0x944] ;  /* 0x0009440001e37983 */ /* 0x000ee40000300800 */
[----:B---3--:R-:W-:-:S05]  /*1f0a0*/  IMAD.X R227, R227, 0x1, R2, P1 ;  /* 0x00000001e3e37824 */ /* 0x008fca00008e0602 */
[----:B------:R1:W-:Y:S02]  /*1f0b0*/  STL [R1+0x944], R227 ;  /* 0x000944e301007387 */ /* 0x0003e40000100800 */
[----:B-1----:R-:W1:Y:S02]  /*1f0c0*/  LDC R227, c[0x0][0x23c] ;  /* 0x00008f00ffe37b82 */ /* 0x002e640000000800 */
[----:B-1----:R-:W-:-:S04]  /*1f0d0*/  IMAD.SHL.U32 R227, R227, 0x40, RZ ;  /* 0x00000040e3e37824 */ /* 0x002fc800078e00ff */
[----:B------:R-:W-:-:S05]  /*1f0e0*/  IMAD.SHL.U32 R227, R227, 0x2, RZ ;  /* 0x00000002e3e37824 */ /* 0x000fca00078e00ff */
[----:B------:R-:W-:-:S05]  /*1f0f0*/  IADD3 R220, P1, R220, R227, RZ ;  /* 0x000000e3dcdc7210 */ /* 0x000fca0007f3e0ff */
        /* <DEDUP_REMOVED lines=56> */
[----:B------:R-:W4:Y:S01]  /*1f480*/  LDL.LU R227, [R1+0x90c] ;  /* 0x00090c0001e37983 */ /* 0x000f220000300800 */
[----:B------:R-:W-:Y:S02]  /*1f490*/  WARPGROUP.DEPBAR.LE gsb0, 0x0 ;  /* 0x00008000000079c5 */ /* 0x000fe40000010000 */
[----:B------:R-:W-:Y:S01]  /*1f4a0*/  WARPGROUP.ARRIVE ;  /* 0x00000000000079c5 */ /* 0x000fe20000000000 */
[----:B------:R-:W-:Y:S01]  /*1f4b0*/  UMOV UR22, UR10 ;  /* 0x0000000a00167c82 */ /* 0x000fe20008000000 */
[----:B------:R-:W-:-:S04]  /*1f4c0*/  UMOV UR23, UR11 ;  /* 0x0000000b00177c82 */ /* 0x000fc80008000000 */
[----:B------:R-:W-:Y:S01]  /*1f4d0*/  HGMMA.64x128x16.F32.BF16 R152, gdesc[UR20].tnspA, R152, gsb0 ;  /* 0x21e00000149879f0 */ /* 0x000fe20008001898 */
[----:B------:R-:W-:Y:S01]  /*1f4e0*/  UMOV UR26, UR14 ;  /* 0x0000000e001a7c82 */ /* 0x000fe20008000000 */
[----:B------:R-:W-:Y:S01]  /*1f4f0*/  UMOV UR27, UR15 ;  /* 0x0000000f001b7c82 */ /* 0x000fe20008000000 */
[----:B----4-:R-:W-:-:S05]  /*1f500*/  IMAD.X R227, R227, 0x1, R2, P2 ;  /* 0x00000001e3e37824 */ /* 0x010fca00010e0602 */
[----:B------:R1:W-:Y:S02]  /*1f510*/  STL [R1+0x90c], R227 ;  /* 0x00090ce301007387 */ /* 0x0003e40000100800 */
[----:B-1----:R-:W1:Y:S02]  /*1f520*/  LDC R227, c[0x0][0x23c] ;  /* 0x00008f00ffe37b82 */ /* 0x002e640000000800 */
[----:B-1----:R-:W-:-:S04]  /*1f530*/  IMAD.SHL.U32 R227, R227, 0x40, RZ ;  /* 0x00000040e3e37824 */ /* 0x002fc800078e00ff */
[----:B------:R-:W-:-:S05]  /*1f540*/  IMAD.SHL.U32 R227, R227, 0x2, RZ ;  /* 0x00000002e3e37824 */ /* 0x000fca00078e00ff */
[----:B--2---:R-:W-:-:S05]  /*1f550*/  IADD3 R6, P2, R6, R227, RZ ;  /* 0x000000e306067210 */ /* 0x004fca0007f5e0ff */
[----:B------:R1:W-:Y:S04]  /*1f560*/  STL [R1+0x8e0], R6 ;  /* 0x0008e00601007387 */ /* 0x0003e80000100800 */
[----:B-1----:R-:W2:Y:S04]  /*1f570*/  LDL.LU R6, [R1+0x12e0] ;  /* 0x0012e00001067983 */ /* 0x002ea80000300800 */
[----:B------:R-:W4:Y:S01]  /*1f580*/  LDL.LU R227, [R1+0x904] ;  /* 0x0009040001e37983 */ /* 0x000f220000300800 */
[----:B------:R-:W-:Y:S02]  /*1f590*/  WARPGROUP.DEPBAR.LE gsb0, 0x0 ;  /* 0x00008000000079c5 */ /* 0x000fe40000010000 */
[----:B------:R-:W-:-:S06]  /*1f5a0*/  WARPGROUP.ARRIVE ;  /* 0x00000000000079c5 */ /* 0x000fcc0000000000 */
[----:B------:R-:W-:Y:S01]  /*1f5b0*/  HGMMA.64x128x16.F32.BF16 R152, gdesc[UR24].tnspA, R152, gsb0 ;  /* 0x21e00000189879f0 */ /* 0x000fe20008001898 */
[----:B------:R-:W-:Y:S01]  /*1f5c0*/  UMOV UR30, UR18 ;  /* 0x00000012001e7c82 */ /* 0x000fe20008000000 */
[----:B------:R-:W-:Y:S01]  /*1f5d0*/  UMOV UR31, UR19 ;  /* 0x00000013001f7c82 */ /* 0x000fe20008000000 */
[----:B------:R-:W-:Y:S01]  /*1f5e0*/  UMOV UR34, UR6 ;  /* 0x0000000600227c82 */ /* 0x000fe20008000000 */
[----:B------:R-:W-:Y:S01]  /*1f5f0*/  UMOV UR35, UR7 ;  /* 0x0000000700237c82 */ /* 0x000fe20008000000 */
[----:B------:R-:W-:Y:S02]  /*1f600*/  WARPGROUP.DEPBAR.LE gsb0, 0x0 ;  /* 0x00008000000079c5 */ /* 0x000fe40000010000 */
[----:B------:R-:W-:-:S06]  /*1f610*/  WARPGROUP.ARRIVE ;  /* 0x00000000000079c5 */ /* 0x000fcc0000000000 */
[----:B------:R-:W-:Y:S01]  /*1f620*/  HGMMA.64x128x16.F32.BF16 R88, gdesc[UR28].tnspA, R88, gsb0 ;  /* 0x21e000001c5879f0 */ /* 0x000fe20008001858 */
[----:B----4-:R-:W-:-:S05]  /*1f630*/  IMAD.X R227, R227, 0x1, R2, P3 ;  /* 0x00000001e3e37824 */ /* 0x010fca00018e0602 */
[----:B------:R1:W-:Y:S02]  /*1f640*/  STL [R1+0x904], R227 ;  /* 0x000904e301007387 */ /* 0x0003e40000100800 */
[----:B-1----:R-:W1:Y:S02]  /*1f650*/  LDC R227, c[0x0][0x23c] ;  /* 0x00008f00ffe37b82 */ /* 0x002e640000000800 */
[----:B-1----:R-:W-:-:S04]  /*1f660*/  IMAD.SHL.U32 R227, R227, 0x40, RZ ;  /* 0x00000040e3e37824 */ /* 0x002fc800078e00ff */
[----:B------:R-:W-:-:S05]  /*1f670*/  IMAD.SHL.U32 R227, R227, 0x2, RZ ;  /* 0x00000002e3e37824 */ /* 0x000fca00078e00ff */
[----:B------:R-:W-:-:S05]  /*1f680*/  IADD3 R10, P3, R10, R227, RZ ;  /* 0x000000e30a0a7210 */ /* 0x000fca0007f7e0ff */
[----:B------:R1:W-:Y:S04]  /*1f690*/  STL [R1+0x8d8], R10 ;  /* 0x0008d80a01007387 */ /* 0x0003e80000100800 */
[----:B-1----:R-:W4:Y:S01]  /*1f6a0*/  LDL.LU R10, [R1+0x12dc] ;  /* 0x0012dc00010a7983 */ /* 0x002f220000300800 */
[----:B------:R-:W-:Y:S02]  /*1f6b0*/  WARPGROUP.DEPBAR.LE gsb0, 0x0 ;  /* 0x00008000000079c5 */ /* 0x000fe40000010000 */
[----:B------:R-:W-:-:S06]  /*1f6c0*/  WARPGROUP.ARRIVE ;  /* 0x00000000000079c5 */ /* 0x000fcc0000000000 */
[----:B------:R-:W-:Y:S01]  /*1f6d0*/  HGMMA.64x128x16.F32.BF16 R88, gdesc[UR32].tnspA, R88, gsb0 ;  /* 0x21e00000205879f0 */ /* 0x000fe20008001858 */
[----:B------:R-:W-:Y:S01]  /*1f6e0*/  UMOV UR38, UR10 ;  /* 0x0000000a00267c82 */ /* 0x000fe20008000000 */
[----:B------:R-:W-:Y:S01]  /*1f6f0*/  UMOV UR39, UR11 ;  /* 0x0000000b00277c82 */ /* 0x000fe20008000000 */
[--C-:B------:R-:W-:Y:S02]  /*1f700*/  IMAD.X R11, R11, 0x1, R2.reuse, P4 ;  /* 0x000000010b0b7824 */ /* 0x100fe400020e0602 */
[--C-:B------:R-:W-:Y:S01]  /*1f710*/  IMAD.X R220, R220, 0x1, R2.reuse, P5 ;  /* 0x00000001dcdc7824 */ /* 0x100fe200028e0602 */
[----:B------:R-:W-:Y:S02]  /*1f720*/  IADD3 R218, P4, R218, R227, RZ ;  /* 0x000000e3dada7210 */ /* 0x000fe40007f9e0ff */
[----:B------:R-:W-:Y:S04]  /*1f730*/  STL [R1+0x8fc], R11 ;  /* 0x0008fc0b01007387 */ /* 0x000fe80000100800 */
[----:B------:R1:W-:Y:S01]  /*1f740*/  STL [R1+0x8f4], R220 ;  /* 0x0008f4dc01007387 */ /* 0x0003e20000100800 */
[----:B------:R-:W-:Y:S01]  /*1f750*/  UMOV UR42, UR14 ;  /* 0x0000000e002a7c82 */ /* 0x000fe20008000000 */
[----:B------:R-:W-:Y:S01]  /*1f760*/  UMOV UR43, UR15 ;  /* 0x0000000f002b7c82 */ /* 0x000fe20008000000 */
[----:B------:R-:W-:Y:S01]  /*1f770*/  UMOV UR46, UR18 ;  /* 0x00000012002e7c82 */ /* 0x000fe20008000000 */
[----:B------:R-:W-:Y:S01]  /*1f780*/  UMOV UR47, UR19 ;  /* 0x00000013002f7c82 */ /* 0x000fe20008000000 */
[----:B------:R-:W-:Y:S01]  /*1f790*/  UMOV UR50, UR6 ;  /* 0x0000000600327c82 */ /* 0x000fe20008000000 */
[----:B------:R-:W-:Y:S01]  /*1f7a0*/  UMOV UR51, UR7 ;  /* 0x0000000700337c82 */ /* 0x000fe20008000000 */
[----:B------:R-:W-:-:S02]  /*1f7b0*/  IMAD.X R216, R216, 0x1, R2, P6 ;  /* 0x00000001d8d87824 */ /* 0x000fc400030e0602 */
[--C-:B------:R-:W-:Y:S02]  /*1f7c0*/  IMAD.X R13, R13, 0x1, R2.reuse, P1 ;  /* 0x000000010d0d7824 */ /* 0x100fe400008e0602 */
[--C-:B---3--:R-:W-:Y:S01]  /*1f7d0*/  IMAD.X R221, R221, 0x1, R2.reuse, P2 ;  /* 0x00000001dddd7824 */ /* 0x108fe200010e0602 */
[----:B-1----:R-:W3:Y:S04]  /*1f7e0*/  LDL.LU R220, [R1+0x12d8] ;  /* 0x0012d80001dc7983 */ /* 0x002ee80000300800 */
[----:B------:R-:W-:Y:S01]  /*1f7f0*/  STL [R1+0x8d0], R218 ;  /* 0x0008d0da01007387 */ /* 0x000fe20000100800 */
[----:B------:R-:W-:Y:S02]  /*1f800*/  WARPGROUP.DEPBAR.LE gsb0, 0x0 ;  /* 0x00008000000079c5 */ /* 0x000fe40000010000 */
[----:B------:R-:W-:Y:S01]  /*1f810*/  WARPGROUP.ARRIVE ;  /* 0x00000000000079c5 */ /* 0x000fe20000000000 */
[----:B------:R-:W-:Y:S01]  /*1f820*/  UMOV UR54, UR10 ;  /* 0x0000000a00367c82 */ /* 0x000fe20008000000 */
[----:B------:R-:W-:Y:S01]  /*1f830*/  UMOV UR55, UR11 ;  /* 0x0000000b00377c82 */ /* 0x000fe20008000000 */
[----:B------:R-:W-:Y:S01]  /*1f840*/  UMOV UR58, UR14 ;  /* 0x0000000e003a7c82 */ /* 0x000fe20008000000 */
[----:B------:R-:W-:Y:S01]  /*1f850*/  UMOV UR59, UR15 ;  /* 0x0000000f003b7c82 */ /* 0x000fe20008000000 */
[----:B------:R-:W-:Y:S01]  /*1f860*/  IMAD.X R5, R5, 0x1, R2, P3 ;  /* 0x0000000105057824 */ /* 0x000fe200018e0602 */
[----:B------:R-:W-:Y:S01]  /*1f870*/  HGMMA.64x128x16.F32.BF16 R88, gdesc[UR36].tnspA, R88, gsb0 ;  /* 0x21e00000245879f0 */ /* 0x000fe20008001858 */
[----:B------:R-:W1:Y:S01]  /*1f880*/  LDC R11, c[0x0][0x238] ;  /* 0x00008e00ff0b7b82 */ /* 0x000e620000000800 */
[----:B----4-:R-:W-:-:S05]  /*1f890*/  IADD3 R10, P5, R10, R227, RZ ;  /* 0x000000e30a0a7210 */ /* 0x010fca0007fbe0ff */
[----:B------:R4:W-:Y:S04]  /*1f8a0*/  STL [R1+0x8c8], R10 ;  /* 0x0008c80a01007387 */ /* 0x0009e80000100800 */
[----:B----4-:R-:W4:Y:S01]  /*1f8b0*/  LDL.LU R10, [R1+0x12d4] ;  /* 0x0012d400010a7983 */ /* 0x010f220000300800 */
[----:B------:R-:W-:Y:S02]  /*1f8c0*/  WARPGROUP.DEPBAR.LE gsb0, 0x0 ;  /* 0x00008000000079c5 */ /* 0x000fe40000010000 */
[----:B------:R-:W-:-:S06]  /*1f8d0*/  WARPGROUP.ARRIVE ;  /* 0x00000000000079c5 */ /* 0x000fcc0000000000 */
[----:B------:R-:W-:Y:S01]  /*1f8e0*/  HGMMA.64x128x16.F32.BF16 R88, gdesc[UR40].tnspA, R88, gsb0 ;  /* 0x21e00000285879f0 */ /* 0x000fe20008001858 */
[-C--:B------:R-:W-:Y:S02]  /*1f8f0*/  IADD3 R9, P6, R9, R227.reuse, RZ ;  /* 0x000000e309097210 */ /* 0x080fe40007fde0ff */
[----:B------:R-:W-:Y:S01]  /*1f900*/  IADD3 R7, P1, R7, R227, RZ ;  /* 0x000000e307077210 */ /* 0x000fe20007f3e0ff */
[----:B------:R-:W-:Y:S02]  /*1f910*/  WARPGROUP.DEPBAR.LE gsb0, 0x0 ;  /* 0x00008000000079c5 */ /* 0x000fe40000010000 */
[----:B------:R-:W-:-:S06]  /*1f920*/  WARPGROUP.ARRIVE ;  /* 0x00000000000079c5 */ /* 0x000fcc0000000000 */
[----:B------:R-:W-:Y:S01]  /*1f930*/  HGMMA.64x128x16.F32.BF16 R24, gdesc[UR44].tnspA, R24, gsb0 ;  /* 0x21e000002c1879f0 */ /* 0x000fe20008001818 */
[----:B------:R0:W-:Y:S04]  /*1f940*/  STL [R1+0x8c0], R9 ;  /* 0x0008c00901007387 */ /* 0x0001e80000100800 */
[----:B0-----:R-:W3:Y:S04]  /*1f950*/  LDL.LU R9, [R1+0x12d0] ;  /* 0x0012d00001097983 */ /* 0x001ee80000300800 */
[----:B------:R-:W-:Y:S04]  /*1f960*/  STL [R1+0x8ec], R216 ;  /* 0x0008ecd801007387 */ /* 0x000fe80000100800 */
[----:B------:R0:W-:Y:S04]  /*1f970*/  STL [R1+0x8b8], R7 ;  /* 0x0008b80701007387 */ /* 0x0001e80000100800 */
[----:B0-----:R-:W3:Y:S04]  /*1f980*/  LDL.LU R7, [R1+0x12cc] ;  /* 0x0012cc0001077983 */ /* 0x001ee80000300800 */
[----:B------:R-:W-:Y:S04]  /*1f990*/  STL [R1+0x8e4], R13 ;  /* 0x0008e40d01007387 */ /* 0x000fe80000100800 */
[----:B------:R0:W-:Y:S04]  /*1f9a0*/  STL [R1+0x8dc], R221 ;  /* 0x0008dcdd01007387 */ /* 0x0001e80000100800 */
[----:B0-----:R-:W3:Y:S01]  /*1f9b0*/  LDL.LU R221, [R1+0x12c8] ;  /* 0x0012c80001dd7983 */ /* 0x001ee20000300800 */
[----:B------:R-:W-:-:S02]  /*1f9c0*/  WARPGROUP.DEPBAR.LE gsb0, 0x0 ;  /* 0x00008000000079c5 */ /* 0x000fc40000010000 */
[----:B------:R-:W-:-:S06]  /*1f9d0*/  WARPGROUP.ARRIVE ;  /* 0x00000000000079c5 */ /* 0x000fcc0000000000 */
[----:B------:R-:W-:Y:S01]  /*1f9e0*/  HGMMA.64x128x16.F32.BF16 R24, gdesc[UR48].tnspA, R24, gsb0 ;  /* 0x21e00000301879f0 */ /* 0x000fe20008001818 */
[----:B----4-:R-:W-:-:S05]  /*1f9f0*/  IADD3 R10, P2, R10, R227, RZ ;  /* 0x000000e30a0a7210 */ /* 0x010fca0007f5e0ff */
[----:B------:R0:W-:Y:S04]  /*1fa00*/  STL [R1+0x8b0], R10 ;  /* 0x0008b00a01007387 */ /* 0x0001e80000100800 */
[----:B0-----:R-:W4:Y:S01]  /*1fa10*/  LDL.LU R10, [R1+0x12c4] ;  /* 0x0012c400010a7983 */ /* 0x001f220000300800 */
[----:B------:R-:W-:Y:S02]  /*1fa20*/  WARPGROUP.DEPBAR.LE gsb0, 0x0 ;  /* 0x00008000000079c5 */ /* 0x000fe40000010000 */
[----:B------:R-:W-:-:S06]  /*1fa30*/  WARPGROUP.ARRIVE ;  /* 0x00000000000079c5 */ /* 0x000fcc0000000000 */
[----:B------:R-:W-:Y:S01]  /*1fa40*/  HGMMA.64x128x16.F32.BF16 R24, gdesc[UR52].tnspA, R24, gsb0 ;  /* 0x21e00000341879f0 */ /* 0x000fe20008001818 */
[----:B--2---:R-:W-:Y:S01]  /*1fa50*/  IADD3 R6, P3, R6, R227, RZ ;  /* 0x000000e306067210 */ /* 0x004fe20007f7e0ff */
[----:B------:R0:W-:Y:S01]  /*1fa60*/  STL [R1+0x8d4], R5 ;  /* 0x0008d40501007387 */ /* 0x0001e20000100800 */
[--C-:B------:R-:W-:Y:S02]  /*1fa70*/  IMAD.X R223, R223, 0x1, R2.reuse, P6 ;  /* 0x00000001dfdf7824 */ /* 0x100fe400030e0602 */
[--C-:B------:R-:W-:Y:S01]  /*1fa80*/  IMAD.X R222, R222, 0x1, R2.reuse, P1 ;  /* 0x00000001dede7824 */ /* 0x100fe200008e0602 */
[----:B0-----:R0:W5:Y:S04]  /*1fa90*/  LDL.LU R5, [R1+0x12c0] ;  /* 0x0012c00001057983 */ /* 0x0011680000300800 */
[----:B------:R2:W-:Y:S04]  /*1faa0*/  STL [R1+0x8a8], R6 ;  /* 0x0008a80601007387 */ /* 0x0005e80000100800 */
[----:B--2---:R0:W5:Y:S01]  /*1fab0*/  LDL.LU R6, [R1+0x12bc] ;  /* 0x0012bc0001067983 */ /* 0x0041620000300800 */
[----:B---3--:R-:W-:-:S02]  /*1fac0*/  IMAD.X R9, R9, 0x1, R2, P5 ;  /* 0x0000000109097824 */ /* 0x008fc400028e0602 */
[----:B------:R-:W-:Y:S01]  /*1fad0*/  IMAD.X R7, R7, 0x1, R2, P4 ;  /* 0x0000000107077824 */ /* 0x000fe200020e0602 */
[----:B------:R-:W-:Y:S02]  /*1fae0*/  WARPGROUP.DEPBAR.LE gsb0, 0x0 ;  /* 0x00008000000079c5 */ /* 0x000fe40000010000 */
[----:B------:R-:W-:-:S06]  /*1faf0*/  WARPGROUP.ARRIVE ;  /* 0x00000000000079c5 */ /* 0x000fcc0000000000 */
[----:B------:R-:W-:Y:S01]  /*1fb00*/  HGMMA.64x128x16.F32.BF16 R24, gdesc[UR56].tnspA, R24, gsb0 ;  /* 0x21e00000381879f0 */ /* 0x000fe20008001818 */
[----:B------:R-:W-:Y:S01]  /*1fb10*/  IADD3 R8, P4, R8, R227, RZ ;  /* 0x000000e308087210 */ /* 0x000fe20007f9e0ff */
[----:B------:R2:W-:Y:S01]  /*1fb20*/  STL [R1+0x8cc], R7 ;  /* 0x0008cc0701007387 */ /* 0x0005e20000100800 */
[--C-:B------:R-:W-:Y:S02]  /*1fb30*/  IMAD.X R221, R221, 0x1, R2.reuse, P2 ;  /* 0x00000001dddd7824 */ /* 0x100fe400010e0602 */
[--C-:B------:R-:W-:Y:S01]  /*1fb40*/  IMAD.X R220, R220, 0x1, R2.reuse, P3 ;  /* 0x00000001dcdc7824 */ /* 0x100fe200018e0602 */
[----:B--2---:R0:W5:Y:S04]  /*1fb50*/  LDL.LU R7, [R1+0x12b8] ;  /* 0x0012b80001077983 */ /* 0x0041680000300800 */
[----:B------:R2:W-:Y:S01]  /*1fb60*/  STL [R1+0x8a0], R8 ;  /* 0x0008a00801007387 */ /* 0x0005e20000100800 */
[----:B------:R-:W-:-:S03]  /*1fb70*/  IMAD.X R217, R217, 0x1, R2, P4 ;  /* 0x00000001d9d97824 */ /* 0x000fc600020e0602 */
[----:B--2---:R0:W5:Y:S04]  /*1fb80*/  LDL.LU R8, [R1+0x12b4] ;  /* 0x0012b40001087983 */ /* 0x0041680000300800 */
[----:B------:R2:W-:Y:S04]  /*1fb90*/  STL [R1+0x8c4], R9 ;  /* 0x0008c40901007387 */ /* 0x0005e80000100800 */
[----:B--2---:R0:W5:Y:S01]  /*1fba0*/  LDL.LU R9, [R1+0x12b0] ;  /* 0x0012b00001097983 */ /* 0x0041620000300800 */
[----:B----4-:R-:W-:-:S05]  /*1fbb0*/  IADD3 R10, P5, R10, R227, RZ ;  /* 0x000000e30a0a7210 */ /* 0x010fca0007fbe0ff */
[----:B------:R2:W-:Y:S01]  /*1fbc0*/  STL [R1+0x898], R10 ;  /* 0x0008980a01007387 */ /* 0x0005e20000100800 */
[----:B------:R-:W-:-:S03]  /*1fbd0*/  IMAD.X R19, R19, 0x1, R2, P5 ;  /* 0x0000000113137824 */ /* 0x000fc600028e0602 */
[----:B--2---:R0:W5:Y:S04]  /*1fbe0*/  LDL.LU R10, [R1+0x12ac] ;  /* 0x0012ac00010a7983 */ /* 0x0041680000300800 */
[----:B------:R2:W-:Y:S01]  /*1fbf0*/  STL [R1+0x8bc], R223 ;  /* 0x0008bcdf01007387 */ /* 0x0005e20000100800 */
[----:B-1----:R-:W-:-:S03]  /*1fc00*/  IMAD.SHL.U32 R11, R11, 0x40, RZ ;  /* 0x000000400b0b7824 */ /* 0x002fc600078e00ff */
[----:B--2---:R0:W5:Y:S04]  /*1fc10*/  LDL.LU R223, [R1+0x12a8] ;  /* 0x0012a80001df7983 */ /* 0x0041680000300800 */
[----:B------:R1:W-:Y:S01]  /*1fc20*/  STL [R1+0x8b4], R222 ;  /* 0x0008b4de01007387 */ /* 0x0003e20000100800 */
[----:B------:R-:W-:-:S03]  /*1fc30*/  IMAD.MOV.U32 R13, RZ, RZ, R12 ;  /* 0x000000ffff0d7224 */ /* 0x000fc600078e000c */
[----:B-1----:R0:W5:Y:S04]  /*1fc40*/  LDL.LU R222, [R1+0x12a4] ;  /* 0x0012a40001de7983 */ /* 0x0021680000300800 */
[----:B------:R1:W-:Y:S01]  /*1fc50*/  STL [R1+0x8ac], R221 ;  /* 0x0008acdd01007387 */ /* 0x0003e20000100800 */
[----:B------:R-:W-:Y:S02]  /*1fc60*/  IMAD.SHL.U32 R11, R11, 0x2, RZ ;  /* 0x000000020b0b7824 */ /* 0x000fe400078e00ff */
[----:B------:R-:W-:Y:S01]  /*1fc70*/  IMAD.MOV.U32 R12, RZ, RZ, R224 ;  /* 0x000000ffff0c7224 */ /* 0x000fe200078e00e0 */
[----:B-1----:R0:W5:Y:S04]  /*1fc80*/  LDL.LU R221, [R1+0x12a0] ;  /* 0x0012a00001dd7983 */ /* 0x0021680000300800 */
[----:B------:R1:W-:Y:S04]  /*1fc90*/  STL [R1+0x8a4], R220 ;  /* 0x0008a4dc01007387 */ /* 0x0003e80000100800 */
[----:B-1----:R0:W5:Y:S04]  /*1fca0*/  LDL.LU R220, [R1+0x129c] ;  /* 0x00129c0001dc7983 */ /* 0x0021680000300800 */
[----:B------:R1:W-:Y:S04]  /*1fcb0*/  STL [R1+0x89c], R217 ;  /* 0x00089cd901007387 */ /* 0x0003e80000100800 */
[----:B-1----:R0:W5:Y:S04]  /*1fcc0*/  LDL.LU R217, [R1+0x1298] ;  /* 0x0012980001d97983 */ /* 0x0021680000300800 */
[----:B------:R1:W-:Y:S02]  /*1fcd0*/  STL [R1+0x894], R19 ;  /* 0x0008941301007387 */ /* 0x0003e40000100800 */
[----:B-1----:R-:W-:-:S02]  /*1fce0*/  IMAD.MOV.U32 R19, RZ, RZ, R18 ;  /* 0x000000ffff137224 */ /* 0x002fc400078e0012 */
[----:B------:R-:W-:Y:S01]  /*1fcf0*/  IMAD.MOV.U32 R18, RZ, RZ, R219 ;  /* 0x000000ffff127224 */ /* 0x000fe200078e00db */
[----:B------:R-:W-:Y:S02]  /*1fd00*/  WARPGROUP.DEPBAR.LE gsb0, 0x0 ;  /* 0x00008000000079c5 */ /* 0x000fe40000010000 */
[----:B0-----:R-:W-:Y:S05]  /*1fd10*/  @P0 BRA `(.L_x_1) ;  /* 0xfffffeb000700947 */ /* 0x001fea000383ffff */
[----:B------:R-:W2:Y:S04]  /*1fd20*/  LDL.LU R22, [R1+0x1f8] ;  /* 0x0001f80001167983 */ /* 0x000ea80000300800 */
[----:B------:R-:W2:Y:S04]  /*1fd30*/  LDL.LU R23, [R1+0x3f8] ;  /* 0x0003f80001177983 */ /* 0x000ea80000300800 */
[----:B------:R-:W3:Y:S04]  /*1fd40*/  LDL.LU R20, [R1+0x1f0] ;  /* 0x0001f00001147983 */ /* 0x000ee80000300800 */
[----:B------:R-:W3:Y:S04]  /*1fd50*/  LDL.LU R21, [R1+0x3f0] ;  /* 0x0003f00001157983 */ /* 0x000ee80000300800 */
[----:B------:R-:W4:Y:S04]  /*1fd60*/  LDL.LU R18, [R1+0x2f8] ;  /* 0x0002f80001127983 */ /* 0x000f280000300800 */
[----:B------:R-:W4:Y:S04]  /*1fd70*/  LDL.LU R19, [R1+0x4f8] ;  /* 0x0004f80001137983 */ /* 0x000f280000300800 */
[----:B------:R-:W4:Y:S04]  /*1fd80*/  LDL.LU R12, [R1+0x2f0] ;  /* 0x0002f000010c7983 */ /* 0x000f280000300800 */
[----:B------:R-:W4:Y:S04]  /*1fd90*/  LDL.LU R13, [R1+0x4f0] ;  /* 0x0004f000010d7983 */ /* 0x000f280000300800 */
[----:B------:R-:W4:Y:S04]  /*1fda0*/  LDL.LU R2, [R1+0xec] ;  /* 0x0000ec0001027983 */ /* 0x000f280000300800 */
[----:B------:R-:W4:Y:S04]  /*1fdb0*/  LDL.LU R227, [R1+0xe4] ;  /* 0x0000e40001e37983 */ /* 0x000f280000300800 */
[----:B------:R-:W4:Y:S04]  /*1fdc0*/  LDL.LU R0, [R1+0x1ec] ;  /* 0x0001ec0001007983 */ /* 0x000f280000300800 */
[----:B------:R-:W4:Y:S04]  /*1fdd0*/  LDL.LU R11, [R1+0x3ec] ;  /* 0x0003ec00010b7983 */ /* 0x000f280000300800 */
[----:B-----5:R-:W4:Y:S04]  /*1fde0*/  LDL.LU R10, [R1+0x1e4] ;  /* 0x0001e400010a7983 */ /* 0x020f280000300800 */
        /* <DEDUP_REMOVED lines=15> */
[----:B------:R0:W-:Y:S04]  /*1fee0*/  STL [R1+0x1328], R93 ;  /* 0x0013285d01007387 */ /* 0x0001e80000100800 */
[----:B0-----:R-:W4:Y:S04]  /*1fef0*/  LDL.LU R93, [R1+0xf0] ;  /* 0x0000f000015d7983 */ /* 0x001f280000300800 */
        /* <DEDUP_REMOVED lines=21> */
[----:B0-----:R-:W4:Y:S01]  /*20050*/  LDL.LU R91, [R1+0xfc] ;  /* 0x0000fc00015b7983 */ /* 0x001f220000300800 */
[----:B------:R-:W-:-:S03]  /*20060*/  F2FP.BF16.F32.PACK_AB R85, R85, R213 ;  /* 0x000000d55555723e */ /* 0x000fc600000010ff */
[----:B------:R-:W-:Y:S04]  /*20070*/  STL [R1+0x12f8], R89 ;  /* 0x0012f85901007387 */ /* 0x000fe80000100800 */
[----:B------:R-:W-:Y:S04]  /*20080*/  STL [R1+0x12f4], R252 ;  /* 0x0012f4fc01007387 */ /* 0x000fe80000100800 */
[----:B------:R-:W-:Y:S04]  /*20090*/  STL [R1+0x12f0], R250 ;  /* 0x0012f0fa01007387 */ /* 0x000fe80000100800 */
[----:B------:R-:W-:Y:S04]  /*200a0*/  STL [R1+0x12ec], R251 ;  /* 0x0012ecfb01007387 */ /* 0x000fe80000100800 */
[----:B------:R-:W-:Y:S04]  /*200b0*/  STL [R1+0x12e8], R154 ;  /* 0x0012e89a01007387 */ /* 0x000fe80000100800 */
[----:B------:R0:W-:Y:S04]  /*200c0*/  STL [R1+0x12e4], R26 ;  /* 0x0012e41a01007387 */ /* 0x0001e80000100800 */
[----:B------:R-:W-:Y:S01]  /*200d0*/  STL [R1+0x12e0], R152 ;  /* 0x0012e09801007387 */ /* 0x000fe20000100800 */
[----:B--2---:R-:W-:-:S03]  /*200e0*/  F2FP.BF16.F32.PACK_AB R22, R22, R23 ;  /* 0x000000171616723e */ /* 0x004fc600000010ff */
[----:B------:R-:W-:Y:S01]  /*200f0*/  STL [R1+0x12dc], R24 ;  /* 0x0012dc1801007387 */ /* 0x000fe20000100800 */
[----:B0-----:R-:W-:-:S03]  /*20100*/  F2FP.BF16.F32.PACK_AB R26, R87, R215 ;  /* 0x000000d7571a723e */ /* 0x001fc600000010ff */
[----:B------:R-:W-:Y:S01]  /*20110*/  STL [R1+0x12d8], R249 ;  /* 0x0012d8f901007387 */ /* 0x000fe20000100800 */
[----:B---3--:R-:W-:-:S03]  /*20120*/  F2FP.BF16.F32.PACK_AB R20, R20, R21 ;  /* 0x000000151414723e */ /* 0x008fc600000010ff */
[----:B------:R-:W-:Y:S04]  /*20130*/  STL [R1+0x12d4], R90 ;  /* 0x0012d45a01007387 */ /* 0x000fe80000100800 */
[----:B------:R-:W-:Y:S01]  /*20140*/  STL [R1+0x12d0], R248 ;  /* 0x0012d0f801007387 */ /* 0x000fe20000100800 */
[----:B----4-:R-:W-:-:S03]  /*20150*/  F2FP.BF16.F32.PACK_AB R19, R18, R19 ;  /* 0x000000131213723e */ /* 0x010fc600000010ff */
[----:B------:R-:W-:Y:S04]  /*20160*/  STL [R1+0x12cc], R88 ;  /* 0x0012cc5801007387 */ /* 0x000fe80000100800 */
[----:B------:R-:W-:Y:S01]  /*20170*/  STL [R1+0x12c8], R242 ;  /* 0x0012c8f201007387 */ /* 0x000fe20000100800 */
[----:B------:R-:W-:Y:S02]  /*20180*/  F2FP.BF16.F32.PACK_AB R18, R12, R13 ;  /* 0x0000000d0c12723e */ /* 0x000fe400000010ff */
[----:B------:R-:W-:Y:S01]  /*20190*/  F2FP.BF16.F32.PACK_AB R12, R83, R211 ;  /* 0x000000d3530c723e */ /* 0x000fe200000010ff */
[----:B------:R-:W-:Y:S01]  /*201a0*/  STL [R1+0x12c4], R243 ;  /* 0x0012c4f301007387 */ /* 0x000fe20000100800 */
[----:B------:R-:W-:Y:S02]  /*201b0*/  F2FP.BF16.F32.PACK_AB R13, R81, R209 ;  /* 0x000000d1510d723e */ /* 0x000fe400000010ff */
[----:B------:R-:W-:Y:S01]  /*201c0*/  F2FP.BF16.F32.PACK_AB R2, R147, R2 ;  /* 0x000000029302723e */ /* 0x000fe200000010ff */
[----:B------:R-:W-:Y:S04]  /*201d0*/  STL [R1+0x12c0], R240 ;  /* 0x0012c0f001007387 */ /* 0x000fe80000100800 */
[----:B------:R-:W-:Y:S04]  /*201e0*/  STL [R1+0x12bc], R241 ;  /* 0x0012bcf101007387 */ /* 0x000fe80000100800 */
[----:B------:R-:W-:Y:S01]  /*201f0*/  STL [R1+0x12b8], R238 ;  /* 0x0012b8ee01007387 */ /* 0x000fe20000100800 */
[----:B------:R-:W-:-:S03]  /*20200*/  F2FP.BF16.F32.PACK_AB R11, R0, R11 ;  /* 0x0000000b000b723e */ /* 0x000fc600000010ff */
[----:B------:R-:W-:Y:S04]  /*20210*/  STL [R1+0x12b4], R239 ;  /* 0x0012b4ef01007387 */ /* 0x000fe80000100800 */
[----:B------:R-:W-:Y:S04]  /*20220*/  STL [R1+0x12b0], R236 ;  /* 0x0012b0ec01007387 */ /* 0x000fe80000100800 */
[----:B------:R-:W-:Y:S04]  /*20230*/  STL [R1+0x12ac], R237 ;  /* 0x0012aced01007387 */ /* 0x000fe80000100800 */
[----:B------:R-:W-:Y:S01]  /*20240*/  STL [R1+0x12a8], R223 ;  /* 0x0012a8df01007387 */ /* 0x000fe20000100800 */
[----:B------:R-:W-:-:S03]  /*20250*/  F2FP.BF16.F32.PACK_AB R0, R9, R8 ;  /* 0x000000080900723e */ /* 0x000fc600000010ff */
[----:B------:R-:W-:Y:S04]  /*20260*/  STL [R1+0x12a4], R222 ;  /* 0x0012a4de01007387 */ /* 0x000fe80000100800 */
[----:B------:R-:W-:Y:S01]  /*20270*/  STL [R1+0x12a0], R221 ;  /* 0x0012a0dd01007387 */ /* 0x000fe20000100800 */
[----:B------:R-:W-:-:S03]  /*20280*/  F2FP.BF16.F32.PACK_AB R6, R7, R6 ;  /* 0x000000060706723e */ /* 0x000fc600000010ff */
[----:B------:R-:W-:Y:S01]  /*20290*/  STL [R1+0x129c], R220 ;  /* 0x00129cdc01007387 */ /* 0x000fe20000100800 */
[----:B------:R-:W-:-:S03]  /*202a0*/  F2FP.BF16.F32.PACK_AB R5, R146, R5 ;  /* 0x000000059205723e */ /* 0x000fc600000010ff */
[----:B------:R-:W-:Y:S04]  /*202b0*/  STL [R1+0x1298], R217 ;  /* 0x001298d901007387 */ /* 0x000fe80000100800 */
[----:B------:R0:W-:Y:S04]  /*202c0*/  STL [R1+0x54c], R26 ;  /* 0x00054c1a01007387 */ /* 0x0001e80000100800 */
[----:B------:R-:W-:Y:S01]  /*202d0*/  STL [R1+0x548], R85 ;  /* 0x0005485501007387 */ /* 0x000fe20000100800 */
[----:B0-----:R-:W-:Y:S02]  /*202e0*/  F2FP.BF16.F32.PACK_AB R26, R149, R25 ;  /* 0x00000019951a723e */ /* 0x001fe400000010ff */
[----:B------:R-:W-:-:S02]  /*202f0*/  F2FP.BF16.F32.PACK_AB R25, R153, R27 ;  /* 0x0000001b9919723e */ /* 0x000fc400000010ff */
[----:B------:R-:W-:-:S05]  /*20300*/  F2FP.BF16.F32.PACK_AB R24, R151, R91 ;  /* 0x0000005b9718723e */ /* 0x000fca00000010ff */
[----:B------:R0:W-:Y:S04]  /*20310*/  STL [R1+0x544], R24 ;  /* 0x0005441801007387 */ /* 0x0001e80000100800 */
[----:B------:R1:W-:Y:S04]  /*20320*/  STL [R1+0x540], R26 ;  /* 0x0005401a01007387 */ /* 0x0003e80000100800 */
[----:B------:R2:W-:Y:S01]  /*20330*/  STL [R1+0x53c], R25 ;  /* 0x00053c1901007387 */ /* 0x0005e20000100800 */
[----:B0-----:R-:W-:Y:S02]  /*20340*/  F2FP.BF16.F32.PACK_AB R24, R155, R92 ;  /* 0x0000005c9b18723e */ /* 0x001fe400000010ff */
[----:B-1----:R-:W-:-:S03]  /*20350*/  F2FP.BF16.F32.PACK_AB R26, R94, R28 ;  /* 0x0000001c5e1a723e */ /* 0x002fc600000010ff */
[----:B------:R0:W-:Y:S01]  /*20360*/  STL [R1+0x538], R24 ;  /* 0x0005381801007387 */ /* 0x0001e20000100800 */
[----:B--2---:R-:W-:-:S03]  /*20370*/  F2FP.BF16.F32.PACK_AB R25, R156, R30 ;  /* 0x0000001e9c19723e */ /* 0x004fc600000010ff */
[----:B------:R1:W-:Y:S04]  /*20380*/  STL [R1+0x534], R26 ;  /* 0x0005341a01007387 */ /* 0x0003e80000100800 */
[----:B------:R2:W-:Y:S01]  /*20390*/  STL [R1+0x530], R25 ;  /* 0x0005301901007387 */ /* 0x0005e20000100800 */
[----:B0-----:R-:W-:Y:S02]  /*203a0*/  F2FP.BF16.F32.PACK_AB R24, R86, R214 ;  /* 0x000000d65618723e */ /* 0x001fe400000010ff */
[----:B-1----:R-:W-:-:S03]  /*203b0*/  F2FP.BF16.F32.PACK_AB R26, R84, R212 ;  /* 0x000000d4541a723e */ /* 0x002fc600000010ff */
[----:B------:R0:W-:Y:S01]  /*203c0*/  STL [R1+0x52c], R24 ;  /* 0x00052c1801007387 */ /* 0x0001e20000100800 */
[----:B--2---:R-:W-:-:S03]  /*203d0*/  F2FP.BF16.F32.PACK_AB R25, R150, R158 ;  /* 0x0000009e9619723e */ /* 0x004fc600000010ff */
[----:B------:R-:W-:Y:S04]  /*203e0*/  STL [R1+0x528], R26 ;  /* 0x0005281a01007387 */ /* 0x000fe80000100800 */
[----:B------:R-:W-:Y:S01]  /*203f0*/  STL [R1+0x524], R25 ;  /* 0x0005241901007387 */ /* 0x000fe20000100800 */
[----:B0-----:R-:W-:-:S05]  /*20400*/  F2FP.BF16.F32.PACK_AB R24, R148, R93 ;  /* 0x0000005d9418723e */ /* 0x001fca00000010ff */
[----:B------:R-:W-:Y:S04]  /*20410*/  STL [R1+0x520], R24 ;  /* 0x0005201801007387 */ /* 0x000fe80000100800 */
[----:B------:R-:W-:Y:S04]  /*20420*/  STL [R1+0x51c], R22 ;  /* 0x00051c1601007387 */ /* 0x000fe80000100800 */
[----:B------:R-:W-:Y:S04]  /*20430*/  STL [R1+0x518], R20 ;  /* 0x0005181401007387 */ /* 0x000fe80000100800 */
[----:B------:R-:W-:Y:S04]  /*20440*/  STL [R1+0x514], R19 ;  /* 0x0005141301007387 */ /* 0x000fe80000100800 */
[----:B------:R-:W-:Y:S04]  /*20450*/  STL [R1+0x510], R18 ;  /* 0x0005101201007387 */ /* 0x000fe80000100800 */
[----:B------:R0:W-:Y:S04]  /*20460*/  STL [R1+0x50c], R12 ;  /* 0x00050c0c01007387 */ /* 0x0001e80000100800 */
[----:B------:R-:W-:Y:S04]  /*20470*/  STL [R1+0x508], R13 ;  /* 0x0005080d01007387 */ /* 0x000fe80000100800 */
[----:B------:R1:W-:Y:S01]  /*20480*/  STL [R1+0x504], R2 ;  /* 0x0005040201007387 */ /* 0x0003e20000100800 */
[----:B0-----:R-:W-:-:S05]  /*20490*/  F2FP.BF16.F32.PACK_AB R12, R145, R227 ;  /* 0x000000e3910c723e */ /* 0x001fca00000010ff */
[----:B------:R-:W-:Y:S01]  /*204a0*/  STL [R1+0x500], R12 ;  /* 0x0005000c01007387 */ /* 0x000fe20000100800 */
[----:B-1----:R-:W-:-:S03]  /*204b0*/  F2FP.BF16.F32.PACK_AB R2, R10, R17 ;  /* 0x000000110a02723e */ /* 0x002fc600000010ff */
[----:B------:R-:W-:Y:S04]  /*204c0*/  STL [R1+0x4fc], R11 ;  /* 0x0004fc0b01007387 */ /* 0x000fe80000100800 */
[----:B------:R0:W-:Y:S04]  /*204d0*/  STL [R1+0x4f8], R2 ;  /* 0x0004f80201007387 */ /* 0x0001e80000100800 */
[----:B------:R1:W-:Y:S04]  /*204e0*/  STL [R1+0x4f4], R0 ;  /* 0x0004f40001007387 */ /* 0x0003e80000100800 */
[----:B------:R-:W-:Y:S01]  /*204f0*/  STL [R1+0x4f0], R6 ;  /* 0x0004f00601007387 */ /* 0x000fe20000100800 */
[----:B0-----:R-:W-:-:S02]  /*20500*/  F2FP.BF16.F32.PACK_AB R2, R82, R210 ;  /* 0x000000d25202723e */ /* 0x001fc400000010ff */
[----:B-1----:R-:W-:-:S03]  /*20510*/  F2FP.BF16.F32.PACK_AB R0, R80, R208 ;  /* 0x000000d05000723e */ /* 0x002fc600000010ff */
[----:B------:R0:W-:Y:S04]  /*20520*/  STL [R1+0x3fc], R2 ;  /* 0x0003fc0201007387 */ /* 0x0001e80000100800 */
[----:B------:R1:W-:Y:S04]  /*20530*/  STL [R1+0x3f8], R0 ;  /* 0x0003f80001007387 */ /* 0x0003e80000100800 */
[----:B------:R-:W-:Y:S01]  /*20540*/  STL [R1+0x3f4], R5 ;  /* 0x0003f40501007387 */ /* 0x000fe20000100800 */
[----:B0-----:R-:W-:Y:S02]  /*20550*/  F2FP.BF16.F32.PACK_AB R2, R144, R4 ;  /* 0x000000049002723e */ /* 0x001fe400000010ff */
[----:B-1----:R-:W-:-:S03]  /*20560*/  F2FP.BF16.F32.PACK_AB R0, R3, R16 ;  /* 0x000000100300723e */ /* 0x002fc600000010ff */
[----:B------:R0:W-:Y:S01]  /*20570*/  STL [R1+0x3f0], R2 ;  /* 0x0003f00201007387 */ /* 0x0001e20000100800 */
[----:B------:R-:W-:-:S03]  /*20580*/  F2FP.BF16.F32.PACK_AB R3, R15, R14 ;  /* 0x0000000e0f03723e */ /* 0x000fc600000010ff */
[----:B------:R1:W-:Y:S04]  /*20590*/  STL [R1+0x2fc], R0 ;  /* 0x0002fc0001007387 */ /* 0x0003e80000100800 */
[----:B------:R-:W-:Y:S01]  /*205a0*/  STL [R1+0x2f8], R3 ;  /* 0x0002f80301007387 */ /* 0x000fe20000100800 */
[----:B0-----:R-:W-:-:S03]  /*205b0*/  F2FP.BF16.F32.PACK_AB R2, R224, R219 ;  /* 0x000000dbe002723e */ /* 0x001fc600000010ff */
[----:B------:R-:W2:Y:S01]  /*205c0*/  LDL.LU R25, [R1+0xdc] ;  /* 0x0000dc0001197983 */ /* 0x000ea20000300800 */
[----:B-1----:R-:W-:-:S03]  /*205d0*/  F2FP.BF16.F32.PACK_AB R0, R218, R216 ;  /* 0x000000d8da00723e */ /* 0x002fc600000010ff */
[----:B------:R0:W-:Y:S04]  /*205e0*/  STL [R1+0x2f4], R2 ;  /* 0x0002f40201007387 */ /* 0x0001e80000100800 */
[----:B------:R-:W3:Y:S04]  /*205f0*/  LDL.LU R153, [R1+0xd4] ;  /* 0x0000d40001997983 */ /* 0x000ee80000300800 */
[----:B------:R1:W-:Y:S04]  /*20600*/  STL [R1+0x2f0], R0 ;  /* 0x0002f00001007387 */ /* 0x0003e80000100800 */
        /* <DEDUP_REMOVED lines=17> */
[----:B0-----:R-:W4:Y:S04]  /*20720*/  LDL.LU R2, [R1+0x4d0] ;  /* 0x0004d00001027983 */ /* 0x001f280000300800 */
[----:B------:R-:W4:Y:S04]  /*20730*/  LDL.LU R227, [R1+0xcc] ;  /* 0x0000cc0001e37983 */ /* 0x000f280000300800 */
[----:B-1----:R-:W4:Y:S04]  /*20740*/  LDL.LU R0, [R1+0xc4] ;  /* 0x0000c40001007983 */ /* 0x002f280000300800 */
        /* <DEDUP_REMOVED lines=16> */
[----:B------:R-:W4:Y:S01]  /*20850*/  LDL.LU R216, [R1+0x2c0] ;  /* 0x0002c00001d87983 */ /* 0x000f220000300800 */
[----:B------:R-:W-:-:S02]  /*20860*/  F2FP.BF16.F32.PACK_AB R79, R79, R207 ;  /* 0x000000cf4f4f723e */ /* 0x000fc400000010ff */
[----:B------:R-:W-:-:S03]  /*20870*/  F2FP.BF16.F32.PACK_AB R24, R77, R205 ;  /* 0x000000cd4d18723e */ /* 0x000fc600000010ff */
[----:B------:R-:W-:Y:S04]  /*20880*/  STL [R1+0x2ec], R79 ;  /* 0x0002ec4f01007387 */ /* 0x000fe80000100800 */
[----:B------:R4:W-:Y:S01]  /*20890*/  STL [R1+0x2e8], R24 ;  /* 0x0002e81801007387 */ /* 0x0009e20000100800 */
[----:B--2---:R-:W-:Y:S02]  /*208a0*/  F2FP.BF16.F32.PACK_AB R26, R143, R25 ;  /* 0x000000198f1a723e */ /* 0x004fe400000010ff */
[----:B---3--:R-:W-:-:S03]  /*208b0*/  F2FP.BF16.F32.PACK_AB R25, R141, R153 ;  /* 0x000000998d19723e */ /* 0x008fc600000010ff */
[----:B------:R0:W-:Y:S04]  /*208c0*/  STL [R1+0x2e4], R26 ;  /* 0x0002e41a01007387 */ /* 0x0001e80000100800 */
[----:B------:R1:W-:Y:S01]  /*208d0*/  STL [R1+0x2e0], R25 ;  /* 0x0002e01901007387 */ /* 0x0003e20000100800 */
[----:B----4-:R-:W-:-:S05]  /*208e0*/  F2FP.BF16.F32.PACK_AB R24, R27, R155 ;  /* 0x0000009b1b18723e */ /* 0x010fca00000010ff */
[----:B------:R2:W-:Y:S01]  /*208f0*/  STL [R1+0x1fc], R24 ;  /* 0x0001fc1801007387 */ /* 0x0005e20000100800 */
[----:B0-----:R-:W-:Y:S02]  /*20900*/  F2FP.BF16.F32.PACK_AB R26, R92, R94 ;  /* 0x0000005e5c1a723e */ /* 0x001fe400000010ff */
[----:B-1----:R-:W-:-:S03]  /*20910*/  F2FP.BF16.F32.PACK_AB R25, R28, R156 ;  /* 0x0000009c1c19723e */ /* 0x002fc600000010ff */
[----:B------:R0:W-:Y:S01]  /*20920*/  STL [R1+0x1f8], R26 ;  /* 0x0001f81a01007387 */ /* 0x0001e20000100800 */
[----:B--2---:R-:W-:-:S03]  /*20930*/  F2FP.BF16.F32.PACK_AB R24, R30, R158 ;  /* 0x0000009e1e18723e */ /* 0x004fc600000010ff */
[----:B------:R1:W-:Y:S01]  /*20940*/  STL [R1+0x1f4], R25 ;  /* 0x0001f41901007387 */ /* 0x0003e20000100800 */
[----:B0-----:R-:W-:-:S03]  /*20950*/  F2FP.BF16.F32.PACK_AB R26, R78, R206 ;  /* 0x000000ce4e1a723e */ /* 0x001fc600000010ff */
[----:B------:R0:W-:Y:S01]  /*20960*/  STL [R1+0x1f0], R24 ;  /* 0x0001f01801007387 */ /* 0x0001e20000100800 */
[----:B------:R-:W-:Y:S02]  /*20970*/  F2FP.BF16.F32.PACK_AB R22, R140, R22 ;  /* 0x000000168c16723e */ /* 0x000fe400000010ff */
[----:B-1----:R-:W-:Y:S01]  /*20980*/  F2FP.BF16.F32.PACK_AB R25, R76, R204 ;  /* 0x000000cc4c19723e */ /* 0x002fe200000010ff */
[----:B------:R-:W-:Y:S01]  /*20990*/  STL [R1+0x1ec], R26 ;  /* 0x0001ec1a01007387 */ /* 0x000fe20000100800 */
[----:B0-----:R-:W-:Y:S02]  /*209a0*/  F2FP.BF16.F32.PACK_AB R24, R142, R93 ;  /* 0x0000005d8e18723e */ /* 0x001fe400000010ff */
[----:B------:R-:W-:Y:S01]  /*209b0*/  F2FP.BF16.F32.PACK_AB R20, R23, R20 ;  /* 0x000000141714723e */ /* 0x000fe200000010ff */
[----:B------:R-:W-:Y:S04]  /*209c0*/  STL [R1+0x1e8], R25 ;  /* 0x0001e81901007387 */ /* 0x000fe80000100800 */
[----:B------:R-:W-:Y:S01]  /*209d0*/  STL [R1+0x1e4], R24 ;  /* 0x0001e41801007387 */ /* 0x000fe20000100800 */
[----:B------:R-:W-:-:S03]  /*209e0*/  F2FP.BF16.F32.PACK_AB R18, R21, R18 ;  /* 0x000000121512723e */ /* 0x000fc600000010ff */
[----:B------:R-:W-:Y:S01]  /*209f0*/  STL [R1+0x1e0], R22 ;  /* 0x0001e01601007387 */ /* 0x000fe20000100800 */
[----:B------:R-:W-:-:S03]  /*20a00*/  F2FP.BF16.F32.PACK_AB R12, R19, R12 ;  /* 0x0000000c130c723e */ /* 0x000fc600000010ff */
[----:B------:R-:W-:Y:S04]  /*20a10*/  STL [R1+0x1dc], R20 ;  /* 0x0001dc1401007387 */ /* 0x000fe80000100800 */
[----:B------:R-:W-:Y:S01]  /*20a20*/  STL [R1+0x1d8], R18 ;  /* 0x0001d81201007387 */ /* 0x000fe20000100800 */
[----:B------:R-:W-:-:S03]  /*20a30*/  F2FP.BF16.F32.PACK_AB R2, R13, R2 ;  /* 0x000000020d02723e */ /* 0x000fc600000010ff */
[----:B------:R0:W-:Y:S01]  /*20a40*/  STL [R1+0x1d4], R12 ;  /* 0x0001d40c01007387 */ /* 0x0001e20000100800 */
[----:B------:R-:W-:-:S03]  /*20a50*/  F2FP.BF16.F32.PACK_AB R13, R75, R203 ;  /* 0x000000cb4b0d723e */ /* 0x000fc600000010ff */
[----:B------:R1:W-:Y:S01]  /*20a60*/  STL [R1+0x1d0], R2 ;  /* 0x0001d00201007387 */ /* 0x0003e20000100800 */
[----:B------:R-:W-:Y:S02]  /*20a70*/  F2FP.BF16.F32.PACK_AB R0, R137, R0 ;  /* 0x000000008900723e */ /* 0x000fe400000010ff */
[----:B0-----:R-:W-:Y:S01]  /*20a80*/  F2FP.BF16.F32.PACK_AB R12, R73, R201 ;  /* 0x000000c9490c723e */ /* 0x001fe200000010ff */
[----:B------:R-:W-:Y:S01]  /*20a90*/  STL [R1+0xfc], R13 ;  /* 0x0000fc0d01007387 */ /* 0x000fe20000100800 */
[----:B-1----:R-:W-:-:S03]  /*20aa0*/  F2FP.BF16.F32.PACK_AB R2, R139, R227 ;  /* 0x000000e38b02723e */ /* 0x002fc600000010ff */
[----:B------:R-:W-:Y:S01]  /*20ab0*/  STL [R1+0xf8], R12 ;  /* 0x0000f80c01007387 */ /* 0x000fe20000100800 */
[----:B------:R-:W-:-:S03]  /*20ac0*/  F2FP.BF16.F32.PACK_AB R10, R11, R10 ;  /* 0x0000000a0b0a723e */ /* 0x000fc600000010ff */
[----:B------:R0:W-:Y:S04]  /*20ad0*/  STL [R1+0xf4], R2 ;  /* 0x0000f40201007387 */ /* 0x0001e80000100800 */
[----:B------:R1:W-:Y:S01]  /*20ae0*/  STL [R1+0xf0], R0 ;  /* 0x0000f00001007387 */ /* 0x0003e20000100800 */
[----:B0-----:R-:W-:-:S03]  /*20af0*/  F2FP.BF16.F32.PACK_AB R2, R17, R9 ;  /* 0x000000091102723e */ /* 0x001fc600000010ff */
[----:B------:R-:W-:Y:S01]  /*20b00*/  STL [R1+0xec], R10 ;  /* 0x0000ec0a01007387 */ /* 0x000fe20000100800 */
[----:B-1----:R-:W-:-:S03]  /*20b10*/  F2FP.BF16.F32.PACK_AB R0, R8, R7 ;  /* 0x000000070800723e */ /* 0x002fc600000010ff */
[----:B------:R0:W-:Y:S01]  /*20b20*/  STL [R1+0xe8], R2 ;  /* 0x0000e80201007387 */ /* 0x0001e20000100800 */
[----:B------:R-:W-:-:S03]  /*20b30*/  F2FP.BF16.F32.PACK_AB R5, R6, R5 ;  /* 0x000000050605723e */ /* 0x000fc600000010ff */
[----:B------:R1:W-:Y:S01]  /*20b40*/  STL [R1+0xe4], R0 ;  /* 0x0000e40001007387 */ /* 0x0003e20000100800 */
[----:B0-----:R-:W-:-:S03]  /*20b50*/  F2FP.BF16.F32.PACK_AB R2, R74, R202 ;  /* 0x000000ca4a02723e */ /* 0x001fc600000010ff */
[----:B------:R-:W-:Y:S01]  /*20b60*/  STL [R1+0xe0], R5 ;  /* 0x0000e00501007387 */ /* 0x000fe20000100800 */
[----:B------:R-:W-:Y:S02]  /*20b70*/  F2FP.BF16.F32.PACK_AB R4, R138, R4 ;  /* 0x000000048a04723e */ /* 0x000fe400000010ff */
[----:B-1----:R-:W-:Y:S01]  /*20b80*/  F2FP.BF16.F32.PACK_AB R0, R72, R200 ;  /* 0x000000c84800723e */ /* 0x002fe200000010ff */
        /* <DEDUP_REMOVED lines=10> */
[----:B-1----:R-:W-:-:S03]  /*20c30*/  F2FP.BF16.F32.PACK_AB R0, R216, R247 ;  /* 0x000000f7d800723e */ /* 0x002fc600000010ff */
[----:B------:R0:W-:Y:S04]  /*20c40*/  STL [R1+0xc4], R2 ;  /* 0x0000c40201007387 */ /* 0x0001e80000100800 */
[----:B------:R-:W2:Y:S04]  /*20c50*/  LDL.LU R158, [R1+0x1b4] ;  /* 0x0001b400019e7983 */ /* 0x000ea80000300800 */
[----:B------:R1:W-:Y:S04]  /*20c60*/  STL [R1+0xc0], R0 ;  /* 0x0000c00001007387 */ /* 0x0003e80000100800 */
        /* <DEDUP_REMOVED lines=106> */
[----:B-1----:R-:W4:Y:S01]  /*21310*/  LDL.LU R0, [R1+0x10c] ;  /* 0x00010c0001007983 */ /* 0x002f220000300800 */
[----:B------:R-:W-:-:S03]  /*21320*/  F2FP.BF16.F32.PACK_AB R247, R71, R199 ;  /* 0x000000c747f7723e */ /* 0x000fc600000010ff */
[----:B------:R-:W4:Y:S04]  /*21330*/  LDL.LU R3, [R1+0x30c] ;  /* 0x00030c0001037983 */ /* 0x000f280000300800 */
[----:B------:R-:W4:Y:S04]  /*21340*/  LDL.LU R219, [R1+0x104] ;  /* 0x0001040001db7983 */ /* 0x000f280000300800 */
[----:B------:R-:W4:Y:S04]  /*21350*/  LDL.LU R218, [R1+0x304] ;  /* 0x0003040001da7983 */ /* 0x000f280000300800 */
[----:B------:R-:W4:Y:S04]  /*21360*/  LDL.LU R216, [R1+0x20c] ;  /* 0x00020c0001d87983 */ /* 0x000f280000300800 */
[----:B------:R-:W4:Y:S01]  /*21370*/  LDL.LU R199, [R1+0x2a0] ;  /* 0x0002a00001c77983 */ /* 0x000f220000300800 */
[----:B------:R-:W-:Y:S01]  /*21380*/  IMAD.MOV.U32 R93, RZ, RZ, R246 ;  /* 0x000000ffff5d7224 */ /* 0x000fe200078e00f6 */
[----:B------:R-:W-:-:S02]  /*21390*/  F2FP.BF16.F32.PACK_AB R246, R69, R197 ;  /* 0x000000c545f6723e */ /* 0x000fc400000010ff */
[----:B------:R-:W4:Y:S01]  /*213a0*/  LDL.LU R71, [R1+0x348] ;  /* 0x0003480001477983 */ /* 0x000f220000300800 */
[----:B------:R-:W-:-:S03]  /*213b0*/  F2FP.BF16.F32.PACK_AB R245, R135, R245 ;  /* 0x000000f587f5723e */ /* 0x000fc600000010ff */
[----:B------:R-:W4:Y:S01]  /*213c0*/  LDL.LU R197, [R1+0x9c] ;  /* 0x00009c0001c57983 */ /* 0x000f220000300800 */
[----:B------:R-:W-:-:S03]  /*213d0*/  F2FP.BF16.F32.PACK_AB R244, R133, R244 ;  /* 0x000000f485f4723e */ /* 0x000fc600000010ff */
[----:B------:R-:W4:Y:S01]  /*213e0*/  LDL.LU R69, [R1+0x448] ;  /* 0x0004480001457983 */ /* 0x000f220000300800 */
[----:B------:R-:W-:Y:S02]  /*213f0*/  F2FP.BF16.F32.PACK_AB R235, R93, R235 ;  /* 0x000000eb5deb723e */ /* 0x000fe400000010ff */
[----:B------:R-:W-:Y:S01]  /*21400*/  F2FP.BF16.F32.PACK_AB R233, R233, R232 ;  /* 0x000000e8e9e9723e */ /* 0x000fe200000010ff */
[----:B------:R-:W4:Y:S01]  /*21410*/  LDL.LU R135, [R1+0x388] ;  /* 0x0003880001877983 */ /* 0x000f220000300800 */
[----:B--2---:R-:W-:Y:S02]  /*21420*/  F2FP.BF16.F32.PACK_AB R234, R158, R234 ;  /* 0x000000ea9eea723e */ /* 0x004fe400000010ff */
[----:B------:R-:W-:Y:S01]  /*21430*/  F2FP.BF16.F32.PACK_AB R232, R231, R230 ;  /* 0x000000e6e7e8723e */ /* 0x000fe200000010ff */
[----:B------:R-:W2:Y:S01]  /*21440*/  LDL.LU R133, [R1+0x488] ;  /* 0x0004880001857983 */ /* 0x000ea20000300800 */
[----:B------:R-:W-:-:S03]  /*21450*/  F2FP.BF16.F32.PACK_AB R231, R70, R198 ;  /* 0x000000c646e7723e */ /* 0x000fc600000010ff */
[----:B------:R-:W2:Y:S01]  /*21460*/  LDL.LU R93, [R1+0x1328] ;  /* 0x00132800015d7983 */ /* 0x000ea20000300800 */
[----:B------:R-:W-:-:S03]  /*21470*/  F2FP.BF16.F32.PACK_AB R230, R68, R196 ;  /* 0x000000c444e6723e */ /* 0x000fc600000010ff */
[----:B------:R-:W2:Y:S01]  /*21480*/  LDL.LU R158, [R1+0x1324] ;  /* 0x00132400019e7983 */ /* 0x000ea20000300800 */
[----:B------:R-:W-:-:S03]  /*21490*/  F2FP.BF16.F32.PACK_AB R229, R134, R229 ;  /* 0x000000e586e5723e */ /* 0x000fc600000010ff */
[----:B------:R-:W2:Y:S01]  /*214a0*/  LDL.LU R198, [R1+0x2a8] ;  /* 0x0002a80001c67983 */ /* 0x000ea20000300800 */
[----:B------:R-:W-:-:S03]  /*214b0*/  F2FP.BF16.F32.PACK_AB R228, R132, R228 ;  /* 0x000000e484e4723e */ /* 0x000fc600000010ff */
[----:B------:R-:W2:Y:S01]  /*214c0*/  LDL.LU R70, [R1+0x340] ;  /* 0x0003400001467983 */ /* 0x000ea20000300800 */
[----:B---3--:R-:W-:-:S03]  /*214d0*/  F2FP.BF16.F32.PACK_AB R227, R30, R227 ;  /* 0x000000e31ee3723e */ /* 0x008fc600000010ff */
[----:B------:R-:W3:Y:S01]  /*214e0*/  LDL.LU R196, [R1+0x94] ;  /* 0x0000940001c47983 */ /* 0x000ee20000300800 */
[----:B----4-:R-:W-:-:S03]  /*214f0*/  F2FP.BF16.F32.PACK_AB R226, R156, R226 ;  /* 0x000000e29ce2723e */ /* 0x010fc600000010ff */
[----:B------:R-:W4:Y:S01]  /*21500*/  LDL.LU R68, [R1+0x440] ;  /* 0x0004400001447983 */ /* 0x000f220000300800 */
[----:B------:R-:W-:-:S03]  /*21510*/  F2FP.BF16.F32.PACK_AB R224, R215, R224 ;  /* 0x000000e0d7e0723e */ /* 0x000fc600000010ff */
        /* <DEDUP_REMOVED lines=30> */
[----:B------:R-:W4:Y:S04]  /*21700*/  LDL.LU R64, [R1+0x44] ;  /* 0x0000440001407983 */ /* 0x000f280000300800 */
[----:B------:R-:W4:Y:S04]  /*21710*/  LDL.LU R130, [R1+0x288] ;  /* 0x0002880001827983 */ /* 0x000f280000300800 */
[----:B------:R-:W4:Y:S04]  /*21720*/  LDL.LU R128, [R1+0x74] ;  /* 0x0000740001807983 */ /* 0x000f280000300800 */
[----:B------:R-:W4:Y:S04]  /*21730*/  LDL.LU R92, [R1+0x1310] ;  /* 0x00131000015c7983 */ /* 0x000f280000300800 */
[----:B------:R-:W4:Y:S01]  /*21740*/  LDL.LU R155, [R1+0x130c] ;  /* 0x00130c00019b7983 */ /* 0x000f220000300800 */
[----:B------:R-:W-:-:S02]  /*21750*/  F2FP.BF16.F32.PACK_AB R200, R199, R200 ;  /* 0x000000c8c7c8723e */ /* 0x000fc400000010ff */
[----:B------:R-:W-:Y:S02]  /*21760*/  F2FP.BF16.F32.PACK_AB R199, R63, R191 ;  /* 0x000000bf3fc7723e */ /* 0x000fe400000010ff */
[----:B------:R-:W4:Y:S04]  /*21770*/  LDL.LU R191, [R1+0x294] ;  /* 0x0002940001bf7983 */ /* 0x000f280000300800 */
[----:B------:R-:W4:Y:S01]  /*21780*/  LDL.LU R63, [R1+0x34c] ;  /* 0x00034c00013f7983 */ /* 0x000f220000300800 */
[----:B------:R-:W-:Y:S02]  /*21790*/  F2FP.BF16.F32.PACK_AB R197, R127, R197 ;  /* 0x000000c57fc5723e */ /* 0x000fe400000010ff */
[----:B--2---:R-:W-:Y:S02]  /*217a0*/  F2FP.BF16.F32.PACK_AB R201, R198, R201 ;  /* 0x000000c9c6c9723e */ /* 0x004fe400000010ff */
[----:B------:R-:W-:-:S02]  /*217b0*/  F2FP.BF16.F32.PACK_AB R198, R61, R189 ;  /* 0x000000bd3dc6723e */ /* 0x000fc400000010ff */
[----:B------:R-:W2:Y:S04]  /*217c0*/  LDL.LU R189, [R1+0x98] ;  /* 0x0000980001bd7983 */ /* 0x000ea80000300800 */
[----:B------:R-:W2:Y:S01]  /*217d0*/  LDL.LU R61, [R1+0x44c] ;  /* 0x00044c00013d7983 */ /* 0x000ea20000300800 */
[----:B---3--:R-:W-:-:S03]  /*217e0*/  F2FP.BF16.F32.PACK_AB R196, R125, R196 ;  /* 0x000000c47dc4723e */ /* 0x008fc600000010ff */
[----:B------:R-:W3:Y:S04]  /*217f0*/  LDL.LU R127, [R1+0x37c] ;  /* 0x00037c00017f7983 */ /* 0x000ee80000300800 */
[----:B------:R-:W3:Y:S01]  /*21800*/  LDL.LU R125, [R1+0x47c] ;  /* 0x00047c00017d7983 */ /* 0x000ee20000300800 */
[----:B----4-:R-:W-:-:S03]  /*21810*/  F2FP.BF16.F32.PACK_AB R195, R27, R195 ;  /* 0x000000c31bc3723e */ /* 0x010fc600000010ff */
[----:B------:R-:W4:Y:S01]  /*21820*/  LDL.LU R27, [R1+0x1308] ;  /* 0x00130800011b7983 */ /* 0x000f220000300800 */
[----:B------:R-:W-:Y:S02]  /*21830*/  F2FP.BF16.F32.PACK_AB R193, R25, R193 ;  /* 0x000000c119c1723e */ /* 0x000fe400000010ff */
[----:B------:R-:W-:Y:S02]  /*21840*/  F2FP.BF16.F32.PACK_AB R194, R153, R194 ;  /* 0x000000c299c2723e */ /* 0x000fe400000010ff */
[----:B------:R-:W4:Y:S04]  /*21850*/  LDL.LU R153, [R1+0x1304] ;  /* 0x0013040001997983 */ /* 0x000f280000300800 */
[----:B------:R-:W4:Y:S01]  /*21860*/  LDL.LU R25, [R1+0x1300] ;  /* 0x0013000001197983 */ /* 0x000f220000300800 */
[----:B------:R-:W-:-:S02]  /*21870*/  F2FP.BF16.F32.PACK_AB R192, R191, R192 ;  /* 0x000000c0bfc0723e */ /* 0x000fc400000010ff */
[----:B------:R-:W-:Y:S02]  /*21880*/  F2FP.BF16.F32.PACK_AB R191, R62, R190 ;  /* 0x000000be3ebf723e */ /* 0x000fe400000010ff */
[----:B------:R-:W4:Y:S01]  /*21890*/  LDL.LU R62, [R1+0x344] ;  /* 0x00034400013e7983 */ /* 0x000f220000300800 */
[----:B------:R-:W-:-:S03]  /*218a0*/  F2FP.BF16.F32.PACK_AB R190, R60, R188 ;  /* 0x000000bc3cbe723e */ /* 0x000fc600000010ff */
[----:B------:R-:W3:Y:S01]  /*218b0*/  LDL.LU R188, [R1+0x90] ;  /* 0x0000900001bc7983 */ /* 0x000ee20000300800 */
[----:B------:R-:W-:-:S03]  /*218c0*/  F2FP.BF16.F32.PACK_AB R151, R91, R151 ;  /* 0x000000975b97723e */ /* 0x000fc600000010ff */
[----:B------:R-:W4:Y:S01]  /*218d0*/  LDL.LU R60, [R1+0x444] ;  /* 0x00044400013c7983 */ /* 0x000f220000300800 */
[----:B------:R-:W-:Y:S02]  /*218e0*/  F2FP.BF16.F32.PACK_AB R150, R89, R150 ;  /* 0x000000965996723e */ /* 0x000fe400000010ff */
[----:B------:R-:W-:Y:S02]  /*218f0*/  F2FP.BF16.F32.PACK_AB R148, R147, R148 ;  /* 0x000000949394723e */ /* 0x000fe400000010ff */
[----:B------:R-:W-:Y:S02]  /*21900*/  F2FP.BF16.F32.PACK_AB R147, R59, R187 ;  /* 0x000000bb3b93723e */ /* 0x000fe400000010ff */
[----:B------:R-:W-:Y:S02]  /*21910*/  F2FP.BF16.F32.PACK_AB R149, R146, R149 ;  /* 0x000000959295723e */ /* 0x000fe400000010ff */
[----:B------:R-:W-:Y:S02]  /*21920*/  F2FP.BF16.F32.PACK_AB R146, R57, R185 ;  /* 0x000000b93992723e */ /* 0x000fe400000010ff */
[----:B------:R-:W-:-:S02]  /*21930*/  F2FP.BF16.F32.PACK_AB R145, R123, R145 ;  /* 0x000000917b91723e */ /* 0x000fc400000010ff */
[----:B--2---:R-:W-:Y:S02]  /*21940*/  F2FP.BF16.F32.PACK_AB R189, R126, R189 ;  /* 0x000000bd7ebd723e */ /* 0x004fe400000010ff */
[----:B------:R-:W2:Y:S01]  /*21950*/  LDL.LU R126, [R1+0x374] ;  /* 0x00037400017e7983 */ /* 0x000ea20000300800 */
[----:B------:R-:W-:Y:S02]  /*21960*/  F2FP.BF16.F32.PACK_AB R144, R121, R144 ;  /* 0x000000907990723e */ /* 0x000fe400000010ff */
[----:B------:R-:W-:Y:S02]  /*21970*/  F2FP.BF16.F32.PACK_AB R143, R252, R143 ;  /* 0x0000008ffc8f723e */ /* 0x000fe400000010ff */
[----:B------:R-:W-:Y:S02]  /*21980*/  F2FP.BF16.F32.PACK_AB R142, R250, R142 ;  /* 0x0000008efa8e723e */ /* 0x000fe400000010ff */
[----:B------:R-:W-:Y:S02]  /*21990*/  F2FP.BF16.F32.PACK_AB R140, R139, R140 ;  /* 0x0000008c8b8c723e */ /* 0x000fe400000010ff */
[----:B------:R-:W-:-:S02]  /*219a0*/  F2FP.BF16.F32.PACK_AB R139, R58, R186 ;  /* 0x000000ba3a8b723e */ /* 0x000fc400000010ff */
[----:B------:R-:W-:Y:S02]  /*219b0*/  F2FP.BF16.F32.PACK_AB R141, R138, R141 ;  /* 0x0000008d8a8d723e */ /* 0x000fe400000010ff */
[----:B------:R-:W-:Y:S02]  /*219c0*/  F2FP.BF16.F32.PACK_AB R138, R56, R184 ;  /* 0x000000b8388a723e */ /* 0x000fe400000010ff */
[----:B------:R-:W-:Y:S02]  /*219d0*/  F2FP.BF16.F32.PACK_AB R137, R122, R137 ;  /* 0x000000897a89723e */ /* 0x000fe400000010ff */
[----:B------:R-:W-:Y:S02]  /*219e0*/  F2FP.BF16.F32.PACK_AB R136, R120, R136 ;  /* 0x000000887888723e */ /* 0x000fe400000010ff */
[----:B------:R-:W-:Y:S02]  /*219f0*/  F2FP.BF16.F32.PACK_AB R135, R251, R135 ;  /* 0x00000087fb87723e */ /* 0x000fe400000010ff */
[----:B------:R-:W-:-:S02]  /*21a00*/  F2FP.BF16.F32.PACK_AB R134, R154, R134 ;  /* 0x000000869a86723e */ /* 0x000fc400000010ff */
[----:B------:R-:W-:Y:S02]  /*21a10*/  F2FP.BF16.F32.PACK_AB R132, R131, R132 ;  /* 0x000000848384723e */ /* 0x000fe400000010ff */
[----:B------:R-:W-:Y:S02]  /*21a20*/  F2FP.BF16.F32.PACK_AB R131, R55, R183 ;  /* 0x000000b73783723e */ /* 0x000fe400000010ff */
[----:B---3--:R-:W-:Y:S02]  /*21a30*/  F2FP.BF16.F32.PACK_AB R188, R124, R188 ;  /* 0x000000bc7cbc723e */ /* 0x008fe400000010ff */
[----:B------:R-:W3:Y:S04]  /*21a40*/  LDL.LU R124, [R1+0x474] ;  /* 0x00047400017c7983 */ /* 0x000ee80000300800 */
[----:B------:R-:W4:Y:S04]  /*21a50*/  LDL.LU R91, [R1+0x12fc] ;  /* 0x0012fc00015b7983 */ /* 0x000f280000300800 */
[----:B------:R-:W4:Y:S04]  /*21a60*/  LDL.LU R89, [R1+0x12f8] ;  /* 0x0012f80001597983 */ /* 0x000f280000300800 */
[----:B------:R-:W4:Y:S04]  /*21a70*/  LDL.LU R59, [R1+0x358] ;  /* 0x00035800013b7983 */ /* 0x000f280000300800 */
[----:B------:R-:W4:Y:S04]  /*21a80*/  LDL.LU R187, [R1+0xc] ;  /* 0x00000c0001bb7983 */ /* 0x000f280000300800 */
[----:B------:R-:W4:Y:S04]  /*21a90*/  LDL.LU R57, [R1+0x458] ;  /* 0x0004580001397983 */ /* 0x000f280000300800 */
[----:B------:R-:W4:Y:S04]  /*21aa0*/  LDL.LU R185, [R1+0x410] ;  /* 0x0004100001b97983 */ /* 0x000f280000300800 */
        /* <DEDUP_REMOVED lines=14> */
[----:B------:R-:W-:Y:S01]  /*21b90*/  F2FP.BF16.F32.PACK_AB R130, R53, R181 ;  /* 0x000000b53582723e */ /* 0x000fe200000010ff */
[----:B------:R-:W4:Y:S01]  /*21ba0*/  LDL.LU R183, [R1+0x218] ;  /* 0x0002180001b77983 */ /* 0x000f220000300800 */
[----:B------:R-:W-:-:S03]  /*21bb0*/  F2FP.BF16.F32.PACK_AB R129, R119, R129 ;  /* 0x000000817781723e */ /* 0x000fc600000010ff */
[----:B------:R-:W4:Y:S01]  /*21bc0*/  LDL.LU R53, [R1+0x5c] ;  /* 0x00005c0001357983 */ /* 0x000f220000300800 */
[----:B------:R-:W-:-:S03]  /*21bd0*/  F2FP.BF16.F32.PACK_AB R128, R117, R128 ;  /* 0x000000807580723e */ /* 0x000fc600000010ff */
[----:B------:R-:W4:Y:S01]  /*21be0*/  LDL.LU R181, [R1+0x310] ;  /* 0x0003100001b57983 */ /* 0x000f220000300800 */
[----:B------:R-:W-:-:S03]  /*21bf0*/  F2FP.BF16.F32.PACK_AB R127, R26, R127 ;  /* 0x0000007f1a7f723e */ /* 0x000fc600000010ff */
[----:B------:R-:W4:Y:S01]  /*21c00*/  LDL.LU R119, [R1+0x110] ;  /* 0x0001100001777983 */ /* 0x000f220000300800 */
[----:B--2---:R-:W-:-:S03]  /*21c10*/  F2FP.BF16.F32.PACK_AB R126, R152, R126 ;  /* 0x0000007e987e723e */ /* 0x004fc600000010ff */
[----:B------:R-:W2:Y:S04]  /*21c20*/  LDL.LU R117, [R1+0x318] ;  /* 0x0003180001757983 */ /* 0x000ea80000300800 */
[----:B------:R-:W2:Y:S04]  /*21c30*/  LDL.LU R26, [R1+0x12e4] ;  /* 0x0012e400011a7983 */ /* 0x000ea80000300800 */
[----:B------:R-:W2:Y:S01]  /*21c40*/  LDL.LU R152, [R1+0x12e0] ;  /* 0x0012e00001987983 */ /* 0x000ea20000300800 */
        /* <DEDUP_REMOVED lines=18> */
[----:B---3--:R-:W-:Y:S02]  /*21d70*/  F2FP.BF16.F32.PACK_AB R124, R123, R124 ;  /* 0x0000007c7b7c723e */ /* 0x008fe400000010ff */
[----:B------:R-:W-:-:S02]  /*21d80*/  F2FP.BF16.F32.PACK_AB R123, R54, R182 ;  /* 0x000000b6367b723e */ /* 0x000fc400000010ff */
[----:B------:R-:W3:Y:S01]  /*21d90*/  LDL.LU R54, [R1+0x268] ;  /* 0x0002680001367983 */ /* 0x000ee20000300800 */
[----:B----4-:R-:W-:-:S03]  /*21da0*/  F2FP.BF16.F32.PACK_AB R121, R118, R121 ;  /* 0x000000797679723e */ /* 0x010fc600000010ff */
[----:B------:R-:W4:Y:S01]  /*21db0*/  LDL.LU R182, [R1+0x118] ;  /* 0x0001180001b67983 */ /* 0x000f220000300800 */
[----:B------:R-:W-:Y:S02]  /*21dc0*/  F2FP.BF16.F32.PACK_AB R125, R122, R125 ;  /* 0x0000007d7a7d723e */ /* 0x000fe400000010ff */
[----:B------:R-:W-:Y:S02]  /*21dd0*/  F2FP.BF16.F32.PACK_AB R122, R52, R180 ;  /* 0x000000b4347a723e */ /* 0x000fe400000010ff */
[----:B------:R-:W2:Y:S01]  /*21de0*/  LDL.LU R52, [R1+0x54] ;  /* 0x0000540001347983 */ /* 0x000ea20000300800 */
[----:B------:R-:W-:-:S03]  /*21df0*/  F2FP.BF16.F32.PACK_AB R120, R116, R120 ;  /* 0x000000787478723e */ /* 0x000fc600000010ff */
        /* <DEDUP_REMOVED lines=24> */
[----:B------:R-:W-:-:S03]  /*21f80*/  F2FP.BF16.F32.PACK_AB R53, R111, R53 ;  /* 0x000000356f35723e */ /* 0x000fc600000010ff */
[----:B------:R-:W4:Y:S01]  /*21f90*/  LDL.LU R175, [R1+0x114] ;  /* 0x0001140001af7983 */ /* 0x000f220000300800 */
[----:B---3--:R-:W-:Y:S02]  /*21fa0*/  F2FP.BF16.F32.PACK_AB R21, R54, R21 ;  /* 0x000000153615723e */ /* 0x008fe400000010ff */
[----:B------:R-:W-:Y:S02]  /*21fb0*/  F2FP.BF16.F32.PACK_AB R54, R45, R173 ;  /* 0x000000ad2d36723e */ /* 0x000fe400000010ff */
[----:B------:R-:W3:Y:S04]  /*21fc0*/  LDL.LU R45, [R1+0x58] ;  /* 0x00005800012d7983 */ /* 0x000ee80000300800 */
[----:B------:R-:W3:Y:S04]  /*21fd0*/  LDL.LU R173, [R1+0x31c] ;  /* 0x00031c0001ad7983 */ /* 0x000ee80000300800 */
[----:B------:R-:W3:Y:S01]  /*21fe0*/  LDL.LU R111, [R1+0x33c] ;  /* 0x00033c00016f7983 */ /* 0x000ee20000300800 */
[----:B--2---:R-:W-:-:S03]  /*21ff0*/  F2FP.BF16.F32.PACK_AB R52, R109, R52 ;  /* 0x000000346d34723e */ /* 0x004fc600000010ff */
[----:B------:R-:W2:Y:S01]  /*22000*/  LDL.LU R109, [R1+0x43c] ;  /* 0x00043c00016d7983 */ /* 0x000ea20000300800 */
        /* <DEDUP_REMOVED lines=10> */
[----:B------:R-:W2:Y:S01]  /*220b0*/  LDL.LU R44, [R1+0x50] ;  /* 0x00005000012c7983 */ /* 0x000ea20000300800 */
[----:B------:R-:W-:-:S03]  /*220c0*/  F2FP.BF16.F32.PACK_AB R59, R238, R59 ;  /* 0x0000003bee3b723e */ /* 0x000fc600000010ff */
[----:B------:R-:W4:Y:S01]  /*220d0*/  LDL.LU R172, [R1+0x120] ;  /* 0x0001200001ac7983 */ /* 0x000f220000300800 */
[----:B------:R-:W-:Y:S02]  /*220e0*/  F2FP.BF16.F32.PACK_AB R57, R56, R57 ;  /* 0x000000393839723e */ /* 0x000fe400000010ff */
[----:B------:R-:W-:Y:S02]  /*220f0*/  F2FP.BF16.F32.PACK_AB R58, R239, R58 ;  /* 0x0000003aef3a723e */ /* 0x000fe400000010ff */
[----:B------:R-:W-:Y:S02]  /*22100*/  F2FP.BF16.F32.PACK_AB R56, R66, R67 ;  /* 0x000000434238723e */ /* 0x000fe400000010ff */
[----:B------:R-:W-:Y:S02]  /*22110*/  F2FP.BF16.F32.PACK_AB R67, R43, R171 ;  /* 0x000000ab2b43723e */ /* 0x000fe400000010ff */
[----:B---3--:R-:W-:Y:S02]  /*22120*/  F2FP.BF16.F32.PACK_AB R45, R110, R45 ;  /* 0x0000002d6e2d723e */ /* 0x008fe400000010ff */
[----:B------:R-:W3:Y:S01]  /*22130*/  LDL.LU R110, [R1+0x334] ;  /* 0x00033400016e7983 */ /* 0x000ee20000300800 */
[----:B--2---:R-:W-:-:S03]  /*22140*/  F2FP.BF16.F32.PACK_AB R44, R108, R44 ;  /* 0x0000002c6c2c723e */ /* 0x004fc600000010ff */
[----:B------:R-:W2:Y:S04]  /*22150*/  LDL.LU R108, [R1+0x23c] ;  /* 0x00023c00016c7983 */ /* 0x000ea80000300800 */
[----:B------:R-:W4:Y:S04]  /*22160*/  LDL.LU R238, [R1+0x12b8] ;  /* 0x0012b80001ee7983 */ /* 0x000f280000300800 */
[----:B------:R-:W4:Y:S04]  /*22170*/  LDL.LU R239, [R1+0x12b4] ;  /* 0x0012b40001ef7983 */ /* 0x000f280000300800 */
[----:B------:R-:W3:Y:S01]  /*22180*/  LDL.LU R43, [R1+0x244] ;  /* 0x00024400012b7983 */ /* 0x000ee20000300800 */
[----:B------:R-:W-:-:S03]  /*22190*/  F2FP.BF16.F32.PACK_AB R66, R41, R169 ;  /* 0x000000a92942723e */ /* 0x000fc600000010ff */
[----:B------:R-:W4:Y:S01]  /*221a0*/  LDL.LU R171, [R1+0x128] ;  /* 0x0001280001ab7983 */ /* 0x000f220000300800 */
[----:B------:R-:W-:-:S03]  /*221b0*/  F2FP.BF16.F32.PACK_AB R65, R107, R65 ;  /* 0x000000416b41723e */ /* 0x000fc600000010ff */
[----:B------:R-:W2:Y:S01]  /*221c0*/  LDL.LU R41, [R1+0x48] ;  /* 0x0000480001297983 */ /* 0x000ea20000300800 */
        /* <DEDUP_REMOVED lines=9> */
[----:B------:R0:W5:Y:S01]  /*22260*/  LDL.LU R223, [R1+0x12a8] ;  /* 0x0012a80001df7983 */ /* 0x0001620000300800 */
[----:B---3--:R-:W-:Y:S02]  /*22270*/  F2FP.BF16.F32.PACK_AB R60, R43, R60 ;  /* 0x0000003c2b3c723e */ /* 0x008fe400000010ff */
[----:B------:R-:W-:-:S02]  /*22280*/  F2FP.BF16.F32.PACK_AB R43, R42, R170 ;  /* 0x000000aa2a2b723e */ /* 0x000fc400000010ff */
[----:B------:R-:W3:Y:S01]  /*22290*/  LDL.LU R170, [R1+0x28] ;  /* 0x0000280001aa7983 */ /* 0x000ee20000300800 */
[----:B------:R-:W-:-:S03]  /*222a0*/  F2FP.BF16.F32.PACK_AB R42, R40, R168 ;  /* 0x000000a8282a723e */ /* 0x000fc600000010ff */
[----:B------:R-:W4:Y:S01]  /*222b0*/  LDL.LU R40, [R1+0x40] ;  /* 0x0000400001287983 */ /* 0x000f220000300800 */
[----:B--2---:R-:W-:-:S03]  /*222c0*/  F2FP.BF16.F32.PACK_AB R41, R106, R41 ;  /* 0x000000296a29723e */ /* 0x004fc600000010ff */
[----:B------:R-:W2:Y:S04]  /*222d0*/  LDL.LU R168, [R1+0x224] ;  /* 0x0002240001a87983 */ /* 0x000ea80000300800 */
[----:B------:R-:W3:Y:S01]  /*222e0*/  LDL.LU R106, [R1+0x248] ;  /* 0x00024800016a7983 */ /* 0x000ee20000300800 */
[----:B----4-:R-:W-:-:S03]  /*222f0*/  F2FP.BF16.F32.PACK_AB R40, R104, R40 ;  /* 0x000000286828723e */ /* 0x010fc600000010ff */
[----:B------:R-:W4:Y:S01]  /*22300*/  LDL.LU R104, [R1+0x34] ;  /* 0x0000340001687983 */ /* 0x000f220000300800 */
[----:B------:R-:W-:Y:S02]  /*22310*/  F2FP.BF16.F32.PACK_AB R71, R222, R71 ;  /* 0x00000047de47723e */ /* 0x000fe400000010ff */
[----:B------:R-:W-:Y:S01]  /*22320*/  F2FP.BF16.F32.PACK_AB R70, R221, R70 ;  /* 0x00000046dd46723e */ /* 0x000fe200000010ff */
[----:B------:R0:W5:Y:S01]  /*22330*/  LDL.LU R222, [R1+0x12a4] ;  /* 0x0012a40001de7983 */ /* 0x0001620000300800 */
[----:B------:R-:W-:Y:S02]  /*22340*/  F2FP.BF16.F32.PACK_AB R68, R107, R68 ;  /* 0x000000446b44723e */ /* 0x000fe400000010ff */
[----:B------:R-:W-:Y:S01]  /*22350*/  F2FP.BF16.F32.PACK_AB R107, R39, R167 ;  /* 0x000000a7276b723e */ /* 0x000fe200000010ff */
[----:B------:R0:W5:Y:S01]  /*22360*/  LDL.LU R221, [R1+0x12a0] ;  /* 0x0012a00001dd7983 */ /* 0x0001620000300800 */
[----:B---3--:R-:W-:Y:S02]  /*22370*/  F2FP.BF16.F32.PACK_AB R69, R106, R69 ;  /* 0x000000456a45723e */ /* 0x008fe400000010ff */
[----:B------:R-:W-:Y:S01]  /*22380*/  F2FP.BF16.F32.PACK_AB R106, R37, R165 ;  /* 0x000000a5256a723e */ /* 0x000fe200000010ff */
[----:B------:R-:W3:Y:S01]  /*22390*/  LDL.LU R39, [R1+0x338] ;  /* 0x0003380001277983 */ /* 0x000ee20000300800 */
[----:B------:R-:W-:-:S03]  /*223a0*/  F2FP.BF16.F32.PACK_AB R105, R103, R105 ;  /* 0x000000696769723e */ /* 0x000fc600000010ff */
[----:B------:R-:W2:Y:S01]  /*223b0*/  LDL.LU R167, [R1+0x22c] ;  /* 0x00022c0001a77983 */ /* 0x000ea20000300800 */
[----:B------:R-:W-:-:S03]  /*223c0*/  F2FP.BF16.F32.PACK_AB R111, R220, R111 ;  /* 0x0000006fdc6f723e */ /* 0x000fc600000010ff */
[----:B------:R-:W3:Y:S01]  /*223d0*/  LDL.LU R37, [R1+0x438] ;  /* 0x0004380001257983 */ /* 0x000ee20000300800 */
[----:B------:R-:W-:-:S03]  /*223e0*/  F2FP.BF16.F32.PACK_AB R109, R108, R109 ;  /* 0x0000006d6c6d723e */ /* 0x000fc600000010ff */
[----:B------:R-:W2:Y:S01]  /*223f0*/  LDL.LU R165, [R1+0x124] ;  /* 0x0001240001a57983 */ /* 0x000ea20000300800 */
[----:B------:R-:W-:-:S03]  /*22400*/  F2FP.BF16.F32.PACK_AB R110, R217, R110 ;  /* 0x0000006ed96e723e */ /* 0x000fc600000010ff */
[----:B------:R-:W3:Y:S01]  /*22410*/  LDL.LU R103, [R1+0x12c] ;  /* 0x00012c0001677983 */ /* 0x000ee20000300800 */
[----:B------:R-:W-:Y:S02]  /*22420*/  F2FP.BF16.F32.PACK_AB R108, R114, R115 ;  /* 0x00000073726c723e */ /* 0x000fe400000010ff */
[----:B------:R-:W-:Y:S02]  /*22430*/  F2FP.BF16.F32.PACK_AB R115, R38, R166 ;  /* 0x000000a62673723e */ /* 0x000fe400000010ff */
[----:B------:R-:W-:Y:S02]  /*22440*/  F2FP.BF16.F32.PACK_AB R114, R36, R164 ;  /* 0x000000a42472723e */ /* 0x000fe400000010ff */
[----:B----4-:R-:W-:Y:S02]  /*22450*/  F2FP.BF16.F32.PACK_AB R104, R101, R104 ;  /* 0x000000686568723e */ /* 0x010fe400000010ff */
[----:B------:R-:W4:Y:S04]  /*22460*/  LDL.LU R101, [R1+0x238] ;  /* 0x0002380001657983 */ /* 0x000f280000300800 */
[----:B------:R0:W5:Y:S04]  /*22470*/  LDL.LU R220, [R1+0x129c] ;  /* 0x00129c0001dc7983 */ /* 0x0001680000300800 */
[----:B------:R0:W5:Y:S04]  /*22480*/  LDL.LU R217, [R1+0x1298] ;  /* 0x0012980001d97983 */ /* 0x0001680000300800 */
[----:B------:R-:W4:Y:S04]  /*22490*/  LDL.LU R166, [R1+0x130] ;  /* 0x0001300001a67983 */ /* 0x000f280000300800 */
[----:B------:R-:W4:Y:S04]  /*224a0*/  LDL.LU R38, [R1+0x330] ;  /* 0x0003300001267983 */ /* 0x000f280000300800 */
[----:B------:R-:W4:Y:S01]  /*224b0*/  LDL.LU R36, [R1+0x138] ;  /* 0x0001380001247983 */ /* 0x000f220000300800 */
[----:B------:R-:W-:-:S02]  /*224c0*/  F2FP.BF16.F32.PACK_AB R77, R76, R77 ;  /* 0x0000004d4c4d723e */ /* 0x000fc400000010ff */
[----:B------:R-:W-:Y:S02]  /*224d0*/  F2FP.BF16.F32.PACK_AB R76, R86, R87 ;  /* 0x00000057564c723e */ /* 0x000fe400000010ff */
[----:B------:R-:W-:Y:S02]  /*224e0*/  F2FP.BF16.F32.PACK_AB R87, R31, R159 ;  /* 0x0000009f1f57723e */ /* 0x000fe400000010ff */
[----:B---3--:R-:W-:Y:S02]  /*224f0*/  F2FP.BF16.F32.PACK_AB R83, R103, R83 ;  /* 0x000000536753723e */ /* 0x008fe400000010ff */
        /* <DEDUP_REMOVED lines=20> */
[----:B--2---:R-:W-:-:S02]  /*22640*/  F2FP.BF16.F32.PACK_AB R82, R165, R82 ;  /* 0x00000052a552723e */ /* 0x004fc400000010ff */
        /* <DEDUP_REMOVED lines=14> */
[----:B----4-:R-:W-:Y:S02]  /*22730*/  F2FP.BF16.F32.PACK_AB R37, R101, R37 ;  /* 0x000000256525723e */ /* 0x010fe400000010ff */
        /* <DEDUP_REMOVED lines=13> */
[----:B0-----:R-:W-:-:S07]  /*22810*/  F2FP.BF16.F32.PACK_AB R116, R251, R250 ;  /* 0x000000fafb74723e */ /* 0x001fce00000010ff */
.L_x_0:
[----:B------:R-:W0:Y:S01]  /*22820*/  S2R R2, SR_TID.X ;  /* 0x0000000000027919 */ /* 0x000e220000002100 */
[----:B------:R-:W-:Y:S01]  /*22830*/  MOV R152, 0x400 ;  /* 0x0000040000987802 */ /* 0x000fe20000000f00 */
[----:B------:R-:W1:Y:S01]  /*22840*/  LDC R216, c[0x0][0x244] ;  /* 0x00009100ffd87b82 */ /* 0x000e620000000800 */
[----:B------:R-:W2:Y:S01]  /*22850*/  S2R R153, SR_CgaCtaId ;  /* 0x0000000000997919 */ /* 0x000ea20000008800 */
[----:B-----5:R-:W-:Y:S06]  /*22860*/  STL [R1+0x12e4], R221 ;  /* 0x0012e4dd01007387 */ /* 0x020fec0000100800 */
[----:B------:R-:W3:Y:S01]  /*22870*/  LDC.64 R218, c[0x0][0x220] ;  /* 0x00008800ffda7b82 */ /* 0x000ee20000000a00 */
[C---:B0-----:R-:W-:Y:S01]  /*22880*/  IMAD.SHL.U32 R3, R2.reuse, 0x10, RZ ;  /* 0x0000001002037824 */ /* 0x041fe200078e00ff */
[C---:B------:R-:W-:Y:S01]  /*22890*/  LOP3.LUT R252, R2.reuse, 0x7f, RZ, 0xc0, !PT ;  /* 0x0000007f02fc7812 */ /* 0x040fe200078ec0ff */
[----:B------:R-:W-:Y:S01]  /*228a0*/  IMAD.SHL.U32 R0, R2, 0x40, RZ ;  /* 0x0000004002007824 */ /* 0x000fe200078e00ff */
[----:B--2---:R-:W-:-:S02]  /*228b0*/  LEA R152, R153, R152, 0x18 ;  /* 0x0000009899987211 */ /* 0x004fc400078ec0ff */
[----:B------:R-:W-:Y:S02]  /*228c0*/  LOP3.LUT R3, R3, 0xf0, RZ, 0xc0, !PT ;  /* 0x000000f003037812 */ /* 0x000fe400078ec0ff */
[----:B------:R-:W-:Y:S01]  /*228d0*/  LOP3.LUT R0, R0, 0x400, RZ, 0xc0, !PT ;  /* 0x0000040000007812 */ /* 0x000fe200078ec0ff */
[----:B------:R-:W-:Y:S01]  /*228e0*/  IMAD R252, R252, 0x10, R152 ;  /* 0x00000010fcfc7824 */ /* 0x000fe200078e0298 */
[----:B------:R-:W-:Y:S02]  /*228f0*/  BAR.SYNC.DEFER_BLOCKING 0x0 ;  /* 0x0000000000007b1d */ /* 0x000fe40000010000 */
[----:B------:R-:W-:Y:S01]  /*22900*/  IADD3 R0, R0, R152, R3 ;  /* 0x0000009800007210 */ /* 0x000fe20007ffe003 */
[----:B------:R-:W-:-:S05]  /*22910*/  IMAD.SHL.U32 R3, R2, 0x8, RZ ;  /* 0x0000000802037824 */ /* 0x000fca00078e00ff */
[----:B------:R-:W-:-:S05]  /*22920*/  LOP3.LUT R3, R3, 0x300, RZ, 0xc0, !PT ;  /* 0x0000030003037812 */ /* 0x000fca00078ec0ff */
[----:B------:R-:W-:Y:S02]  /*22930*/  IMAD.IADD R0, R0, 0x1, R3 ;  /* 0x0000000100007824 */ /* 0x000fe400078e0203 */
[----:B------:R-:W0:Y:S03]  /*22940*/  LDC.64 R2, c[0x0][0x228] ;  /* 0x00008a00ff027b82 */ /* 0x000e260000000a00 */
[----:B------:R-:W-:Y:S05]  /*22950*/  STSM.16.M88.4 [R0], R88 ;  /* 0x0000005800007844 */ /* 0x000fea0000000200 */
[----:B------:R-:W-:Y:S06]  /*22960*/  BAR.SYNC.DEFER_BLOCKING 0x0 ;  /* 0x0000000000007b1d */ /* 0x000fec0000010000 */
[----:B------:R-:W2:Y:S02]  /*22970*/  LDS.128 R88, [R252] ;  /* 0x00000000fc587984 */ /* 0x000ea40000000c00 */
[----:B------:R-:W-:Y:S06]  /*22980*/  BAR.SYNC.DEFER_BLOCKING 0x0 ;  /* 0x0000000000007b1d */ /* 0x000fec0000010000 */
[----:B------:R-:W-:Y:S02]  /*22990*/  STSM.16.M88.4 [R0], R24 ;  /* 0x0000001800007844 */ /* 0x000fe40000000200 */
[----:B------:R-:W-:Y:S06]  /*229a0*/  BAR.SYNC.DEFER_BLOCKING 0x0 ;  /* 0x0000000000007b1d */ /* 0x000fec0000010000 */
[----:B--2---:R-:W-:Y:S01]  /*229b0*/  STL [R1+0x34], R89 ;  /* 0x0000345901007387 */ /* 0x004fe20000100800 */
[----:B------:R-:W-:-:S03]  /*229c0*/  IMAD.MOV.U32 R221, RZ, RZ, R88 ;  /* 0x000000ffffdd7224 */ /* 0x000fc600078e0058 */
[----:B------:R-:W-:Y:S04]  /*229d0*/  STL.64 [R1+0x38], R90 ;  /* 0x0000385a01007387 */ /* 0x000fe80000100a00 */
[----:B------:R-:W2:Y:S01]  /*229e0*/  LDS.128 R24, [R252] ;  /* 0x00000000fc187984 */ /* 0x000ea20000000c00 */
[----:B------:R-:W-:Y:S06]  /*229f0*/  BAR.SYNC.DEFER_BLOCKING 0x0 ;  /* 0x0000000000007b1d */ /* 0x000fec0000010000 */
[----:B------:R-:W-:Y:S02]  /*22a00*/  STSM.16.M88.4 [R0], R116 ;  /* 0x0000007400007844 */ /* 0x000fe40000000200 */
[----:B------:R-:W-:Y:S06]  /*22a10*/  BAR.SYNC.DEFER_BLOCKING 0x0 ;  /* 0x0000000000007b1d */ /* 0x000fec0000010000 */
[----:B--2---:R-:W-:Y:S04]  /*22a20*/  STL.64 [R1+0x20], R24 ;  /* 0x0000201801007387 */ /* 0x004fe80000100a00 */
[----:B------:R-:W-:Y:S04]  /*22a30*/  STL.64 [R1+0x28], R26 ;  /* 0x0000281a01007387 */ /* 0x000fe80000100a00 */
[----:B------:R-:W2:Y:S01]  /*22a40*/  LDS.128 R24, [R252] ;  /* 0x00000000fc187984 */ /* 0x000ea20000000c00 */
[----:B------:R-:W-:Y:S06]  /*22a50*/  BAR.SYNC.DEFER_BLOCKING 0x0 ;  /* 0x0000000000007b1d */ /* 0x000fec0000010000 */
[----:B------:R-:W-:Y:S02]  /*22a60*/  STSM.16.M88.4 [R0], R100 ;  /* 0x0000006400007844 */ /* 0x000fe40000000200 */
[----:B------:R-:W-:Y:S06]  /*22a70*/  BAR.SYNC.DEFER_BLOCKING 0x0 ;  /* 0x0000000000007b1d */ /* 0x000fec0000010000 */
[----:B--2---:R-:W-:Y:S04]  /*22a80*/  STL.64 [R1+0x10], R24 ;  /* 0x0000101801007387 */ /* 0x004fe80000100a00 */
[----:B------:R-:W-:Y:S04]  /*22a90*/  STL.64 [R1+0x18], R26 ;  /* 0x0000181a01007387 */ /* 0x000fe80000100a00 */
[----:B------:R-:W2:Y:S04]  /*22aa0*/  LDL.LU R176, [R1+0xe0] ;  /* 0x0000e00001b07983 */ /* 0x000ea80000300800 */
[----:B------:R-:W4:Y:S01]  /*22ab0*/  LDS.128 R24, [R252] ;  /* 0x00000000fc187984 */ /* 0x000f220000000c00 */
[----:B------:R-:W-:Y:S06]  /*22ac0*/  BAR.SYNC.DEFER_BLOCKING 0x0 ;  /* 0x0000000000007b1d */ /* 0x000fec0000010000 */
[----:B------:R-:W-:Y:S02]  /*22ad0*/  STSM.16.M88.4 [R0], R92 ;  /* 0x0000005c00007844 */ /* 0x000fe40000000200 */
[----:B------:R-:W-:Y:S06]  /*22ae0*/  BAR.SYNC.DEFER_BLOCKING 0x0 ;  /* 0x0000000000007b1d */ /* 0x000fec0000010000 */
[----:B------:R-:W1:Y:S02]  /*22af0*/  LDS.128 R248, [R252] ;  /* 0x00000000fcf87984 */ /* 0x000e640000000c00 */
[----:B------:R-:W-:Y:S06]  /*22b00*/  BAR.SYNC.DEFER_BLOCKING 0x0 ;  /* 0x0000000000007b1d */ /* 0x000fec0000010000 */
[----:B------:R-:W-:Y:S02]  /*22b10*/  STSM.16.M88.4 [R0], R28 ;  /* 0x0000001c00007844 */ /* 0x000fe40000000200 */
[----:B------:R-:W-:Y:S06]  /*22b20*/  BAR.SYNC.DEFER_BLOCKING 0x0 ;  /* 0x0000000000007b1d */ /* 0x000fec0000010000 */
[----:B------:R-:W3:Y:S02]  /*22b30*/  LDS.128 R240, [R252] ;  /* 0x00000000fcf07984 */ /* 0x000ee40000000c00 */
[----:B------:R-:W-:Y:S06]  /*22b40*/  BAR.SYNC.DEFER_BLOCKING 0x0 ;  /* 0x0000000000007b1d */ /* 0x000fec0000010000 */
[----:B------:R-:W-:Y:S02]  /*22b50*/  STSM.16.M88.4 [R0], R96 ;  /* 0x0000006000007844 */ /* 0x000fe40000000200 */
[----:B------:R-:W-:Y:S06]  /*22b60*/  BAR.SYNC.DEFER_BLOCKING 0x0 ;  /* 0x0000000000007b1d */ /* 0x000fec0000010000 */
[----:B------:R-:W-:Y:S02]  /*22b70*/  LDS.128 R236, [R252] ;  /* 0x00000000fcec7984 */ /* 0x000fe40000000c00 */
        /* <DEDUP_REMOVED lines=35> */
[----:B----4-:R-:W-:Y:S04]  /*22db0*/  STL.64 [R1], R24 ;  /* 0x0000001801007387 */ /* 0x010fe80000100a00 */
[----:B------:R-:W-:Y:S04]  /*22dc0*/  STL.64 [R1+0x8], R26 ;  /* 0x0000081a01007387 */ /* 0x000fe80000100a00 */
[----:B------:R-:W2:Y:S04]  /*22dd0*/  LDL.LU R177, [R1+0xe4] ;  /* 0x0000e40001b17983 */ /* 0x000ea80000300800 */
[----:B------:R-:W2:Y:S04]  /*22de0*/  LDL.LU R178, [R1+0xe8] ;  /* 0x0000e80001b27983 */ /* 0x000ea80000300800 */
[----:B------:R-:W-:Y:S01]  /*22df0*/  LDS.128 R24, [R252] ;  /* 0x00000000fc187984 */ /* 0x000fe20000000c00 */
[----:B------:R-:W-:Y:S06]  /*22e00*/  BAR.SYNC.DEFER_BLOCKING 0x0 ;  /* 0x0000000000007b1d */ /* 0x000fec0000010000 */
[----:B------:R-:W2:Y:S04]  /*22e10*/  LDL.LU R179, [R1+0xec] ;  /* 0x0000ec0001b37983 */ /* 0x000ea80000300800 */
[----:B------:R-:W4:Y:S04]  /*22e20*/  LDL.LU R172, [R1+0xd0] ;  /* 0x0000d00001ac7983 */ /* 0x000f280000300800 */
[----:B------:R-:W4:Y:S04]  /*22e30*/  LDL.LU R173, [R1+0xd4] ;  /* 0x0000d40001ad7983 */ /* 0x000f280000300800 */
[----:B------:R-:W4:Y:S04]  /*22e40*/  LDL.LU R174, [R1+0xd8] ;  /* 0x0000d80001ae7983 */ /* 0x000f280000300800 */
[----:B------:R-:W-:Y:S01]  /*22e50*/  STSM.16.M88.4 [R0], R68 ;  /* 0x0000004400007844 */ /* 0x000fe20000000200 */
[----:B------:R-:W-:Y:S06]  /*22e60*/  BAR.SYNC.DEFER_BLOCKING 0x0 ;  /* 0x0000000000007b1d */ /* 0x000fec0000010000 */
[----:B------:R-:W4:Y:S04]  /*22e70*/  LDL.LU R175, [R1+0xdc] ;  /* 0x0000dc0001af7983 */ /* 0x000f280000300800 */
[----:B------:R-:W2:Y:S04]  /*22e80*/  LDL.LU R168, [R1+0xc0] ;  /* 0x0000c00001a87983 */ /* 0x000ea80000300800 */
[----:B------:R-:W2:Y:S04]  /*22e90*/  LDL.LU R169, [R1+0xc4] ;  /* 0x0000c40001a97983 */ /* 0x000ea80000300800 */
[----:B------:R-:W2:Y:S04]  /*22ea0*/  LDL.LU R170, [R1+0xc8] ;  /* 0x0000c80001aa7983 */ /* 0x000ea80000300800 */
[----:B------:R-:W-:Y:S01]  /*22eb0*/  LDS.128 R68, [R252] ;  /* 0x00000000fc447984 */ /* 0x000fe20000000c00 */
[----:B------:R-:W-:Y:S06]  /*22ec0*/  BAR.SYNC.DEFER_BLOCKING 0x0 ;  /* 0x0000000000007b1d */ /* 0x000fec0000010000 */
[----:B------:R-:W2:Y:S04]  /*22ed0*/  LDL.LU R171, [R1+0xcc] ;  /* 0x0000cc0001ab7983 */ /* 0x000ea80000300800 */
[----:B------:R-:W-:Y:S01]  /*22ee0*/  STSM.16.M88.4 [R0], R40 ;  /* 0x0000002800007844 */ /* 0x000fe20000000200 */
        /* <DEDUP_REMOVED lines=111> */
[----:B-1----:R1:W-:Y:S04]  /*235e0*/  STL.64 [R1+0x12d0], R248 ;  /* 0x0012d0f801007387 */ /* 0x0023e80000100a00 */
[----:B------:R0:W-:Y:S04]  /*235f0*/  STL.64 [R1+0x12c0], R250 ;  /* 0x0012c0fa01007387 */ /* 0x0001e80000100a00 */
[----:B---3--:R-:W-:Y:S04]  /*23600*/  STL.64 [R1+0x12d8], R240 ;  /* 0x0012d8f001007387 */ /* 0x008fe80000100a00 */
[----:B------:R-:W-:Y:S04]  /*23610*/  STL.64 [R1+0x12c8], R242 ;  /* 0x0012c8f201007387 */ /* 0x000fe80000100a00 */
[----:B------:R-:W-:Y:S04]  /*23620*/  STL [R1+0x12e0], R242 ;  /* 0x0012e0f201007387 */ /* 0x000fe80000100800 */
[----:B------:R-:W3:Y:S04]  /*23630*/  LDL.LU R180, [R1+0xf0] ;  /* 0x0000f00001b47983 */ /* 0x000ee80000300800 */
[----:B------:R-:W3:Y:S04]  /*23640*/  LDL.LU R181, [R1+0xf4] ;  /* 0x0000f40001b57983 */ /* 0x000ee80000300800 */
[----:B------:R-:W3:Y:S04]  /*23650*/  LDL.LU R182, [R1+0xf8] ;  /* 0x0000f80001b67983 */ /* 0x000ee80000300800 */
[----:B------:R-:W-:Y:S04]  /*23660*/  STSM.16.M88.4 [R0], R228 ;  /* 0x000000e400007844 */ /* 0x000fe80000000200 */
[----:B------:R-:W3:Y:S01]  /*23670*/  LDL.LU R183, [R1+0xfc] ;  /* 0x0000fc0001b77983 */ /* 0x000ee20000300800 */
[----:B------:R-:W-:Y:S06]  /*23680*/  BAR.SYNC.DEFER_BLOCKING 0x0 ;  /* 0x0000000000007b1d */ /* 0x000fec0000010000 */
[----:B------:R-:W3:Y:S04]  /*23690*/  LDL.LU R184, [R1+0x1d0] ;  /* 0x0001d00001b87983 */ /* 0x000ee80000300800 */
[----:B------:R-:W3:Y:S04]  /*236a0*/  LDL.LU R185, [R1+0x1d4] ;  /* 0x0001d40001b97983 */ /* 0x000ee80000300800 */
[----:B------:R-:W3:Y:S04]  /*236b0*/  LDL.LU R186, [R1+0x1d8] ;  /* 0x0001d80001ba7983 */ /* 0x000ee80000300800 */
[----:B------:R-:W3:Y:S04]  /*236c0*/  LDL.LU R187, [R1+0x1dc] ;  /* 0x0001dc0001bb7983 */ /* 0x000ee80000300800 */
[----:B------:R-:W-:Y:S01]  /*236d0*/  LDS.128 R156, [R252] ;  /* 0x00000000fc9c7984 */ /* 0x000fe20000000c00 */
[----:B------:R-:W-:Y:S06]  /*236e0*/  BAR.SYNC.DEFER_BLOCKING 0x0 ;  /* 0x0000000000007b1d */ /* 0x000fec0000010000 */
[----:B-1----:R-:W3:Y:S04]  /*236f0*/  LDL.LU R248, [R1+0x1e0] ;  /* 0x0001e00001f87983 */ /* 0x002ee80000300800 */
[----:B------:R-:W3:Y:S04]  /*23700*/  LDL.LU R249, [R1+0x1e4] ;  /* 0x0001e40001f97983 */ /* 0x000ee80000300800 */
[----:B0-----:R-:W3:Y:S04]  /*23710*/  LDL.LU R250, [R1+0x1e8] ;  /* 0x0001e80001fa7983 */ /* 0x001ee80000300800 */
[----:B------:R-:W3:Y:S04]  /*23720*/  LDL.LU R251, [R1+0x1ec] ;  /* 0x0001ec0001fb7983 */ /* 0x000ee80000300800 */
[----:B------:R-:W-:Y:S01]  /*23730*/  STSM.16.M88.4 [R0], R232 ;  /* 0x000000e800007844 */ /* 0x000fe20000000200 */
[----:B------:R-:W-:Y:S06]  /*23740*/  BAR.SYNC.DEFER_BLOCKING 0x0 ;  /* 0x0000000000007b1d */ /* 0x000fec0000010000 */
[----:B------:R-:W3:Y:S04]  /*23750*/  LDL.LU R192, [R1+0x1f0] ;  /* 0x0001f00001c07983 */ /* 0x000ee80000300800 */
[----:B------:R-:W3:Y:S04]  /*23760*/  LDL.LU R193, [R1+0x1f4] ;  /* 0x0001f40001c17983 */ /* 0x000ee80000300800 */
[----:B------:R-:W3:Y:S04]  /*23770*/  LDL.LU R194, [R1+0x1f8] ;  /* 0x0001f80001c27983 */ /* 0x000ee80000300800 */
[----:B------:R-:W3:Y:S04]  /*23780*/  LDL.LU R195, [R1+0x1fc] ;  /* 0x0001fc0001c37983 */ /* 0x000ee80000300800 */
[----:B------:R-:W-:Y:S01]  /*23790*/  LDS.128 R160, [R252] ;  /* 0x00000000fca07984 */ /* 0x000fe20000000c00 */
[----:B------:R-:W-:Y:S06]  /*237a0*/  BAR.SYNC.DEFER_BLOCKING 0x0 ;  /* 0x0000000000007b1d */ /* 0x000fec0000010000 */
[----:B------:R-:W3:Y:S04]  /*237b0*/  LDL.LU R196, [R1+0x2e0] ;  /* 0x0002e00001c47983 */ /* 0x000ee80000300800 */
[----:B------:R-:W3:Y:S04]  /*237c0*/  LDL.LU R197, [R1+0x2e4] ;  /* 0x0002e40001c57983 */ /* 0x000ee80000300800 */
[----:B------:R-:W3:Y:S04]  /*237d0*/  LDL.LU R198, [R1+0x2e8] ;  /* 0x0002e80001c67983 */ /* 0x000ee80000300800 */
[----:B------:R-:W3:Y:S04]  /*237e0*/  LDL.LU R199, [R1+0x2ec] ;  /* 0x0002ec0001c77983 */ /* 0x000ee80000300800 */
[----:B------:R0:W-:Y:S01]  /*237f0*/  STSM.16.M88.4 [R0], R244 ;  /* 0x000000f400007844 */ /* 0x0001e20000000200 */
[----:B------:R-:W-:Y:S06]  /*23800*/  BAR.SYNC.DEFER_BLOCKING 0x0 ;  /* 0x0000000000007b1d */ /* 0x000fec0000010000 */
[----:B------:R-:W3:Y:S04]  /*23810*/  LDL.LU R200, [R1+0x2f0] ;  /* 0x0002f00001c87983 */ /* 0x000ee80000300800 */
[----:B------:R-:W3:Y:S01]  /*23820*/  LDL.LU R201, [R1+0x2f4] ;  /* 0x0002f40001c97983 */ /* 0x000ee20000300800 */
[----:B0-----:R-:W0:Y:S03]  /*23830*/  LDC R246, c[0x0][0x248] ;  /* 0x00009200fff67b82 */ /* 0x001e260000000800 */
[----:B------:R-:W3:Y:S04]  /*23840*/  LDL.LU R202, [R1+0x2f8] ;  /* 0x0002f80001ca7983 */ /* 0x000ee80000300800 */
[----:B------:R-:W3:Y:S01]  /*23850*/  LDL.LU R203, [R1+0x2fc] ;  /* 0x0002fc0001cb7983 */ /* 0x000ee20000300800 */
[----:B------:R-:W1:Y:S03]  /*23860*/  LDC R247, c[0x0][0x244] ;  /* 0x00009100fff77b82 */ /* 0x000e660000000800 */
[----:B------:R-:W-:Y:S05]  /*23870*/  LDS.128 R164, [R252] ;  /* 0x00000000fca47984 */ /* 0x000fea0000000c00 */
[----:B------:R-:W-:Y:S08]  /*23880*/  BAR.SYNC.DEFER_BLOCKING 0x0 ;  /* 0x0000000000007b1d */ /* 0x000ff00000010000 */
[----:B------:R-:W1:Y:S01]  /*23890*/  LDC.64 R244, c[0x0][0x220] ;  /* 0x00008800fff47b82 */ /* 0x000e620000000a00 */
[----:B--2---:R-:W-:Y:S07]  /*238a0*/  STSM.16.M88.4 [R0], R168 ;  /* 0x000000a800007844 */ /* 0x004fee0000000200 */
[----:B------:R-:W-:Y:S06]  /*238b0*/  BAR.SYNC.DEFER_BLOCKING 0x0 ;  /* 0x0000000000007b1d */ /* 0x000fec0000010000 */
[----:B------:R-:W-:Y:S02]  /*238c0*/  LDS.128 R168, [R252] ;  /* 0x00000000fca87984 */ /* 0x000fe40000000c00 */
[----:B------:R-:W-:Y:S06]  /*238d0*/  BAR.SYNC.DEFER_BLOCKING 0x0 ;  /* 0x0000000000007b1d */ /* 0x000fec0000010000 */
[----:B----4-:R-:W-:Y:S02]  /*238e0*/  STSM.16.M88.4 [R0], R172 ;  /* 0x000000ac00007844 */ /* 0x010fe40000000200 */
[----:B------:R-:W-:Y:S06]  /*238f0*/  BAR.SYNC.DEFER_BLOCKING 0x0 ;  /* 0x0000000000007b1d */ /* 0x000fec0000010000 */
[----:B------:R-:W-:Y:S02]  /*23900*/  LDS.128 R172, [R252] ;  /* 0x00000000fcac7984 */ /* 0x000fe40000000c00 */
[----:B------:R-:W-:Y:S06]  /*23910*/  BAR.SYNC.DEFER_BLOCKING 0x0 ;  /* 0x0000000000007b1d */ /* 0x000fec0000010000 */
[----:B------:R-:W-:Y:S02]  /*23920*/  STSM.16.M88.4 [R0], R176 ;  /* 0x000000b000007844 */ /* 0x000fe40000000200 */
[----:B------:R-:W-:Y:S06]  /*23930*/  BAR.SYNC.DEFER_BLOCKING 0x0 ;  /* 0x0000000000007b1d */ /* 0x000fec0000010000 */
[----:B------:R-:W-:Y:S02]  /*23940*/  LDS.128 R176, [R252] ;  /* 0x00000000fcb07984 */ /* 0x000fe40000000c00 */
[----:B------:R-:W-:Y:S06]  /*23950*/  BAR.SYNC.DEFER_BLOCKING 0x0 ;  /* 0x0000000000007b1d */ /* 0x000fec0000010000 */
[----:B---3--:R-:W-:Y:S02]  /*23960*/  STSM.16.M88.4 [R0], R180 ;  /* 0x000000b400007844 */ /* 0x008fe40000000200 */
[----:B------:R-:W-:Y:S06]  /*23970*/  BAR.SYNC.DEFER_BLOCKING 0x0 ;  /* 0x0000000000007b1d */ /* 0x000fec0000010000 */
[----:B------:R-:W-:Y:S02]  /*23980*/  LDS.128 R180, [R252] ;  /* 0x00000000fcb47984 */ /* 0x000fe40000000c00 */
[----:B------:R-:W-:Y:S06]  /*23990*/  BAR.SYNC.DEFER_BLOCKING 0x0 ;  /* 0x0000000000007b1d */ /* 0x000fec0000010000 */
[----:B------:R-:W-:Y:S02]  /*239a0*/  STSM.16.M88.4 [R0], R184 ;  /* 0x000000b800007844 */ /* 0x000fe40000000200 */
[----:B------:R-:W-:Y:S06]  /*239b0*/  BAR.SYNC.DEFER_BLOCKING 0x0 ;  /* 0x0000000000007b1d */ /* 0x000fec0000010000 */
[----:B------:R-:W-:Y:S02]  /*239c0*/  LDS.128 R184, [R252] ;  /* 0x00000000fcb87984 */ /* 0x000fe40000000c00 */
[----:B------:R-:W-:Y:S06]  /*239d0*/  BAR.SYNC.DEFER_BLOCKING 0x0 ;  /* 0x0000000000007b1d */ /* 0x000fec0000010000 */
[----:B------:R2:W-:Y:S02]  /*239e0*/  STSM.16.M88.4 [R0], R248 ;  /* 0x000000f800007844 */ /* 0x0005e40000000200 */
[----:B------:R-:W-:Y:S06]  /*239f0*/  BAR.SYNC.DEFER_BLOCKING 0x0 ;  /* 0x0000000000007b1d */ /* 0x000fec0000010000 */
[----:B--2---:R-:W2:Y:S04]  /*23a00*/  LDL.LU R248, [R1+0x3f0] ;  /* 0x0003f00001f87983 */ /* 0x004ea80000300800 */
[----:B------:R-:W2:Y:S04]  /*23a10*/  LDL.LU R249, [R1+0x3f4] ;  /* 0x0003f40001f97983 */ /* 0x000ea80000300800 */
[----:B------:R-:W2:Y:S04]  /*23a20*/  LDL.LU R250, [R1+0x3f8] ;  /* 0x0003f80001fa7983 */ /* 0x000ea80000300800 */
[----:B------:R-:W2:Y:S04]  /*23a30*/  LDL.LU R251, [R1+0x3fc] ;  /* 0x0003fc0001fb7983 */ /* 0x000ea80000300800 */
[----:B------:R-:W3:Y:S04]  /*23a40*/  LDL.LU R208, [R1+0x4f0] ;  /* 0x0004f00001d07983 */ /* 0x000ee80000300800 */
[----:B------:R-:W3:Y:S04]  /*23a50*/  LDL.LU R209, [R1+0x4f4] ;  /* 0x0004f40001d17983 */ /* 0x000ee80000300800 */
[----:B------:R-:W3:Y:S04]  /*23a60*/  LDL.LU R210, [R1+0x4f8] ;  /* 0x0004f80001d27983 */ /* 0x000ee80000300800 */
[----:B------:R-:W3:Y:S04]  /*23a70*/  LDL.LU R211, [R1+0x4fc] ;  /* 0x0004fc0001d37983 */ /* 0x000ee80000300800 */
[----:B------:R-:W-:Y:S01]  /*23a80*/  LDS.128 R188, [R252] ;  /* 0x00000000fcbc7984 */ /* 0x000fe20000000c00 */
[----:B------:R-:W-:Y:S06]  /*23a90*/  BAR.SYNC.DEFER_BLOCKING 0x0 ;  /* 0x0000000000007b1d */ /* 0x000fec0000010000 */
[----:B------:R-:W4:Y:S04]  /*23aa0*/  LDL.LU R212, [R1+0x500] ;  /* 0x0005000001d47983 */ /* 0x000f280000300800 */
[----:B------:R-:W4:Y:S04]  /*23ab0*/  LDL.LU R213, [R1+0x504] ;  /* 0x0005040001d57983 */ /* 0x000f280000300800 */
[----:B------:R-:W4:Y:S04]  /*23ac0*/  LDL.LU R214, [R1+0x508] ;  /* 0x0005080001d67983 */ /* 0x000f280000300800 */
[----:B------:R-:W4:Y:S04]  /*23ad0*/  LDL.LU R215, [R1+0x50c] ;  /* 0x00050c0001d77983 */ /* 0x000f280000300800 */
[----:B------:R-:W-:Y:S01]  /*23ae0*/  STSM.16.M88.4 [R0], R192 ;  /* 0x000000c000007844 */ /* 0x000fe20000000200 */
[----:B------:R-:W-:Y:S06]  /*23af0*/  BAR.SYNC.DEFER_BLOCKING 0x0 ;  /* 0x0000000000007b1d */ /* 0x000fec0000010000 */
[----:B------:R-:W4:Y:S04]  /*23b00*/  LDL.LU R224, [R1+0x510] ;  /* 0x0005100001e07983 */ /* 0x000f280000300800 */
[----:B------:R-:W4:Y:S04]  /*23b10*/  LDL.LU R225, [R1+0x514] ;  /* 0x0005140001e17983 */ /* 0x000f280000300800 */
[----:B------:R-:W4:Y:S04]  /*23b20*/  LDL.LU R226, [R1+0x518] ;  /* 0x0005180001e27983 */ /* 0x000f280000300800 */
[----:B------:R-:W4:Y:S04]  /*23b30*/  LDL.LU R227, [R1+0x51c] ;  /* 0x00051c0001e37983 */ /* 0x000f280000300800 */
        /* <DEDUP_REMOVED lines=8> */
[----:B------:R-:W-:Y:S02]  /*23bc0*/  LDS.128 R196, [R252] ;  /* 0x00000000fcc47984 */ /* 0x000fe40000000c00 */
[----:B------:R-:W-:Y:S06]  /*23bd0*/  BAR.SYNC.DEFER_BLOCKING 0x0 ;  /* 0x0000000000007b1d */ /* 0x000fec0000010000 */
[----:B------:R-:W-:Y:S02]  /*23be0*/  STSM.16.M88.4 [R0], R200 ;  /* 0x000000c800007844 */ /* 0x000fe40000000200 */
[----:B------:R-:W-:Y:S06]  /*23bf0*/  BAR.SYNC.DEFER_BLOCKING 0x0 ;  /* 0x0000000000007b1d */ /* 0x000fec0000010000 */
[----:B------:R-:W0:Y:S02]  /*23c00*/  LDS.128 R200, [R252] ;  /* 0x00000000fcc87984 */ /* 0x000e240000000c00 */
[----:B------:R-:W-:Y:S06]  /*23c10*/  BAR.SYNC.DEFER_BLOCKING 0x0 ;  /* 0x0000000000007b1d */ /* 0x000fec0000010000 */
[----:B0-----:R-:W-:Y:S04]  /*23c20*/  STL [R1+0x12b8], R203 ;  /* 0x0012b8cb01007387 */ /* 0x001fe80000100800 */
[----:B------:R-:W4:Y:S04]  /*23c30*/  LDL.LU R232, [R1+0x530] ;  /* 0x0005300001e87983 */ /* 0x000f280000300800 */
[----:B------:R-:W4:Y:S04]  /*23c40*/  LDL.LU R233, [R1+0x534] ;  /* 0x0005340001e97983 */ /* 0x000f280000300800 */
[----:B------:R-:W4:Y:S04]  /*23c50*/  LDL.LU R234, [R1+0x538] ;  /* 0x0005380001ea7983 */ /* 0x000f280000300800 */
[----:B------:R-:W4:Y:S04]  /*23c60*/  LDL.LU R235, [R1+0x53c] ;  /* 0x00053c0001eb7983 */ /* 0x000f280000300800 */
[----:B--2---:R0:W-:Y:S01]  /*23c70*/  STSM.16.M88.4 [R0], R248 ;  /* 0x000000f800007844 */ /* 0x0041e20000000200 */
[----:B------:R-:W-:Y:S06]  /*23c80*/  BAR.SYNC.DEFER_BLOCKING 0x0 ;  /* 0x0000000000007b1d */ /* 0x000fec0000010000 */
[----:B0-----:R-:W2:Y:S04]  /*23c90*/  LDL.LU R248, [R1+0x540] ;  /* 0x0005400001f87983 */ /* 0x001ea80000300800 */
[----:B------:R-:W2:Y:S04]  /*23ca0*/  LDL.LU R249, [R1+0x544] ;  /* 0x0005440001f97983 */ /* 0x000ea80000300800 */
[----:B------:R-:W2:Y:S04]  /*23cb0*/  LDL.LU R250, [R1+0x548] ;  /* 0x0005480001fa7983 */ /* 0x000ea80000300800 */
[----:B------:R-:W2:Y:S04]  /*23cc0*/  LDL.LU R251, [R1+0x54c] ;  /* 0x00054c0001fb7983 */ /* 0x000ea80000300800 */
[----:B------:R-:W0:Y:S01]  /*23cd0*/  LDS.128 R204, [R252] ;  /* 0x00000000fccc7984 */ /* 0x000e220000000c00 */
[----:B------:R-:W-:Y:S06]  /*23ce0*/  BAR.SYNC.DEFER_BLOCKING 0x0 ;  /* 0x0000000000007b1d */ /* 0x000fec0000010000 */
[----:B---3--:R-:W-:Y:S02]  /*23cf0*/  STSM.16.M88.4 [R0], R208 ;  /* 0x000000d000007844 */ /* 0x008fe40000000200 */
[----:B------:R-:W-:Y:S06]  /*23d00*/  BAR.SYNC.DEFER_BLOCKING 0x0 ;  /* 0x0000000000007b1d */ /* 0x000fec0000010000 */
[----:B------:R-:W3:Y:S02]  /*23d10*/  LDS.128 R208, [R252] ;  /* 0x00000000fcd07984 */ /* 0x000ee40000000c00 */
[----:B------:R-:W-:Y:S06]  /*23d20*/  BAR.SYNC.DEFER_BLOCKING 0x0 ;  /* 0x0000000000007b1d */ /* 0x000fec0000010000 */
[----:B----4-:R-:W-:Y:S02]  /*23d30*/  STSM.16.M88.4 [R0], R212 ;  /* 0x000000d400007844 */ /* 0x010fe40000000200 */
[----:B------:R-:W-:Y:S06]  /*23d40*/  BAR.SYNC.DEFER_BLOCKING 0x0 ;  /* 0x0000000000007b1d */ /* 0x000fec0000010000 */
[----:B------:R-:W-:Y:S02]  /*23d50*/  LDS.128 R212, [R252] ;  /* 0x00000000fcd47984 */ /* 0x000fe40000000c00 */
[----:B------:R-:W-:Y:S06]  /*23d60*/  BAR.SYNC.DEFER_BLOCKING 0x0 ;  /* 0x0000000000007b1d */ /* 0x000fec0000010000 */
[----:B------:R-:W-:Y:S02]  /*23d70*/  STSM.16.M88.4 [R0], R224 ;  /* 0x000000e000007844 */ /* 0x000fe40000000200 */
[----:B------:R-:W-:Y:S06]  /*23d80*/  BAR.SYNC.DEFER_BLOCKING 0x0 ;  /* 0x0000000000007b1d */ /* 0x000fec0000010000 */
[----:B------:R-:W4:Y:S02]  /*23d90*/  LDS.128 R224, [R252] ;  /* 0x00000000fce07984 */ /* 0x000f240000000c00 */
[----:B------:R-:W-:Y:S06]  /*23da0*/  BAR.SYNC.DEFER_BLOCKING 0x0 ;  /* 0x0000000000007b1d */ /* 0x000fec0000010000 */
[----:B------:R-:W-:Y:S02]  /*23db0*/  STSM.16.M88.4 [R0], R228 ;  /* 0x000000e400007844 */ /* 0x000fe40000000200 */
[----:B------:R-:W-:Y:S06]  /*23dc0*/  BAR.SYNC.DEFER_BLOCKING 0x0 ;  /* 0x0000000000007b1d */ /* 0x000fec0000010000 */
[----:B------:R-:W1:Y:S02]  /*23dd0*/  LDS.128 R228, [R252] ;  /* 0x00000000fce47984 */ /* 0x000e640000000c00 */
[----:B------:R-:W-:Y:S06]  /*23de0*/  BAR.SYNC.DEFER_BLOCKING 0x0 ;  /* 0x0000000000007b1d */ /* 0x000fec0000010000 */
[----:B------:R-:W-:Y:S02]  /*23df0*/  STSM.16.M88.4 [R0], R232 ;  /* 0x000000e800007844 */ /* 0x000fe40000000200 */
[----:B------:R-:W-:Y:S06]  /*23e00*/  BAR.SYNC.DEFER_BLOCKING 0x0 ;  /* 0x0000000000007b1d */ /* 0x000fec0000010000 */
[----:B0-----:R-:W-:Y:S04]  /*23e10*/  STL [R1+0x12bc], R207 ;  /* 0x0012bccf01007387 */ /* 0x001fe80000100800 */
[----:B---3--:R-:W-:Y:S04]  /*23e20*/  STL [R1+0x12b4], R211 ;  /* 0x0012b4d301007387 */ /* 0x008fe80000100800 */
[----:B----4-:R-:W-:Y:S04]  /*23e30*/  STL [R1+0x12b0], R224 ;  /* 0x0012b0e001007387 */ /* 0x010fe80000100800 */
[----:B------:R0:W-:Y:S04]  /*23e40*/  STL [R1+0x12a8], R225 ;  /* 0x0012a8e101007387 */ /* 0x0001e80000100800 */
[----:B------:R-:W3:Y:S01]  /*23e50*/  LDS.128 R232, [R252] ;  /* 0x00000000fce87984 */ /* 0x000ee20000000c00 */
[----:B------:R-:W-:Y:S08]  /*23e60*/  BAR.SYNC.DEFER_BLOCKING 0x0 ;  /* 0x0000000000007b1d */ /* 0x000ff00000010000 */
[----:B0-----:R-:W0:Y:S01]  /*23e70*/  LDC.64 R224, c[0x0][0x228] ;  /* 0x00008a00ffe07b82 */ /* 0x001e220000000a00 */
[----:B------:R-:W-:Y:S01]  /*23e80*/  IMAD.MOV.U32 R203, RZ, RZ, R3 ;  /* 0x000000ffffcb7224 */ /* 0x000fe200078e0003 */
[----:B------:R4:W-:Y:S04]  /*23e90*/  STL [R1+0x12a0], R226 ;  /* 0x0012a0e201007387 */ /* 0x0009e80000100800 */
[----:B------:R-:W-:Y:S01]  /*23ea0*/  STL [R1+0x1298], R227 ;  /* 0x001298e301007387 */ /* 0x000fe20000100800 */
[----:B----4-:R-:W-:-:S02]  /*23eb0*/  IMAD.MOV.U32 R226, RZ, RZ, R2 ;  /* 0x000000ffffe27224 */ /* 0x010fc400078e0002 */
[----:B------:R-:W4:Y:S01]  /*23ec0*/  LDC.64 R2, c[0x0][0x228] ;  /* 0x00008a00ff027b82 */ /* 0x000f220000000a00 */
[----:B-1----:R-:W-:Y:S04]  /*23ed0*/  STL [R1+0x12ac], R229 ;  /* 0x0012ace501007387 */ /* 0x002fe80000100800 */
[----:B------:R-:W-:Y:S04]  /*23ee0*/  STL [R1+0x12a4], R230 ;  /* 0x0012a4e601007387 */ /* 0x000fe80000100800 */
[----:B------:R1:W-:Y:S01]  /*23ef0*/  STL [R1+0x129c], R231 ;  /* 0x00129ce701007387 */ /* 0x0003e20000100800 */
[----:B0-----:R-:W-:-:S03]  /*23f00*/  IMAD.MOV.U32 R211, RZ, RZ, R225 ;  /* 0x000000ffffd37224 */ /* 0x001fc600078e00e1 */
[----:B--2---:R0:W-:Y:S01]  /*23f10*/  STSM.16.M88.4 [R0], R248 ;  /* 0x000000f800007844 */ /* 0x0041e20000000200 */
[----:B------:R-:W-:Y:S02]  /*23f20*/  IMAD.MOV.U32 R241, RZ, RZ, R224 ;  /* 0x000000fffff17224 */ /* 0x000fe400078e00e0 */
[----:B------:R-:W2:Y:S08]  /*23f30*/  LDC.64 R224, c[0x0][0x228] ;  /* 0x00008a00ffe07b82 */ /* 0x000eb00000000a00 */
[----:B------:R-:W-:Y:S01]  /*23f40*/  BAR.SYNC.DEFER_BLOCKING 0x0 ;  /* 0x0000000000007b1d */ /* 0x000fe20000010000 */
[----:B----4-:R-:W-:-:S07]  /*23f50*/  ISETP.GE.AND P2, PT, R220, R2, PT ;  /* 0x00000002dc00720c */ /* 0x010fce0003f46270 */
[----:B-1----:R-:W1:Y:S01]  /*23f60*/  LDC.64 R230, c[0x0][0x228] ;  /* 0x00008a00ffe67b82 */ /* 0x002e620000000a00 */
[----:B0-----:R-:W4:Y:S01]  /*23f70*/  LDL.LU R249, [R1+0x20] ;  /* 0x0000200001f97983 */ /* 0x001f220000300800 */
[----:B------:R-:W-:-:S05]  /*23f80*/  VIADD R0, R217, 0x7f ;  /* 0x0000007fd9007836 */ /* 0x000fca0000000000 */
[----:B------:R-:W-:Y:S01]  /*23f90*/  ISETP.GE.AND P0, PT, R0, R203, PT ;  /* 0x000000cb0000720c */ /* 0x000fe20003f06270 */
[----:B------:R-:W-:Y:S01]  /*23fa0*/  IMAD R0, R220, R216, RZ ;  /* 0x000000d8dc007224 */ /* 0x000fe200078e02ff */
[----:B------:R-:W-:-:S04]  /*23fb0*/  ISETP.LT.AND P2, PT, R217, R211, !P2 ;  /* 0x000000d3d900720c */ /* 0x000fc80005741270 */
[C---:B------:R-:W-:Y:S01]  /*23fc0*/  LEA R2, P3, R0.reuse, R218, 0x1 ;  /* 0x000000da00027211 */ /* 0x040fe200078608ff */
[----:B--2---:R-:W-:Y:S01]  /*23fd0*/  IMAD.MOV.U32 R203, RZ, RZ, R224 ;  /* 0x000000ffffcb7224 */ /* 0x004fe200078e00e0 */
[C---:B------:R-:W-:Y:S01]  /*23fe0*/  ISETP.GE.AND P1, PT, R217.reuse, R3, PT ;  /* 0x00000003d900720c */ /* 0x040fe20003f26270 */
[----:B------:R-:W-:Y:S01]  /*23ff0*/  IMAD R224, R217, R246, RZ ;  /* 0x000000f6d9e07224 */ /* 0x000fe200078e02ff */
[----:B------:R-:W-:Y:S01]  /*24000*/  LEA.HI.X.SX32 R3, R0, R219, 0x1, P3 ;  /* 0x000000db00037211 */ /* 0x000fe200018f0eff */
[----:B------:R-:W0:Y:S02]  /*24010*/  LDC R246, c[0x0][0x228] ;  /* 0x00008a00fff67b82 */ /* 0x000e240000000800 */
[----:B------:R-:W-:Y:S01]  /*24020*/  IMAD.WIDE R218, R224, 0x2, R2 ;  /* 0x00000002e0da7825 */ /* 0x000fe200078e0202 */
[----:B------:R-:W-:-:S04]  /*24030*/  PRMT R216, R221, 0x7632, R216 ;  /* 0x00007632ddd87816 */ /* 0x000fc800000000d8 */
[----:B------:R2:W-:Y:S04]  /*24040*/  @P2 STG.E.U16 desc[UR60][R218.64], R221 ;  /* 0x000000ddda002986 */ /* 0x0005e8000c10153c */
[----:B--2---:R-:W2:Y:S04]  /*24050*/  LDL.LU R221, [R1+0x12e4] ;  /* 0x0012e40001dd7983 */ /* 0x004ea80000300800 */
[----:B------:R-:W3:Y:S01]  /*24060*/  LDL.LU R251, [R1+0x10] ;  /* 0x0000100001fb7983 */ /* 0x000ee20000300800 */
[----:B------:R-:W-:Y:S01]  /*24070*/  IMAD R0, R247, 0x80, R0 ;  /* 0x00000080f7007824 */ /* 0x000fe200078e0200 */
[----:B------:R-:W-:Y:S01]  /*24080*/  ISETP.LT.AND P3, PT, R223, R203, !P1 ;  /* 0x000000cbdf00720c */ /* 0x000fe20004f61270 */
[----:B------:R-:W1:Y:S01]  /*24090*/  LDC R247, c[0x0][0x228] ;  /* 0x00008a00fff77b82 */ /* 0x000e620000000800 */
[----:B------:R-:W3:Y:S02]  /*240a0*/  LDL.LU R248, [R1] ;  /* 0x0000000001f87983 */ /* 0x000ee40000300800 */
[----:B------:R-:W-:-:S04]  /*240b0*/  LEA R218, P2, R0, R244, 0x1 ;  /* 0x000000f400da7211 */ /* 0x000fc800078408ff */
[----:B------:R-:W-:-:S03]  /*240c0*/  LEA.HI.X.SX32 R219, R0, R245, 0x1, P2 ;  /* 0x000000f500db7211 */ /* 0x000fc600010f0eff */
[----:B------:R-:W-:-:S05]  /*240d0*/  IMAD.WIDE R244, R224, 0x2, R218 ;  /* 0x00000002e0f47825 */ /* 0x000fca00078e02da */
[----:B------:R0:W-:Y:S02]  /*240e0*/  @P3 STG.E.U16 desc[UR60][R244.64], R216 ;  /* 0x000000d8f4003986 */ /* 0x0001e4000c10153c */
[----:B0-----:R-:W0:Y:S01]  /*240f0*/  LDC R216, c[0x0][0x244] ;  /* 0x00009100ffd87b82 */ /* 0x001e220000000800 */
[----:B------:R-:W-:-:S07]  /*24100*/  ISETP.LT.AND P3, PT, R223, R246, !P0 ;  /* 0x000000f6df00720c */ /* 0x000fce0004761270 */
[----:B------:R-:W0:Y:S08]  /*24110*/  LDC.64 R244, c[0x0][0x220] ;  /* 0x00008800fff47b82 */ /* 0x000e300000000a00 */
[----:B------:R-:W0:Y:S01]  /*24120*/  LDC R246, c[0x0][0x228] ;  /* 0x00008a00fff67b82 */ /* 0x000e220000000800 */
[----:B-1----:R-:W-:Y:S02]  /*24130*/  IMAD.MOV.U32 R211, RZ, RZ, R230 ;  /* 0x000000ffffd37224 */ /* 0x002fe400078e00e6 */
[----:B0-----:R-:W-:-:S03]  /*24140*/  IMAD R0, R216, 0x80, R0 ;  /* 0x00000080d8007824 */ /* 0x001fc600078e0200 */
[----:B------:R-:W-:Y:S02]  /*24150*/  ISETP.LT.AND P5, PT, R222, R211, !P1 ;  /* 0x000000d3de00720c */ /* 0x000fe40004fa1270 */
[----:B------:R-:W0:Y:S01]  /*24160*/  LDC R216, c[0x0][0x244] ;  /* 0x00009100ffd87b82 */ /* 0x000e220000000800 */
[----:B------:R-:W-:-:S04]  /*24170*/  LEA R244, P2, R0, R244, 0x1 ;  /* 0x000000f400f47211 */ /* 0x000fc800078408ff */
[----:B------:R-:W-:Y:S02]  /*24180*/  LEA.HI.X.SX32 R245, R0, R245, 0x1, P2 ;  /* 0x000000f500f57211 */ /* 0x000fe400010f0eff */
[----:B------:R-:W-:Y:S02]  /*24190*/  ISETP.LT.AND P4, PT, R220, R247, !P0 ;  /* 0x000000f7dc00720c */ /* 0x000fe40004781270 */
[----:B------:R-:W-:Y:S01]  /*241a0*/  ISETP.LT.AND P2, PT, R222, R246, !P0 ;  /* 0x000000f6de00720c */ /* 0x000fe20004741270 */
[----:B------:R-:W-:-:S04]  /*241b0*/  IMAD.WIDE R246, R224, 0x2, R244 ;  /* 0x00000002e0f67825 */ /* 0x000fc800078e02f4 */
[----:B------:R-:W-:Y:S02]  /*241c0*/  IMAD.MOV.U32 R203, RZ, RZ, R231 ;  /* 0x000000ffffcb7224 */ /* 0x000fe400078e00e7 */
[----:B------:R-:W1:Y:S01]  /*241d0*/  LDC.64 R230, c[0x0][0x228] ;  /* 0x00008a00ffe67b82 */ /* 0x000e620000000a00 */
[----:B0-----:R-:W-:-:S07]  /*241e0*/  IMAD R0, R216, 0x80, R0 ;  /* 0x00000080d8007824 */ /* 0x001fce00078e0200 */
[----:B------:R-:W2:Y:S01]  /*241f0*/  LDC R216, c[0x0][0x228] ;  /* 0x00008a00ffd87b82 */ /* 0x000ea20000000800 */
[----:B------:R-:W-:Y:S02]  /*24200*/  IMAD.MOV.U32 R207, RZ, RZ, R225 ;  /* 0x000000ffffcf7224 */ /* 0x000fe400078e00e1 */
[----:B-1----:R-:W-:Y:S01]  /*24210*/  IMAD.MOV.U32 R211, RZ, RZ, R231 ;  /* 0x000000ffffd37224 */ /* 0x002fe200078e00e7 */
[----:B----4-:R0:W-:Y:S04]  /*24220*/  @P5 STG.E.U16 desc[UR60][R246.64], R249 ;  /* 0x000000f9f6005986 */ /* 0x0101e8000c10153c */
[----:B0-----:R-:W0:Y:S02]  /*24230*/  LDC.64 R246, c[0x0][0x220] ;  /* 0x00008800fff67b82 */ /* 0x001e240000000a00 */
[----:B0-----:R-:W-:-:S04]  /*24240*/  LEA R246, P5, R0, R246, 0x1 ;  /* 0x000000f600f67211 */ /* 0x001fc800078a08ff */
[----:B------:R-:W-:Y:S02]  /*24250*/  LEA.HI.X.SX32 R247, R0, R247, 0x1, P5 ;  /* 0x000000f700f77211 */ /* 0x000fe400028f0eff */
[----:B------:R-:W-:Y:S02]  /*24260*/  PRMT R0, R249, 0x7632, R0 ;  /* 0x00007632f9007816 */ /* 0x000fe40000000000 */
[----:B------:R-:W4:Y:S01]  /*24270*/  LDL.LU R249, [R1+0x34] ;  /* 0x0000340001f97983 */ /* 0x000f220000300800 */
[C---:B--2---:R-:W-:Y:S01]  /*24280*/  ISETP.LT.AND P0, PT, R221.reuse, R216, !P0 ;  /* 0x000000d8dd00720c */ /* 0x044fe20004701270 */
[----:B------:R-:W-:Y:S02]  /*24290*/  IMAD.MOV.U32 R216, RZ, RZ, R230 ;  /* 0x000000ffffd87224 */ /* 0x000fe400078e00e6 */
[----:B------:R-:W0:Y:S03]  /*242a0*/  LDC.64 R230, c[0x0][0x228] ;  /* 0x00008a00ffe67b82 */ /* 0x000e260000000a00 */
[----:B------:R-:W-:-:S05]  /*242b0*/  ISETP.LT.AND P1, PT, R221, R216, !P1 ;  /* 0x000000d8dd00720c */ /* 0x000fca0004f21270 */
[----:B------:R-:W1:Y:S02]  /*242c0*/  LDC R216, c[0x0][0x248] ;  /* 0x00009200ffd87b82 */ /* 0x000e640000000800 */
[C---:B-1----:R-:W-:Y:S02]  /*242d0*/  IMAD.IADD R216, R224.reuse, 0x1, R216 ;  /* 0x00000001e0d87824 */ /* 0x042fe400078e02d8 */
[----:B------:R-:W-:-:S05]  /*242e0*/  IMAD.WIDE R224, R224, 0x2, R246 ;  /* 0x00000002e0e07825 */ /* 0x000fca00078e02f6 */
[----:B------:R1:W-:Y:S02]  /*242f0*/  @P1 STG.E.U16 desc[UR60][R224.64], R0 ;  /* 0x00000000e0001986 */ /* 0x0003e4000c10153c */
[----:B-1----:R-:W1:Y:S01]  /*24300*/  LDC R224, c[0x0][0x22c] ;  /* 0x00008b00ffe07b82 */ /* 0x002e620000000800 */
[----:B------:R-:W-:Y:S02]  /*24310*/  VIADD R0, R217, 0x1 ;  /* 0x00000001d9007836 */ /* 0x000fe40000000000 */
[----:B0-----:R-:W-:-:S03]  /*24320*/  IMAD.MOV.U32 R225, RZ, RZ, R230 ;  /* 0x000000ffffe17224 */ /* 0x001fc600078e00e6 */
[----:B-1----:R-:W-:-:S04]  /*24330*/  ISETP.GE.AND P1, PT, R0, R224, PT ;  /* 0x000000e00000720c */ /* 0x002fc80003f26270 */
[----:B------:R-:W-:Y:S01]  /*24340*/  ISETP.LT.AND P5, PT, R220, R225, !P1 ;  /* 0x000000e1dc00720c */ /* 0x000fe20004fa1270 */
[----:B------:R-:W-:Y:S02]  /*24350*/  IMAD.MOV.U32 R224, RZ, RZ, R231 ;  /* 0x000000ffffe07224 */ /* 0x000fe400078e00e7 */
[----:B------:R-:W-:Y:S01]  /*24360*/  IMAD.WIDE R230, R216, 0x2, R2 ;  /* 0x00000002d8e67825 */ /* 0x000fe200078e0202 */
[----:B---3--:R-:W-:-:S09]  /*24370*/  PRMT R0, R251, 0x7632, R0 ;  /* 0x00007632fb007816 */ /* 0x008fd20000000000 */
[----:B------:R0:W-:Y:S04]  /*24380*/  @P5 STG.E.U16 desc[UR60][R230.64], R251 ;  /* 0x000000fbe6005986 */ /* 0x0001e8000c10153c */
[----:B0-----:R-:W2:Y:S01]  /*24390*/  LDL.LU R251, [R1+0x24] ;  /* 0x0000240001fb7983 */ /* 0x001ea20000300800 */
[----:B------:R-:W0:Y:S02]  /*243a0*/  LDC.64 R230, c[0x0][0x228] ;  /* 0x00008a00ffe67b82 */ /* 0x000e240000000a00 */
[----:B0-----:R-:W-:-:S05]  /*243b0*/  IMAD.MOV.U32 R225, RZ, RZ, R230 ;  /* 0x000000ffffe17224 */ /* 0x001fca00078e00e6 */
[----:B------:R-:W-:Y:S01]  /*243c0*/  ISETP.LT.AND P5, PT, R223, R225, !P1 ;  /* 0x000000e1df00720c */ /* 0x000fe20004fa1270 */
[----:B------:R-:W-:Y:S02]  /*243d0*/  IMAD.MOV.U32 R229, RZ, RZ, R231 ;  /* 0x000000ffffe57224 */ /* 0x000fe400078e00e7 */
[----:B------:R-:W-:-:S10]  /*243e0*/  IMAD.WIDE R230, R216, 0x2, R218 ;  /* 0x00000002d8e67825 */ /* 0x000fd400078e02da */
[----:B------:R0:W-:Y:S02]  /*243f0*/  @P5 STG.E.U16 desc[UR60][R230.64], R0 ;  /* 0x00000000e6005986 */ /* 0x0001e4000c10153c */
[----:B0-----:R-:W0:Y:S02]  /*24400*/  LDC.64 R230, c[0x0][0x228] ;  /* 0x00008a00ffe67b82 */ /* 0x001e240000000a00 */
[----:B0-----:R-:W-:-:S05]  /*24410*/  IMAD.MOV.U32 R0, RZ, RZ, R230 ;  /* 0x000000ffff007224 */ /* 0x001fca00078e00e6 */
[----:B------:R-:W-:Y:S01]  /*24420*/  ISETP.LT.AND P5, PT, R222, R0, !P1 ;  /* 0x00000000de00720c */ /* 0x000fe20004fa1270 */
[----:B------:R-:W-:Y:S02]  /*24430*/  IMAD.MOV.U32 R225, RZ, RZ, R231 ;  /* 0x000000ffffe17224 */ /* 0x000fe400078e00e7 */
[----:B------:R-:W-:-:S10]  /*24440*/  IMAD.WIDE R230, R216, 0x2, R244 ;  /* 0x00000002d8e67825 */ /* 0x000fd400078e02f4 */
[----:B------:R0:W-:Y:S02]  /*24450*/  @P5 STG.E.U16 desc[UR60][R230.64], R248 ;  /* 0x000000f8e6005986 */ /* 0x0001e4000c10153c */
[----:B0-----:R-:W0:Y:S01]  /*24460*/  LDC.64 R230, c[0x0][0x228] ;  /* 0x00008a00ffe67b82 */ /* 0x001e220000000a00 */
[----:B------:R-:W-:Y:S01]  /*24470*/  PRMT R227, R248, 0x7632, R227 ;  /* 0x00007632f8e37816 */ /* 0x000fe200000000e3 */
[----:B------:R-:W-:Y:S01]  /*24480*/  IMAD.WIDE R242, R216, 0x2, R246 ;  /* 0x00000002d8f27825 */ /* 0x000fe200078e02f6 */
[----:B------:R-:W3:Y:S03]  /*24490*/  LDL.LU R248, [R1+0x14] ;  /* 0x0000140001f87983 */ /* 0x000ee60000300800 */
[----:B0-----:R-:W-:-:S05]  /*244a0*/  IMAD.MOV.U32 R0, RZ, RZ, R230 ;  /* 0x000000ffff007224 */ /* 0x001fca00078e00e6 */
[----:B------:R-:W-:Y:S02]  /*244b0*/  ISETP.LT.AND P1, PT, R221, R0, !P1 ;  /* 0x00000000dd00720c */ /* 0x000fe40004f21270 */
[----:B------:R-:W0:Y:S11]  /*244c0*/  LDC R0, c[0x0][0x248] ;  /* 0x00009200ff007b82 */ /* 0x000e360000000800 */
[----:B------:R1:W-:Y:S02]  /*244d0*/  @P1 STG.E.U16 desc[UR60][R242.64], R227 ;  /* 0x000000e3f2001986 */ /* 0x0003e4000c10153c */
[----:B-1----:R-:W1:Y:S08]  /*244e0*/  LDC R227, c[0x0][0x22c] ;  /* 0x00008b00ffe37b82 */ /* 0x002e700000000800 */
[----:B------:R-:W4:Y:S01]  /*244f0*/  LDC.64 R242, c[0x0][0x228] ;  /* 0x00008a00fff27b82 */ /* 0x000f220000000a00 */
[----:B0-----:R-:W-:-:S02]  /*24500*/  IMAD.IADD R0, R216, 0x1, R0 ;  /* 0x00000001d8007824 */ /* 0x001fc400078e0200 */
[----:B------:R-:W-:-:S05]  /*24510*/  VIADD R216, R217, 0x2 ;  /* 0x00000002d9d87836 */ /* 0x000fca0000000000 */
[----:B-1----:R-:W-:Y:S01]  /*24520*/  ISETP.GE.AND P1, PT, R216, R227, PT ;  /* 0x000000e3d800720c */ /* 0x002fe20003f26270 */
[----:B----4-:R-:W-:-:S05]  /*24530*/  IMAD.MOV.U32 R227, RZ, RZ, R242 ;  /* 0x000000ffffe37224 */ /* 0x010fca00078e00f2 */
[----:B------:R-:W-:Y:S02]  /*24540*/  ISETP.LT.AND P6, PT, R220, R227, !P1 ;  /* 0x000000e3dc00720c */ /* 0x000fe40004fc1270 */
[----:B------:R-:W-:Y:S01]  /*24550*/  ISETP.LT.AND P5, PT, R221, R226, !P1 ;  /* 0x000000e2dd00720c */ /* 0x000fe20004fa1270 */
[----:B------:R-:W-:Y:S02]  /*24560*/  IMAD.MOV.U32 R226, RZ, RZ, R243 ;  /* 0x000000ffffe27224 */ /* 0x000fe400078e00f3 */
[----:B------:R-:W-:-:S08]  /*24570*/  IMAD.WIDE R242, R0, 0x2, R2 ;  /* 0x0000000200f27825 */ /* 0x000fd000078e0202 */
[----:B------:R0:W-:Y:S02]  /*24580*/  @P6 STG.E.U16 desc[UR60][R242.64], R249 ;  /* 0x000000f9f2006986 */ /* 0x0001e4000c10153c */
[----:B0-----:R-:W0:Y:S01]  /*24590*/  LDC.64 R242, c[0x0][0x228] ;  /* 0x00008a00fff27b82 */ /* 0x001e220000000a00 */
[----:B------:R-:W-:Y:S01]  /*245a0*/  IMAD.MOV.U32 R230, RZ, RZ, R231 ;  /* 0x000000ffffe67224 */ /* 0x000fe200078e00e7 */
[----:B------:R-:W-:Y:S02]  /*245b0*/  PRMT R216, R249, 0x7632, R216 ;  /* 0x00007632f9d87816 */ /* 0x000fe400000000d8 */
[----:B------:R-:W4:Y:S01]  /*245c0*/  LDL.LU R249, [R1+0x4] ;  /* 0x0000040001f97983 */ /* 0x000f220000300800 */
        /* <DEDUP_REMOVED lines=8> */
[----:B------:R-:W-:Y:S01]  /*24650*/  IMAD.MOV.U32 R227, RZ, RZ, R243 ;  /* 0x000000ffffe37224 */ /* 0x000fe200078e00f3 */
[----:B------:R-:W0:Y:S01]  /*24660*/  LDC R216, c[0x0][0x248] ;  /* 0x00009200ffd87b82 */ /* 0x000e220000000800 */
[----:B------:R-:W-:-:S10]  /*24670*/  IMAD.WIDE R242, R0, 0x2, R244 ;  /* 0x0000000200f27825 */ /* 0x000fd400078e02f4 */
[----:B--2---:R1:W-:Y:S04]  /*24680*/  @P1 STG.E.U16 desc[UR60][R242.64], R251 ;  /* 0x000000fbf2001986 */ /* 0x0043e8000c10153c */
[----:B-1----:R-:W2:Y:S01]  /*24690*/  LDL.LU R242, [R1+0x12e0] ;  /* 0x0012e00001f27983 */ /* 0x002ea20000300800 */
[C---:B0-----:R-:W-:Y:S01]  /*246a0*/  IMAD.IADD R216, R0.reuse, 0x1, R216 ;  /* 0x0000000100d87824 */ /* 0x041fe200078e02d8 */
[----:B--2---:R-:W-:Y:S01]  /*246b0*/  PRMT R242, R251, 0x7632, R242 ;  /* 0x00007632fbf27816 */ /* 0x004fe200000000f2 */
[----:B------:R-:W-:-:S05]  /*246c0*/  IMAD.WIDE R250, R0, 0x2, R246 ;  /* 0x0000000200fa7825 */ /* 0x000fca00078e02f6 */
[----:B------:R0:W-:Y:S04]  /*246d0*/  @P5 STG.E.U16 desc[UR60][R250.64], R242 ;  /* 0x000000f2fa005986 */ /* 0x0001e8000c10153c */
[----:B0-----:R-:W2:Y:S01]  /*246e0*/  LDL.LU R250, [R1+0x38] ;  /* 0x0000380001fa7983 */ /* 0x001ea20000300800 */
[----:B------:R-:W0:Y:S01]  /*246f0*/  LDC R242, c[0x0][0x22c] ;  /* 0x00008b00fff27b82 */ /* 0x000e220000000800 */
[----:B------:R-:W-:Y:S02]  /*24700*/  VIADD R0, R217, 0x3 ;  /* 0x00000003d9007836 */ /* 0x000fe40000000000 */
[----:B------:R-:W2:Y:S03]  /*24710*/  LDL.LU R251, [R1+0x28] ;  /* 0x0000280001fb7983 */ /* 0x000ea60000300800 */
[----:B0-----:R-:W-:-:S02]  /*24720*/  ISETP.GE.AND P1, PT, R0, R242, PT ;  /* 0x000000f20000720c */ /* 0x001fc40003f26270 */
[----:B------:R-:W0:Y:S02]  /*24730*/  LDC R0, c[0x0][0x228] ;  /* 0x00008a00ff007b82 */ /* 0x000e240000000800 */
[----:B------:R-:W-:Y:S01]  /*24740*/  ISETP.LT.AND P5, PT, R220, R241, !P1 ;  /* 0x000000f1dc00720c */ /* 0x000fe20004fa1270 */
[----:B------:R-:W-:Y:S01]  /*24750*/  IMAD.WIDE R242, R216, 0x2, R2 ;  /* 0x00000002d8f27825 */ /* 0x000fe200078e0202 */
[----:B----4-:R-:W-:-:S04]  /*24760*/  PRMT R240, R249, 0x7632, R240 ;  /* 0x00007632f9f07816 */ /* 0x010fc800000000f0 */
[----:B------:R-:W1:Y:S07]  /*24770*/  LDC R241, c[0x0][0x248] ;  /* 0x00009200fff17b82 */ /* 0x000e6e0000000800 */
[----:B---3--:R3:W-:Y:S01]  /*24780*/  @P5 STG.E.U16 desc[UR60][R242.64], R248 ;  /* 0x000000f8f2005986 */ /* 0x0087e2000c10153c */
[----:B0-----:R-:W-:Y:S02]  /*24790*/  ISETP.LT.AND P5, PT, R223, R0, !P1 ;  /* 0x00000000df00720c */ /* 0x001fe40004fa1270 */
[----:B------:R-:W-:Y:S01]  /*247a0*/  PRMT R0, R248, 0x7632, R0 ;  /* 0x00007632f8007816 */ /* 0x000fe20000000000 */
[C---:B---3--:R-:W-:Y:S01]  /*247b0*/  IMAD.WIDE R242, R216.reuse, 0x2, R218 ;  /* 0x00000002d8f27825 */ /* 0x048fe200078e02da */
[----:B------:R-:W3:Y:S09]  /*247c0*/  LDL.LU R248, [R1+0x18] ;  /* 0x0000180001f87983 */ /* 0x000ef20000300800 */
[----:B------:R0:W-:Y:S02]  /*247d0*/  @P5 STG.E.U16 desc[UR60][R242.64], R0 ;  /* 0x00000000f2005986 */ /* 0x0001e4000c10153c */
[----:B0-----:R-:W0:Y:S01]  /*247e0*/  LDC R0, c[0x0][0x228] ;  /* 0x00008a00ff007b82 */ /* 0x001e220000000800 */
[----:B------:R-:W-:Y:S01]  /*247f0*/  IMAD.WIDE R242, R216, 0x2, R244 ;  /* 0x00000002d8f27825 */ /* 0x000fe200078e02f4 */
[----:B0-----:R-:W-:-:S06]  /*24800*/  ISETP.LT.AND P5, PT, R222, R0, !P1 ;  /* 0x00000000de00720c */ /* 0x001fcc0004fa1270 */
[----:B------:R-:W0:Y:S07]  /*24810*/  LDC R0, c[0x0][0x228] ;  /* 0x00008a00ff007b82 */ /* 0x000e2e0000000800 */
[----:B------:R4:W-:Y:S04]  /*24820*/  @P5 STG.E.U16 desc[UR60][R242.64], R249 ;  /* 0x000000f9f2005986 */ /* 0x0009e8000c10153c */
[----:B----4-:R-:W4:Y:S01]  /*24830*/  LDL.LU R249, [R1+0x8] ;  /* 0x0000080001f97983 */ /* 0x010f220000300800 */
[----:B0-----:R-:W-:Y:S01]  /*24840*/  ISETP.LT.AND P1, PT, R221, R0, !P1 ;  /* 0x00000000dd00720c */ /* 0x001fe20004f21270 */
[----:B------:R-:W-:-:S04]  /*24850*/  IMAD.WIDE R242, R216, 0x2, R246 ;  /* 0x00000002d8f27825 */ /* 0x000fc800078e02f6 */
[----:B-1----:R-:W-:Y:S02]  /*24860*/  IMAD.IADD R0, R216, 0x1, R241 ;  /* 0x00000001d8007824 */ /* 0x002fe400078e02f1 */
[----:B------:R-:W0:Y:S06]  /*24870*/  LDC R241, c[0x0][0x22c] ;  /* 0x00008b00fff17b82 */ /* 0x000e2c0000000800 */
[----:B------:R1:W-:Y:S02]  /*24880*/  @P1 STG.E.U16 desc[UR60][R242.64], R240 ;  /* 0x000000f0f2001986 */ /* 0x0003e4000c10153c */
[----:B-1----:R-:W1:Y:S01]  /*24890*/  LDC R240, c[0x0][0x228] ;  /* 0x00008a00fff07b82 */ /* 0x002e620000000800 */
[----:B------:R-:W-:-:S05]  /*248a0*/  VIADD R216, R217, 0x4 ;  /* 0x00000004d9d87836 */ /* 0x000fca0000000000 */
[----:B0-----:R-:W-:Y:S02]  /*248b0*/  ISETP.GE.AND P1, PT, R216, R241, PT ;  /* 0x000000f1d800720c */ /* 0x001fe40003f26270 */
[----:B------:R-:W0:Y:S02]  /*248c0*/  LDC R216, c[0x0][0x228] ;  /* 0x00008a00ffd87b82 */ /* 0x000e240000000800 */
[----:B-1----:R-:W-:Y:S01]  /*248d0*/  ISETP.LT.AND P5, PT, R220, R240, !P1 ;  /* 0x000000f0dc00720c */ /* 0x002fe20004fa1270 */
[----:B------:R-:W-:-:S04]  /*248e0*/  IMAD.WIDE R240, R0, 0x2, R2 ;  /* 0x0000000200f07825 */ /* 0x000fc800078e0202 */
[----:B------:R-:W-:-:S08]  /*248f0*/  IMAD.WIDE R242, R0, 0x2, R218 ;  /* 0x0000000200f27825 */ /* 0x000fd000078e02da */
[----:B--2---:R1:W-:Y:S02]  /*24900*/  @P5 STG.E.U16 desc[UR60][R240.64], R250 ;  /* 0x000000faf0005986 */ /* 0x0043e4000c10153c */
[----:B-1----:R-:W1:Y:S08]  /*24910*/  LDC R241, c[0x0][0x228] ;  /* 0x00008a00fff17b82 */ /* 0x002e700000000800 */
[----:B------:R-:W2:Y:S01]  /*24920*/  LDC R240, c[0x0][0x228] ;  /* 0x00008a00fff07b82 */ /* 0x000ea20000000800 */
[----:B0-----:R-:W-:-:S02]  /*24930*/  ISETP.LT.AND P5, PT, R222, R216, !P1 ;  /* 0x000000d8de00720c */ /* 0x001fc40004fa1270 */
[----:B------:R-:W-:Y:S02]  /*24940*/  PRMT R216, R250, 0x7632, R216 ;  /* 0x00007632fad87816 */ /* 0x000fe400000000d8 */
[----:B------:R-:W4:Y:S01]  /*24950*/  LDL.LU R250, [R1+0x3c] ;  /* 0x00003c0001fa7983 */ /* 0x000f220000300800 */
[----:B-1----:R-:W-:Y:S02]  /*24960*/  ISETP.LT.AND P6, PT, R223, R241, !P1 ;  /* 0x000000f1df00720c */ /* 0x002fe40004fc1270 */
[----:B--2---:R-:W-:Y:S01]  /*24970*/  ISETP.LT.AND P1, PT, R221, R240, !P1 ;  /* 0x000000f0dd00720c */ /* 0x004fe20004f21270 */
[----:B------:R-:W-:-:S10]  /*24980*/  IMAD.WIDE R240, R0, 0x2, R244 ;  /* 0x0000000200f07825 */ /* 0x000fd400078e02f4 */
[----:B------:R0:W-:Y:S04]  /*24990*/  @P6 STG.E.U16 desc[UR60][R242.64], R216 ;  /* 0x000000d8f2006986 */ /* 0x0001e8000c10153c */
[----:B------:R1:W-:Y:S01]  /*249a0*/  @P5 STG.E.U16 desc[UR60][R240.64], R251 ;  /* 0x000000fbf0005986 */ /* 0x0003e2000c10153c */
[----:B0-----:R-:W-:Y:S01]  /*249b0*/  PRMT R216, R251, 0x7632, R216 ;  /* 0x00007632fbd87816 */ /* 0x001fe200000000d8 */
[----:B------:R-:W0:Y:S02]  /*249c0*/  LDC R243, c[0x0][0x22c] ;  /* 0x00008b00fff37b82 */ /* 0x000e240000000800 */
[----:B-1----:R-:W2:Y:S01]  /*249d0*/  LDL.LU R251, [R1+0x2c] ;  /* 0x00002c0001fb7983 */ /* 0x002ea20000300800 */
[----:B------:R-:W-:-:S05]  /*249e0*/  IMAD.WIDE R240, R0, 0x2, R246 ;  /* 0x0000000200f07825 */ /* 0x000fca00078e02f6 */
[----:B------:R-:W1:Y:S01]  /*249f0*/  LDC R242, c[0x0][0x248] ;  /* 0x00009200fff27b82 */ /* 0x000e620000000800 */
[----:B------:R3:W-:Y:S07]  /*24a00*/  @P1 STG.E.U16 desc[UR60][R240.64], R216 ;  /* 0x000000d8f0001986 */ /* 0x0007ee000c10153c */
[----:B---3--:R-:W3:Y:S01]  /*24a10*/  LDC R240, c[0x0][0x228] ;  /* 0x00008a00fff07b82 */ /* 0x008ee20000000800 */
[----:B------:R-:W-:-:S05]  /*24a20*/  VIADD R216, R217, 0x5 ;  /* 0x00000005d9d87836 */ /* 0x000fca0000000000 */
[----:B0-----:R-:W-:Y:S02]  /*24a30*/  ISETP.GE.AND P1, PT, R216, R243, PT ;  /* 0x000000f3d800720c */ /* 0x001fe40003f26270 */
[----:B------:R-:W0:Y:S08]  /*24a40*/  LDC R216, c[0x0][0x228] ;  /* 0x00008a00ffd87b82 */ /* 0x000e300000000800 */
[----:B------:R-:W0:Y:S01]  /*24a50*/  LDC R241, c[0x0][0x228] ;  /* 0x00008a00fff17b82 */ /* 0x000e220000000800 */
[----:B-1----:R-:W-:Y:S01]  /*24a60*/  IMAD.IADD R0, R0, 0x1, R242 ;  /* 0x0000000100007824 */ /* 0x002fe200078e02f2 */
[----:B---3--:R-:W-:-:S06]  /*24a70*/  ISETP.LT.AND P5, PT, R220, R240, !P1 ;  /* 0x000000f0dc00720c */ /* 0x008fcc0004fa1270 */
[----:B------:R-:W1:Y:S01]  /*24a80*/  LDC R240, c[0x0][0x228] ;  /* 0x00008a00fff07b82 */ /* 0x000e620000000800 */
[----:B------:R-:W-:-:S06]  /*24a90*/  IMAD.WIDE R242, R0, 0x2, R2 ;  /* 0x0000000200f27825 */ /* 0x000fcc00078e0202 */
[----:B------:R3:W-:Y:S01]  /*24aa0*/  @P5 STG.E.U16 desc[UR60][R242.64], R248 ;  /* 0x000000f8f2005986 */ /* 0x0007e2000c10153c */
[----:B0-----:R-:W-:Y:S02]  /*24ab0*/  ISETP.LT.AND P5, PT, R222, R216, !P1 ;  /* 0x000000d8de00720c */ /* 0x001fe40004fa1270 */
[----:B------:R-:W-:Y:S02]  /*24ac0*/  PRMT R216, R248, 0x7632, R216 ;  /* 0x00007632f8d87816 */ /* 0x000fe400000000d8 */
[----:B------:R-:W-:Y:S01]  /*24ad0*/  ISETP.LT.AND P6, PT, R223, R241, !P1 ;  /* 0x000000f1df00720c */ /* 0x000fe20004fc1270 */
[----:B---3--:R-:W3:Y:S01]  /*24ae0*/  LDL.LU R248, [R1+0x1c] ;  /* 0x00001c0001f87983 */ /* 0x008ee20000300800 */
[----:B------:R-:W-:Y:S01]  /*24af0*/  IMAD.WIDE R242, R0, 0x2, R218 ;  /* 0x0000000200f27825 */ /* 0x000fe200078e02da */
[----:B-1----:R-:W-:-:S03]  /*24b00*/  ISETP.LT.AND P1, PT, R221, R240, !P1 ;  /* 0x000000f0dd00720c */ /* 0x002fc60004f21270 */
[----:B------:R-:W-:-:S07]  /*24b10*/  IMAD.WIDE R240, R0, 0x2, R244 ;  /* 0x0000000200f07825 */ /* 0x000fce00078e02f4 */
[----:B------:R0:W-:Y:S04]  /*24b20*/  @P6 STG.E.U16 desc[UR60][R242.64], R216 ;  /* 0x000000d8f2006986 */ /* 0x0001e8000c10153c */
[----:B----4-:R1:W-:Y:S01]  /*24b30*/  @P5 STG.E.U16 desc[UR60][R240.64], R249 ;  /* 0x000000f9f0005986 */ /* 0x0103e2000c10153c */
[----:B0-----:R-:W-:Y:S01]  /*24b40*/  PRMT R216, R249, 0x7632, R216 ;  /* 0x00007632f9d87816 */ /* 0x001fe200000000d8 */
[----:B------:R-:W0:Y:S02]  /*24b50*/  LDC R243, c[0x0][0x22c] ;  /* 0x00008b00fff37b82 */ /* 0x000e240000000800 */
[----:B-1----:R-:W4:Y:S01]  /*24b60*/  LDL.LU R249, [R1+0xc] ;  /* 0x00000c0001f97983 */ /* 0x002f220000300800 */
[----:B------:R-:W-:-:S05]  /*24b70*/  IMAD.WIDE R240, R0, 0x2, R246 ;  /* 0x0000000200f07825 */ /* 0x000fca00078e02f6 */
[----:B------:R-:W1:Y:S01]  /*24b80*/  LDC R242, c[0x0][0x228] ;  /* 0x00008a00fff27b82 */ /* 0x000e620000000800 */
[----:B------:R0:W-:Y:S07]  /*24b90*/  @P1 STG.E.U16 desc[UR60][R240.64], R216 ;  /* 0x000000d8f0001986 */ /* 0x0001ee000c10153c */
[----:B0-----:R-:W0:Y:S01]  /*24ba0*/  LDC R241, c[0x0][0x248] ;  /* 0x00009200fff17b82 */ /* 0x001e220000000800 */
[----:B------:R-:W-:-:S07]  /*24bb0*/  VIADD R216, R217, 0x6 ;  /* 0x00000006d9d87836 */ /* 0x000fce0000000000 */
[----:B------:R-:W0:Y:S01]  /*24bc0*/  LDC R240, c[0x0][0x228] ;  /* 0x00008a00fff07b82 */ /* 0x000e220000000800 */
[----:B------:R-:W-:-:S07]  /*24bd0*/  ISETP.GE.AND P1, PT, R216, R243, PT ;  /* 0x000000f3d800720c */ /* 0x000fce0003f26270 */
[----:B------:R-:W0:Y:S01]  /*24be0*/  LDC R216, c[0x0][0x228] ;  /* 0x00008a00ffd87b82 */ /* 0x000e220000000800 */
[----:B-1----:R-:W-:-:S07]  /*24bf0*/  ISETP.LT.AND P5, PT, R220, R242, !P1 ;  /* 0x000000f2dc00720c */ /* 0x002fce0004fa1270 */
[----:B------:R-:W1:Y:S01]  /*24c00*/  LDC R242, c[0x0][0x228] ;  /* 0x00008a00fff27b82 */ /* 0x000e620000000800 */
[----:B0-----:R-:W-:Y:S01]  /*24c10*/  IMAD.IADD R0, R0, 0x1, R241 ;  /* 0x0000000100007824 */ /* 0x001fe200078e02f1 */
[----:B------:R-:W-:-:S03]  /*24c20*/  ISETP.LT.AND P6, PT, R223, R240, !P1 ;  /* 0x000000f0df00720c */ /* 0x000fc60004fc1270 */
[----:B------:R-:W-:-:S05]  /*24c30*/  IMAD.WIDE R240, R0, 0x2, R2 ;  /* 0x0000000200f07825 */ /* 0x000fca00078e0202 */
[----:B------:R0:W-:Y:S01]  /*24c40*/  @P5 STG.E.U16 desc[UR60][R240.64], R250 ;  /* 0x000000faf0005986 */ /* 0x0001e2000c10153c */
[----:B------:R-:W-:Y:S02]  /*24c50*/  ISETP.LT.AND P5, PT, R222, R216, !P1 ;  /* 0x000000d8de00720c */ /* 0x000fe40004fa1270 */
[----:B-1----:R-:W-:Y:S01]  /*24c60*/  ISETP.LT.AND P1, PT, R221, R242, !P1 ;  /* 0x000000f2dd00720c */ /* 0x002fe20004f21270 */
[----:B------:R-:W-:Y:S01]  /*24c70*/  IMAD.WIDE R242, R0, 0x2, R244 ;  /* 0x0000000200f27825 */ /* 0x000fe200078e02f4 */
[----:B------:R-:W-:-:S03]  /*24c80*/  PRMT R216, R250, 0x7632, R216 ;  /* 0x00007632fad87816 */ /* 0x000fc600000000d8 */
[C---:B0-----:R-:W-:Y:S01]  /*24c90*/  IMAD.WIDE R240, R0.reuse, 0x2, R218 ;  /* 0x0000000200f07825 */ /* 0x041fe200078e02da */
[----:B------:R-:W0:Y:S04]  /*24ca0*/  LDC R250, c[0x0][0x248] ;  /* 0x00009200fffa7b82 */ /* 0x000e280000000800 */
[----:B------:R1:W-:Y:S04]  /*24cb0*/  @P6 STG.E.U16 desc[UR60][R240.64], R216 ;  /* 0x000000d8f0006986 */ /* 0x0003e8000c10153c */
[----:B-1----:R-:W4:Y:S04]  /*24cc0*/  LDL.LU.64 R240, [R1+0x12d8] ;  /* 0x0012d80001f07983 */ /* 0x002f280000300a00 */
[----:B--2---:R1:W-:Y:S01]  /*24cd0*/  @P5 STG.E.U16 desc[UR60][R242.64], R251 ;  /* 0x000000fbf2005986 */ /* 0x0043e2000c10153c */
[----:B------:R-:W-:Y:S01]  /*24ce0*/  PRMT R216, R251, 0x7632, R216 ;  /* 0x00007632fbd87816 */ /* 0x000fe200000000d8 */
[----:B-1----:R-:W-:Y:S01]  /*24cf0*/  IMAD.WIDE R242, R0, 0x2, R246 ;  /* 0x0000000200f27825 */ /* 0x002fe200078e02f6 */
[----:B------:R-:W1:Y:S04]  /*24d00*/  LDC R251, c[0x0][0x22c] ;  /* 0x00008b00fffb7b82 */ /* 0x000e680000000800 */
[----:B------:R2:W-:Y:S04]  /*24d10*/  @P1 STG.E.U16 desc[UR60][R242.64], R216 ;  /* 0x000000d8f2001986 */ /* 0x0005e8000c10153c */
[----:B--2---:R-:W2:Y:S01]  /*24d20*/  LDC R242, c[0x0][0x228] ;  /* 0x00008a00fff27b82 */ /* 0x004ea20000000800 */
[----:B------:R-:W-:-:S07]  /*24d30*/  VIADD R216, R217, 0x7 ;  /* 0x00000007d9d87836 */ /* 0x000fce0000000000 */
[----:B------:R-:W0:Y:S01]  /*24d40*/  LDC R243, c[0x0][0x228] ;  /* 0x00008a00fff37b82 */ /* 0x000e220000000800 */
[----:B-1----:R-:W-:-:S04]  /*24d50*/  ISETP.GE.AND P1, PT, R216, R251, PT ;  /* 0x000000fbd800720c */ /* 0x002fc80003f26270 */
[----:B--2---:R-:W-:-:S03]  /*24d60*/  ISETP.LT.AND P5, PT, R220, R242, !P1 ;  /* 0x000000f2dc00720c */ /* 0x004fc60004fa1270 */
[----:B------:R-:W1:Y:S01]  /*24d70*/  LDC R242, c[0x0][0x228] ;  /* 0x00008a00fff27b82 */ /* 0x000e620000000800 */
[----:B0-----:R-:W-:-:S04]  /*24d80*/  IMAD.IADD R0, R0, 0x1, R250 ;  /* 0x0000000100007824 */ /* 0x001fc800078e02fa */
[----:B------:R-:W-:Y:S01]  /*24d90*/  IMAD.WIDE R250, R0, 0x2, R2 ;  /* 0x0000000200fa7825 */ /* 0x000fe200078e0202 */
[----:B------:R-:W-:Y:S02]  /*24da0*/  ISETP.LT.AND P6, PT, R223, R243, !P1 ;  /* 0x000000f3df00720c */ /* 0x000fe40004fc1270 */
[----:B------:R-:W0:Y:S02]  /*24db0*/  LDC R243, c[0x0][0x228] ;  /* 0x00008a00fff37b82 */ /* 0x000e240000000800 */
[----:B---3--:R2:W-:Y:S01]  /*24dc0*/  @P5 STG.E.U16 desc[UR60][R250.64], R248 ;  /* 0x000000f8fa005986 */ /* 0x0085e2000c10153c */
[----:B------:R-:W-:Y:S02]  /*24dd0*/  PRMT R216, R248, 0x7632, R216 ;  /* 0x00007632f8d87816 */ /* 0x000fe400000000d8 */
[----:B-1----:R-:W-:-:S03]  /*24de0*/  ISETP.LT.AND P5, PT, R222, R242, !P1 ;  /* 0x000000f2de00720c */ /* 0x002fc60004fa1270 */
[----:B------:R-:W1:Y:S01]  /*24df0*/  LDC R242, c[0x0][0x22c] ;  /* 0x00008b00fff27b82 */ /* 0x000e620000000800 */
[----:B--2---:R-:W-:-:S05]  /*24e00*/  IMAD.WIDE R250, R0, 0x2, R218 ;  /* 0x0000000200fa7825 */ /* 0x004fca00078e02da */
[----:B------:R2:W-:Y:S02]  /*24e10*/  @P6 STG.E.U16 desc[UR60][R250.64], R216 ;  /* 0x000000d8fa006986 */ /* 0x0005e4000c10153c */
[----:B--2---:R-:W-:-:S05]  /*24e20*/  IMAD.WIDE R250, R0, 0x2, R244 ;  /* 0x0000000200fa7825 */ /* 0x004fca00078e02f4 */
[----:B----4-:R2:W-:Y:S01]  /*24e30*/  @P5 STG.E.U16 desc[UR60][R250.64], R249 ;  /* 0x000000f9fa005986 */ /* 0x0105e2000c10153c */
[----:B0-----:R-:W-:Y:S01]  /*24e40*/  ISETP.LT.AND P5, PT, R221, R243, !P1 ;  /* 0x000000f3dd00720c */ /* 0x001fe20004fa1270 */
[----:B------:R-:W-:Y:S01]  /*24e50*/  VIADD R216, R217, 0x8 ;  /* 0x00000008d9d87836 */ /* 0x000fe20000000000 */
[----:B------:R-:W0:Y:S04]  /*24e60*/  LDC R243, c[0x0][0x228] ;  /* 0x00008a00fff37b82 */ /* 0x000e280000000800 */
[----:B-1----:R-:W-:Y:S02]  /*24e70*/  ISETP.GE.AND P1, PT, R216, R242, PT ;  /* 0x000000f2d800720c */ /* 0x002fe40003f26270 */
[----:B------:R-:W-:Y:S02]  /*24e80*/  PRMT R216, R249, 0x7632, R216 ;  /* 0x00007632f9d87816 */ /* 0x000fe400000000d8 */
[----:B------:R-:W1:Y:S01]  /*24e90*/  LDC R242, c[0x0][0x228] ;  /* 0x00008a00fff27b82 */ /* 0x000e620000000800 */
[----:B--2---:R-:W-:-:S05]  /*24ea0*/  IMAD.WIDE R248, R0, 0x2, R246 ;  /* 0x0000000200f87825 */ /* 0x004fca00078e02f6 */
[----:B------:R2:W-:Y:S02]  /*24eb0*/  @P5 STG.E.U16 desc[UR60][R248.64], R216 ;  /* 0x000000d8f8005986 */ /* 0x0005e4000c10153c */
[----:B------:R-:W3:Y:S08]  /*24ec0*/  LDC R251, c[0x0][0x228] ;  /* 0x00008a00fffb7b82 */ /* 0x000ef00000000800 */
[----:B------:R-:W4:Y:S01]  /*24ed0*/  LDC R250, c[0x0][0x248] ;  /* 0x00009200fffa7b82 */ /* 0x000f220000000800 */
[----:B--2---:R-:W2:Y:S01]  /*24ee0*/  LDL.LU.64 R248, [R1+0x12d0] ;  /* 0x0012d00001f87983 */ /* 0x004ea20000300a00 */
[----:B0-----:R-:W-:-:S06]  /*24ef0*/  ISETP.LT.AND P5, PT, R223, R243, !P1 ;  /* 0x000000f3df00720c */ /* 0x001fcc0004fa1270 */
[----:B------:R-:W0:Y:S01]  /*24f00*/  LDC R216, c[0x0][0x228] ;  /* 0x00008a00ffd87b82 */ /* 0x000e220000000800 */
[----:B---3--:R-:W-:Y:S01]  /*24f10*/  ISETP.LT.AND P6, PT, R220, R251, !P1 ;  /* 0x000000fbdc00720c */ /* 0x008fe20004fc1270 */
[----:B----4-:R-:W-:-:S04]  /*24f20*/  IMAD.IADD R0, R0, 0x1, R250 ;  /* 0x0000000100007824 */ /* 0x010fc800078e02fa */
[----:B------:R-:W-:-:S08]  /*24f30*/  IMAD.WIDE R250, R0, 0x2, R2 ;  /* 0x0000000200fa7825 */ /* 0x000fd000078e0202 */
[----:B--2---:R2:W-:Y:S01]  /*24f40*/  @P6 STG.E.U16 desc[UR60][R250.64], R248 ;  /* 0x000000f8fa006986 */ /* 0x0045e2000c10153c */
[----:B-1----:R-:W-:Y:S01]  /*24f50*/  ISETP.LT.AND P6, PT, R222, R242, !P1 ;  /* 0x000000f2de00720c */ /* 0x002fe20004fc1270 */
[----:B------:R-:W-:Y:S01]  /*24f60*/  IMAD.WIDE R242, R0, 0x2, R218 ;  /* 0x0000000200f27825 */ /* 0x000fe200078e02da */
[----:B--2---:R-:W-:Y:S01]  /*24f70*/  PRMT R248, R248, 0x7632, R248 ;  /* 0x00007632f8f87816 */ /* 0x004fe200000000f8 */
[----:B------:R-:W1:Y:S04]  /*24f80*/  LDC R251, c[0x0][0x248] ;  /* 0x00009200fffb7b82 */ /* 0x000e680000000800 */
[----:B------:R2:W-:Y:S04]  /*24f90*/  @P5 STG.E.U16 desc[UR60][R242.64], R248 ;  /* 0x000000f8f2005986 */ /* 0x0005e8000c10153c */
[----:B------:R-:W3:Y:S08]  /*24fa0*/  LDC R250, c[0x0][0x228] ;  /* 0x00008a00fffa7b82 */ /* 0x000ef00000000800 */
[----:B--2---:R-:W2:Y:S01]  /*24fb0*/  LDC R248, c[0x0][0x22c] ;  /* 0x00008b00fff87b82 */ /* 0x004ea20000000800 */
[----:B0-----:R-:W-:Y:S01]  /*24fc0*/  ISETP.LT.AND P5, PT, R221, R216, !P1 ;  /* 0x000000d8dd00720c */ /* 0x001fe20004fa1270 */
[----:B------:R-:W-:-:S02]  /*24fd0*/  VIADD R216, R217, 0x9 ;  /* 0x00000009d9d87836 */ /* 0x000fc40000000000 */
[----:B------:R-:W-:-:S03]  /*24fe0*/  IMAD.WIDE R242, R0, 0x2, R244 ;  /* 0x0000000200f27825 */ /* 0x000fc600078e02f4 */
[----:B--2---:R-:W-:Y:S02]  /*24ff0*/  ISETP.GE.AND P1, PT, R216, R248, PT ;  /* 0x000000f8d800720c */ /* 0x004fe40003f26270 */
[----:B------:R-:W0:Y:S01]  /*25000*/  LDC R248, c[0x0][0x228] ;  /* 0x00008a00fff87b82 */ /* 0x000e220000000800 */
[----:B------:R2:W-:Y:S07]  /*25010*/  @P6 STG.E.U16 desc[UR60][R242.64], R240 ;  /* 0x000000f0f2006986 */ /* 0x0005ee000c10153c */
[----:B------:R-:W4:Y:S01]  /*25020*/  LDC R216, c[0x0][0x228] ;  /* 0x00008a00ffd87b82 */ /* 0x000f220000000800 */
[----:B--2---:R-:W-:Y:S01]  /*25030*/  PRMT R240, R240, 0x7632, R240 ;  /* 0x00007632f0f07816 */ /* 0x004fe200000000f0 */
[----:B------:R-:W-:-:S05]  /*25040*/  IMAD.WIDE R242, R0, 0x2, R246 ;  /* 0x0000000200f27825 */ /* 0x000fca00078e02f6 */
[----:B------:R2:W-:Y:S01]  /*25050*/  @P5 STG.E.U16 desc[UR60][R242.64], R240 ;  /* 0x000000f0f2005986 */ /* 0x0005e2000c10153c */
[----:B-1----:R-:W-:Y:S01]  /*25060*/  IMAD.IADD R0, R0, 0x1, R251 ;  /* 0x0000000100007824 */ /* 0x002fe200078e02fb */
[----:B0-----:R-:W-:Y:S02]  /*25070*/  ISETP.LT.AND P5, PT, R220, R248, !P1 ;  /* 0x000000f8dc00720c */ /* 0x001fe40004fa1270 */
[----:B---3--:R-:W-:Y:S01]  /*25080*/  ISETP.LT.AND P6, PT, R223, R250, !P1 ;  /* 0x000000fadf00720c */ /* 0x008fe20004fc1270 */
[----:B------:R-:W-:Y:S01]  /*25090*/  IMAD.WIDE R250, R0, 0x2, R2 ;  /* 0x0000000200fa7825 */ /* 0x000fe200078e0202 */
[----:B--2---:R-:W0:Y:S01]  /*250a0*/  LDC R240, c[0x0][0x228] ;  /* 0x00008a00fff07b82 */ /* 0x004e220000000800 */
[----:B------:R-:W2:Y:S08]  /*250b0*/  LDL.LU.64 R242, [R1+0x12c8] ;  /* 0x0012c80001f27983 */ /* 0x000eb00000300a00 */
[----:B------:R1:W-:Y:S02]  /*250c0*/  @P5 STG.E.U16 desc[UR60][R250.64], R236 ;  /* 0x000000ecfa005986 */ /* 0x0003e4000c10153c */
[----:B-1----:R-:W-:Y:S01]  /*250d0*/  PRMT R236, R236, 0x7632, R236 ;  /* 0x00007632ecec7816 */ /* 0x002fe200000000ec */
[----:B------:R-:W-:-:S05]  /*250e0*/  IMAD.WIDE R250, R0, 0x2, R218 ;  /* 0x0000000200fa7825 */ /* 0x000fca00078e02da */
[----:B------:R1:W-:Y:S01]  /*250f0*/  @P6 STG.E.U16 desc[UR60][R250.64], R236 ;  /* 0x000000ecfa006986 */ /* 0x0003e2000c10153c */
[----:B----4-:R-:W-:Y:S01]  /*25100*/  ISETP.LT.AND P5, PT, R222, R216, !P1 ;  /* 0x000000d8de00720c */ /* 0x010fe20004fa1270 */
[----:B-1----:R-:W1:Y:S01]  /*25110*/  LDC R236, c[0x0][0x22c] ;  /* 0x00008b00ffec7b82 */ /* 0x002e620000000800 */
[----:B------:R-:W-:-:S04]  /*25120*/  IMAD.WIDE R250, R0, 0x2, R244 ;  /* 0x0000000200fa7825 */ /* 0x000fc800078e02f4 */
[----:B------:R-:W-:-:S07]  /*25130*/  VIADD R216, R217, 0xa ;  /* 0x0000000ad9d87836 */ /* 0x000fce0000000000 */
[----:B------:R3:W-:Y:S01]  /*25140*/  @P5 STG.E.U16 desc[UR60][R250.64], R88 ;  /* 0x00000058fa005986 */ /* 0x0007e2000c10153c */
[----:B0-----:R-:W-:Y:S02]  /*25150*/  ISETP.LT.AND P1, PT, R221, R240, !P1 ;  /* 0x000000f0dd00720c */ /* 0x001fe40004f21270 */
[----:B------:R-:W0:Y:S01]  /*25160*/  LDC R240, c[0x0][0x228] ;  /* 0x00008a00fff07b82 */ /* 0x000e220000000800 */
[----:B-1----:R-:W-:-:S07]  /*25170*/  ISETP.GE.AND P5, PT, R216, R236, PT ;  /* 0x000000ecd800720c */ /* 0x002fce0003fa6270 */
[----:B------:R-:W1:Y:S08]  /*25180*/  LDC R216, c[0x0][0x228] ;  /* 0x00008a00ffd87b82 */ /* 0x000e700000000800 */
[----:B------:R-:W4:Y:S01]  /*25190*/  LDC R236, c[0x0][0x248] ;  /* 0x00009200ffec7b82 */ /* 0x000f220000000800 */
[----:B---3--:R-:W-:Y:S01]  /*251a0*/  PRMT R88, R88, 0x7632, R88 ;  /* 0x0000763258587816 */ /* 0x008fe20000000058 */
[----:B------:R-:W-:-:S05]  /*251b0*/  IMAD.WIDE R250, R0, 0x2, R246 ;  /* 0x0000000200fa7825 */ /* 0x000fca00078e02f6 */
[----:B------:R3:W-:Y:S01]  /*251c0*/  @P1 STG.E.U16 desc[UR60][R250.64], R88 ;  /* 0x00000058fa001986 */ /* 0x0007e2000c10153c */
[----:B-1----:R-:W-:Y:S01]  /*251d0*/  ISETP.LT.AND P1, PT, R220, R216, !P5 ;  /* 0x000000d8dc00720c */ /* 0x002fe20006f21270 */
[----:B---3--:R-:W1:Y:S01]  /*251e0*/  LDC R88, c[0x0][0x228] ;  /* 0x00008a00ff587b82 */ /* 0x008e620000000800 */
[----:B----4-:R-:W-:Y:S01]  /*251f0*/  IMAD.IADD R216, R0, 0x1, R236 ;  /* 0x0000000100d87824 */ /* 0x010fe200078e02ec */
[----:B0-----:R-:W-:Y:S02]  /*25200*/  ISETP.LT.AND P6, PT, R223, R240, !P5 ;  /* 0x000000f0df00720c */ /* 0x001fe40006fc1270 */
[----:B------:R-:W-:Y:S01]  /*25210*/  PRMT R0, R249, 0x7632, R0 ;  /* 0x00007632f9007816 */ /* 0x000fe20000000000 */
[----:B------:R-:W-:-:S03]  /*25220*/  IMAD.WIDE R250, R216, 0x2, R2 ;  /* 0x00000002d8fa7825 */ /* 0x000fc600078e0202 */
[----:B------:R-:W0:Y:S04]  /*25230*/  LDC R236, c[0x0][0x228] ;  /* 0x00008a00ffec7b82 */ /* 0x000e280000000800 */
[----:B------:R3:W-:Y:S04]  /*25240*/  @P1 STG.E.U16 desc[UR60][R250.64], R249 ;  /* 0x000000f9fa001986 */ /* 0x0007e8000c10153c */
[----:B---3--:R-:W3:Y:S01]  /*25250*/  LDL.LU.64 R250, [R1+0x12c0] ;  /* 0x0012c00001fa7983 */ /* 0x008ee20000300a00 */
[----:B------:R-:W-:-:S05]  /*25260*/  IMAD.WIDE R248, R216, 0x2, R218 ;  /* 0x00000002d8f87825 */ /* 0x000fca00078e02da */
[----:B------:R4:W-:Y:S01]  /*25270*/  @P6 STG.E.U16 desc[UR60][R248.64], R0 ;  /* 0x00000000f8006986 */ /* 0x0009e2000c10153c */
[----:B-1----:R-:W-:Y:S02]  /*25280*/  ISETP.LT.AND P1, PT, R222, R88, !P5 ;  /* 0x00000058de00720c */ /* 0x002fe40006f21270 */
[----:B------:R-:W1:Y:S08]  /*25290*/  LDC R88, c[0x0][0x22c] ;  /* 0x00008b00ff587b82 */ /* 0x000e700000000800 */
[----:B----4-:R-:W4:Y:S01]  /*252a0*/  LDC R0, c[0x0][0x228] ;  /* 0x00008a00ff007b82 */ /* 0x010f220000000800 */
[----:B------:R-:W-:-:S05]  /*252b0*/  IMAD.WIDE R248, R216, 0x2, R244 ;  /* 0x00000002d8f87825 */ /* 0x000fca00078e02f4 */
[----:B------:R0:W-:Y:S02]  /*252c0*/  @P1 STG.E.U16 desc[UR60][R248.64], R241 ;  /* 0x000000f1f8001986 */ /* 0x0001e4000c10153c */
[----:B0-----:R-:W0:Y:S01]  /*252d0*/  LDC R248, c[0x0][0x248] ;  /* 0x00009200fff87b82 */ /* 0x001e220000000800 */
[----:B----4-:R-:W-:Y:S01]  /*252e0*/  ISETP.LT.AND P5, PT, R221, R0, !P5 ;  /* 0x00000000dd00720c */ /* 0x010fe20006fa1270 */
[----:B------:R-:W-:-:S06]  /*252f0*/  VIADD R0, R217, 0xb ;  /* 0x0000000bd9007836 */ /* 0x000fcc0000000000 */
[----:B------:R-:W4:Y:S01]  /*25300*/  LDC R249, c[0x0][0x228] ;  /* 0x00008a00fff97b82 */ /* 0x000f220000000800 */
[----:B-1----:R-:W-:-:S07]  /*25310*/  ISETP.GE.AND P1, PT, R0, R88, PT ;  /* 0x000000580000720c */ /* 0x002fce0003f26270 */
[----:B------:R-:W1:Y:S01]  /*25320*/  LDC R88, c[0x0][0x228] ;  /* 0x00008a00ff587b82 */ /* 0x000e620000000800 */
[----:B------:R-:W-:Y:S02]  /*25330*/  ISETP.LT.AND P6, PT, R220, R236, !P1 ;  /* 0x000000ecdc00720c */ /* 0x000fe40004fc1270 */
[----:B------:R-:W-:Y:S01]  /*25340*/  PRMT R0, R241, 0x7632, R0 ;  /* 0x00007632f1007816 */ /* 0x000fe20000000000 */
[----:B------:R-:W-:-:S04]  /*25350*/  IMAD.WIDE R240, R216, 0x2, R246 ;  /* 0x00000002d8f07825 */ /* 0x000fc800078e02f6 */
[----:B0-----:R-:W-:Y:S01]  /*25360*/  IMAD.IADD R216, R216, 0x1, R248 ;  /* 0x00000001d8d87824 */ /* 0x001fe200078e02f8 */
[----:B------:R0:W-:Y:S01]  /*25370*/  @P5 STG.E.U16 desc[UR60][R240.64], R0 ;  /* 0x00000000f0005986 */ /* 0x0001e2000c10153c */
[----:B------:R-:W2:Y:S01]  /*25380*/  LDC R248, c[0x0][0x228] ;  /* 0x00008a00fff87b82 */ /* 0x000ea20000000800 */
[----:B----4-:R-:W-:Y:S01]  /*25390*/  ISETP.LT.AND P5, PT, R223, R249, !P1 ;  /* 0x000000f9df00720c */ /* 0x010fe20004fa1270 */
[----:B0-----:R-:W-:Y:S01]  /*253a0*/  IMAD.WIDE R240, R216, 0x2, R2 ;  /* 0x00000002d8f07825 */ /* 0x001fe200078e0202 */
[----:B------:R-:W-:-:S04]  /*253b0*/  PRMT R0, R237, 0x7632, R0 ;  /* 0x00007632ed007816 */ /* 0x000fc80000000000 */
[----:B------:R0:W-:Y:S01]  /*253c0*/  @P6 STG.E.U16 desc[UR60][R240.64], R237 ;  /* 0x000000edf0006986 */ /* 0x0001e2000c10153c */
[----:B-1----:R-:W-:Y:S02]  /*253d0*/  ISETP.LT.AND P6, PT, R222, R88, !P1 ;  /* 0x00000058de00720c */ /* 0x002fe40004fc1270 */
[----:B------:R-:W1:Y:S01]  /*253e0*/  LDC R88, c[0x0][0x22c] ;  /* 0x00008b00ff587b82 */ /* 0x000e620000000800 */
[----:B0-----:R-:W-:-:S07]  /*253f0*/  IMAD.WIDE R236, R216, 0x2, R218 ;  /* 0x00000002d8ec7825 */ /* 0x001fce00078e02da */
[----:B------:R-:W0:Y:S01]  /*25400*/  LDC R240, c[0x0][0x228] ;  /* 0x00008a00fff07b82 */ /* 0x000e220000000800 */
[----:B------:R4:W-:Y:S07]  /*25410*/  @P5 STG.E.U16 desc[UR60][R236.64], R0 ;  /* 0x00000000ec005986 */ /* 0x0009ee000c10153c */
[----:B------:R-:W3:Y:S01]  /*25420*/  LDC R241, c[0x0][0x228] ;  /* 0x00008a00fff17b82 */ /* 0x000ee20000000800 */
[----:B----4-:R-:W-:-:S05]  /*25430*/  IMAD.WIDE R236, R216, 0x2, R244 ;  /* 0x00000002d8ec7825 */ /* 0x010fca00078e02f4 */
[----:B------:R4:W-:Y:S01]  /*25440*/  @P6 STG.E.U16 desc[UR60][R236.64], R89 ;  /* 0x00000059ec006986 */ /* 0x0009e2000c10153c */
[----:B--2---:R-:W-:Y:S01]  /*25450*/  ISETP.LT.AND P5, PT, R221, R248, !P1 ;  /* 0x000000f8dd00720c */ /* 0x004fe20004fa1270 */
[----:B----4-:R-:W2:Y:S01]  /*25460*/  LDC R236, c[0x0][0x228] ;  /* 0x00008a00ffec7b82 */ /* 0x010ea20000000800 */
[----:B------:R-:W-:-:S07]  /*25470*/  VIADD R0, R217, 0xc ;  /* 0x0000000cd9007836 */ /* 0x000fce0000000000 */
[----:B------:R-:W4:Y:S01]  /*25480*/  LDC R237, c[0x0][0x248] ;  /* 0x00009200ffed7b82 */ /* 0x000f220000000800 */
[----:B-1----:R-:W-:Y:S02]  /*25490*/  ISETP.GE.AND P1, PT, R0, R88, PT ;  /* 0x000000580000720c */ /* 0x002fe40003f26270 */
[----:B------:R-:W-:Y:S01]  /*254a0*/  PRMT R0, R89, 0x7632, R0 ;  /* 0x0000763259007816 */ /* 0x000fe20000000000 */
[----:B------:R-:W-:-:S05]  /*254b0*/  IMAD.WIDE R88, R216, 0x2, R246 ;  /* 0x00000002d8587825 */ /* 0x000fca00078e02f6 */
[----:B------:R1:W-:Y:S01]  /*254c0*/  @P5 STG.E.U16 desc[UR60][R88.64], R0 ;  /* 0x0000000058005986 */ /* 0x0003e2000c10153c */
[----:B0-----:R-:W-:Y:S02]  /*254d0*/  ISETP.LT.AND P6, PT, R223, R240, !P1 ;  /* 0x000000f0df00720c */ /* 0x001fe40004fc1270 */
[----:B------:R-:W0:Y:S01]  /*254e0*/  LDC R240, c[0x0][0x228] ;  /* 0x00008a00fff07b82 */ /* 0x000e220000000800 */
[----:B--2---:R-:W-:-:S07]  /*254f0*/  ISETP.LT.AND P5, PT, R220, R236, !P1 ;  /* 0x000000ecdc00720c */ /* 0x004fce0004fa1270 */
[----:B------:R-:W2:Y:S01]  /*25500*/  LDC R236, c[0x0][0x228] ;  /* 0x00008a00ffec7b82 */ /* 0x000ea20000000800 */
[----:B----4-:R-:W-:-:S04]  /*25510*/  IMAD.IADD R216, R216, 0x1, R237 ;  /* 0x00000001d8d87824 */ /* 0x010fc800078e02ed */
[----:B-1----:R-:W-:-:S03]  /*25520*/  IMAD.WIDE R88, R216, 0x2, R2 ;  /* 0x00000002d8587825 */ /* 0x002fc600078e0202 */
[----:B------:R-:W1:Y:S08]  /*25530*/  LDC R0, c[0x0][0x228] ;  /* 0x00008a00ff007b82 */ /* 0x000e700000000800 */
[----:B------:R-:W4:Y:S01]  /*25540*/  LDC R237, c[0x0][0x248] ;  /* 0x00009200ffed7b82 */ /* 0x000f220000000800 */
[----:B---3--:R3:W-:Y:S02]  /*25550*/  @P5 STG.E.U16 desc[UR60][R88.64], R250 ;  /* 0x000000fa58005986 */ /* 0x0087e4000c10153c */
[----:B---3--:R-:W-:Y:S01]  /*25560*/  PRMT R250, R250, 0x7632, R250 ;  /* 0x00007632fafa7816 */ /* 0x008fe200000000fa */
[----:B------:R-:W-:-:S05]  /*25570*/  IMAD.WIDE R88, R216, 0x2, R218 ;  /* 0x00000002d8587825 */ /* 0x000fca00078e02da */
[----:B------:R3:W-:Y:S02]  /*25580*/  @P6 STG.E.U16 desc[UR60][R88.64], R250 ;  /* 0x000000fa58006986 */ /* 0x0007e4000c10153c */
[----:B---3--:R-:W3:Y:S08]  /*25590*/  LDC R88, c[0x0][0x228] ;  /* 0x00008a00ff587b82 */ /* 0x008ef00000000800 */
[----:B------:R-:W0:Y:S01]  /*255a0*/  LDC R89, c[0x0][0x22c] ;  /* 0x00008b00ff597b82 */ /* 0x000e220000000800 */
[----:B-1----:R-:W-:Y:S01]  /*255b0*/  ISETP.LT.AND P5, PT, R222, R0, !P1 ;  /* 0x00000000de00720c */ /* 0x002fe20004fa1270 */
[----:B------:R-:W-:Y:S01]  /*255c0*/  VIADD R0, R217, 0xd ;  /* 0x0000000dd9007836 */ /* 0x000fe20000000000 */
[----:B---3--:R-:W-:-:S04]  /*255d0*/  ISETP.LT.AND P1, PT, R221, R88, !P1 ;  /* 0x00000058dd00720c */ /* 0x008fc80004f21270 */
[----:B0-----:R-:W-:Y:S01]  /*255e0*/  ISETP.GE.AND P6, PT, R0, R89, PT ;  /* 0x000000590000720c */ /* 0x001fe20003fc6270 */
[----:B------:R-:W-:-:S06]  /*255f0*/  IMAD.WIDE R88, R216, 0x2, R244 ;  /* 0x00000002d8587825 */ /* 0x000fcc00078e02f4 */
[----:B------:R0:W-:Y:S02]  /*25600*/  @P5 STG.E.U16 desc[UR60][R88.64], R242 ;  /* 0x000000f258005986 */ /* 0x0001e4000c10153c */
[----:B0-----:R-:W-:Y:S01]  /*25610*/  PRMT R242, R242, 0x7632, R242 ;  /* 0x00007632f2f27816 */ /* 0x001fe200000000f2 */
[----:B------:R-:W-:-:S05]  /*25620*/  IMAD.WIDE R88, R216, 0x2, R246 ;  /* 0x00000002d8587825 */ /* 0x000fca00078e02f6 */
[----:B------:R0:W-:Y:S01]  /*25630*/  @P1 STG.E.U16 desc[UR60][R88.64], R242 ;  /* 0x000000f258001986 */ /* 0x0001e2000c10153c */
[----:B------:R-:W-:Y:S02]  /*25640*/  ISETP.LT.AND P1, PT, R223, R240, !P6 ;  /* 0x000000f0df00720c */ /* 0x000fe40007721270 */
[----:B------:R-:W1:Y:S01]  /*25650*/  LDC R240, c[0x0][0x228] ;  /* 0x00008a00fff07b82 */ /* 0x000e620000000800 */
[----:B--2---:R-:W-:Y:S01]  /*25660*/  ISETP.LT.AND P5, PT, R220, R236, !P6 ;  /* 0x000000ecdc00720c */ /* 0x004fe200077a1270 */
[----:B----4-:R-:W-:-:S06]  /*25670*/  IMAD.IADD R0, R216, 0x1, R237 ;  /* 0x00000001d8007824 */ /* 0x010fcc00078e02ed */
[----:B------:R-:W2:Y:S01]  /*25680*/  LDC R237, c[0x0][0x22c] ;  /* 0x00008b00ffed7b82 */ /* 0x000ea20000000800 */
[----:B0-----:R-:W-:-:S07]  /*25690*/  IMAD.WIDE R88, R0, 0x2, R2 ;  /* 0x0000000200587825 */ /* 0x001fce00078e0202 */
[----:B------:R-:W0:Y:S01]  /*256a0*/  LDC R236, c[0x0][0x228] ;  /* 0x00008a00ffec7b82 */ /* 0x000e220000000800 */
[----:B------:R3:W-:Y:S07]  /*256b0*/  @P5 STG.E.U16 desc[UR60][R88.64], R238 ;  /* 0x000000ee58005986 */ /* 0x0007ee000c10153c */
[----:B------:R-:W4:Y:S01]  /*256c0*/  LDC R216, c[0x0][0x228] ;  /* 0x00008a00ffd87b82 */ /* 0x000f220000000800 */
[----:B---3--:R-:W-:Y:S01]  /*256d0*/  PRMT R238, R238, 0x7632, R238 ;  /* 0x00007632eeee7816 */ /* 0x008fe200000000ee */
[----:B------:R-:W-:Y:S01]  /*256e0*/  IMAD.WIDE R88, R0, 0x2, R218 ;  /* 0x0000000200587825 */ /* 0x000fe200078e02da */
[----:B-1----:R-:W-:-:S05]  /*256f0*/  ISETP.LT.AND P5, PT, R222, R240, !P6 ;  /* 0x000000f0de00720c */ /* 0x002fca00077a1270 */
[----:B------:R-:W1:Y:S01]  /*25700*/  LDC R240, c[0x0][0x228] ;  /* 0x00008a00fff07b82 */ /* 0x000e620000000800 */
[----:B------:R3:W-:Y:S01]  /*25710*/  @P1 STG.E.U16 desc[UR60][R88.64], R238 ;  /* 0x000000ee58001986 */ /* 0x0007e2000c10153c */
[----:B0-----:R-:W-:-:S06]  /*25720*/  ISETP.LT.AND P6, PT, R221, R236, !P6 ;  /* 0x000000ecdd00720c */ /* 0x001fcc00077c1270 */
[----:B------:R-:W0:Y:S01]  /*25730*/  LDC R236, c[0x0][0x228] ;  /* 0x00008a00ffec7b82 */ /* 0x000e220000000800 */
[----:B---3--:R-:W-:-:S07]  /*25740*/  VIADD R88, R217, 0xe ;  /* 0x0000000ed9587836 */ /* 0x008fce0000000000 */
[----:B------:R-:W3:Y:S01]  /*25750*/  LDC R238, c[0x0][0x248] ;  /* 0x00009200ffee7b82 */ /* 0x000ee20000000800 */
[----:B--2---:R-:W-:Y:S01]  /*25760*/  ISETP.GE.AND P1, PT, R88, R237, PT ;  /* 0x000000ed5800720c */ /* 0x004fe20003f26270 */
[----:B------:R-:W-:-:S06]  /*25770*/  IMAD.WIDE R88, R0, 0x2, R244 ;  /* 0x0000000200587825 */ /* 0x000fcc00078e02f4 */
[----:B------:R-:W2:Y:S01]  /*25780*/  LDC R237, c[0x0][0x228] ;  /* 0x00008a00ffed7b82 */ /* 0x000ea20000000800 */
[----:B------:R1:W-:Y:S01]  /*25790*/  @P5 STG.E.U16 desc[UR60][R88.64], R90 ;  /* 0x0000005a58005986 */ /* 0x0003e2000c10153c */
[----:B----4-:R-:W-:-:S06]  /*257a0*/  ISETP.LT.AND P5, PT, R220, R216, !P1 ;  /* 0x000000d8dc00720c */ /* 0x010fcc0004fa1270 */
[----:B------:R-:W4:Y:S01]  /*257b0*/  LDC R216, c[0x0][0x228] ;  /* 0x00008a00ffd87b82 */ /* 0x000f220000000800 */
[----:B-1----:R-:W-:Y:S01]  /*257c0*/  PRMT R90, R90, 0x7632, R90 ;  /* 0x000076325a5a7816 */ /* 0x002fe2000000005a */
[----:B------:R-:W-:-:S05]  /*257d0*/  IMAD.WIDE R88, R0, 0x2, R246 ;  /* 0x0000000200587825 */ /* 0x000fca00078e02f6 */
[----:B------:R1:W-:Y:S01]  /*257e0*/  @P6 STG.E.U16 desc[UR60][R88.64], R90 ;  /* 0x0000005a58006986 */ /* 0x0003e2000c10153c */
[----:B---3--:R-:W-:Y:S01]  /*257f0*/  IMAD.IADD R0, R0, 0x1, R238 ;  /* 0x0000000100007824 */ /* 0x008fe200078e02ee */
[----:B------:R-:W-:Y:S01]  /*25800*/  ISETP.LT.AND P6, PT, R223, R240, !P1 ;  /* 0x000000f0df00720c */ /* 0x000fe20004fc1270 */
[----:B------:R-:W3:Y:S08]  /*25810*/  LDC R238, c[0x0][0x22c] ;  /* 0x00008b00ffee7b82 */ /* 0x000ef00000000800 */
[----:B------:R-:W3:Y:S08]  /*25820*/  LDC R240, c[0x0][0x248] ;  /* 0x00009200fff07b82 */ /* 0x000ef00000000800 */
[----:B-1----:R-:W1:Y:S01]  /*25830*/  LDC R90, c[0x0][0x22c] ;  /* 0x00008b00ff5a7b82 */ /* 0x002e620000000800 */
[----:B------:R-:W-:-:S05]  /*25840*/  IMAD.WIDE R88, R0, 0x2, R2 ;  /* 0x0000000200587825 */ /* 0x000fca00078e0202 */
[----:B------:R0:W-:Y:S01]  /*25850*/  @P5 STG.E.U16 desc[UR60][R88.64], R251 ;  /* 0x000000fb58005986 */ /* 0x0001e2000c10153c */
[----:B--2---:R-:W-:Y:S02]  /*25860*/  ISETP.LT.AND P5, PT, R222, R237, !P1 ;  /* 0x000000edde00720c */ /* 0x004fe40004fa1270 */
[----:B------:R-:W2:Y:S01]  /*25870*/  LDC R237, c[0x0][0x228] ;  /* 0x00008a00ffed7b82 */ /* 0x000ea20000000800 */
[----:B----4-:R-:W-:Y:S01]  /*25880*/  ISETP.LT.AND P1, PT, R221, R216, !P1 ;  /* 0x000000d8dd00720c */ /* 0x010fe20004f21270 */
[----:B------:R-:W-:Y:S01]  /*25890*/  VIADD R216, R217, 0xf ;  /* 0x0000000fd9d87836 */ /* 0x000fe20000000000 */
[----:B0-----:R-:W-:Y:S01]  /*258a0*/  PRMT R251, R251, 0x7632, R251 ;  /* 0x00007632fbfb7816 */ /* 0x001fe200000000fb */
[----:B------:R-:W-:-:S05]  /*258b0*/  IMAD.WIDE R88, R0, 0x2, R218 ;  /* 0x0000000200587825 */ /* 0x000fca00078e02da */
[----:B------:R0:W-:Y:S01]  /*258c0*/  @P6 STG.E.U16 desc[UR60][R88.64], R251 ;  /* 0x000000fb58006986 */ /* 0x0001e2000c10153c */
[----:B-1----:R-:W-:Y:S02]  /*258d0*/  ISETP.GE.AND P6, PT, R216, R90, PT ;  /* 0x0000005ad800720c */ /* 0x002fe40003fc6270 */
[----:B------:R-:W1:Y:S08]  /*258e0*/  LDC R90, c[0x0][0x228] ;  /* 0x00008a00ff5a7b82 */ /* 0x000e700000000800 */
[----:B------:R-:W4:Y:S01]  /*258f0*/  LDC R216, c[0x0][0x228] ;  /* 0x00008a00ffd87b82 */ /* 0x000f220000000800 */
[----:B0-----:R-:W-:-:S05]  /*25900*/  IMAD.WIDE R88, R0, 0x2, R244 ;  /* 0x0000000200587825 */ /* 0x001fca00078e02f4 */
[----:B------:R0:W-:Y:S01]  /*25910*/  @P5 STG.E.U16 desc[UR60][R88.64], R243 ;  /* 0x000000f358005986 */ /* 0x0001e2000c10153c */
[----:B------:R-:W-:Y:S02]  /*25920*/  ISETP.LT.AND P5, PT, R220, R236, !P6 ;  /* 0x000000ecdc00720c */ /* 0x000fe400077a1270 */
[----:B------:R-:W4:Y:S01]  /*25930*/  LDC R236, c[0x0][0x228] ;  /* 0x00008a00ffec7b82 */ /* 0x000f220000000800 */
[----:B0-----:R-:W-:Y:S01]  /*25940*/  PRMT R243, R243, 0x7632, R243 ;  /* 0x00007632f3f37816 */ /* 0x001fe200000000f3 */
[----:B------:R-:W-:-:S04]  /*25950*/  IMAD.WIDE R88, R0, 0x2, R246 ;  /* 0x0000000200587825 */ /* 0x000fc800078e02f6 */
[----:B---3--:R-:W-:Y:S01]  /*25960*/  IMAD.IADD R0, R0, 0x1, R240 ;  /* 0x0000000100007824 */ /* 0x008fe200078e02f0 */
[----:B------:R0:W-:Y:S01]  /*25970*/  @P1 STG.E.U16 desc[UR60][R88.64], R243 ;  /* 0x000000f358001986 */ /* 0x0001e2000c10153c */
[----:B--2---:R-:W-:Y:S01]  /*25980*/  ISETP.LT.AND P1, PT, R223, R237, !P6 ;  /* 0x000000eddf00720c */ /* 0x004fe20007721270 */
[----:B------:R-:W2:Y:S01]  /*25990*/  LDC R240, c[0x0][0x248] ;  /* 0x00009200fff07b82 */ /* 0x000ea20000000800 */
[----:B0-----:R-:W-:-:S05]  /*259a0*/  IMAD.WIDE R88, R0, 0x2, R2 ;  /* 0x0000000200587825 */ /* 0x001fca00078e0202 */
[----:B------:R0:W-:Y:S01]  /*259b0*/  @P5 STG.E.U16 desc[UR60][R88.64], R239 ;  /* 0x000000ef58005986 */ /* 0x0001e2000c10153c */
[----:B------:R-:W-:Y:S02]  /*259c0*/  ISETP.LT.AND P5, PT, R222, R241, !P6 ;  /* 0x000000f1de00720c */ /* 0x000fe400077a1270 */
[----:B------:R-:W3:Y:S01]  /*259d0*/  LDC R241, c[0x0][0x228] ;  /* 0x00008a00fff17b82 */ /* 0x000ee20000000800 */
[----:B------:R-:W-:Y:S01]  /*259e0*/  VIADD R237, R217, 0x10 ;  /* 0x00000010d9ed7836 */ /* 0x000fe20000000000 */
[----:B-1----:R-:W-:Y:S02]  /*259f0*/  ISETP.LT.AND P6, PT, R221, R90, !P6 ;  /* 0x0000005add00720c */ /* 0x002fe400077c1270 */
[----:B0-----:R-:W-:Y:S01]  /*25a00*/  PRMT R239, R239, 0x7632, R239 ;  /* 0x00007632efef7816 */ /* 0x001fe200000000ef */
[----:B------:R-:W-:-:S05]  /*25a10*/  IMAD.WIDE R88, R0, 0x2, R218 ;  /* 0x0000000200587825 */ /* 0x000fca00078e02da */
[----:B------:R0:W-:Y:S01]  /*25a20*/  @P1 STG.E.U16 desc[UR60][R88.64], R239 ;  /* 0x000000ef58001986 */ /* 0x0001e2000c10153c */
[----:B------:R-:W-:Y:S02]  /*25a30*/  ISETP.GE.AND P1, PT, R237, R238, PT ;  /* 0x000000eeed00720c */ /* 0x000fe40003f26270 */
[----:B------:R-:W1:Y:S01]  /*25a40*/  LDC R237, c[0x0][0x22c] ;  /* 0x00008b00ffed7b82 */ /* 0x000e620000000800 */
[----:B------:R-:W-:-:S07]  /*25a50*/  PRMT R90, R91, 0x7632, R90 ;  /* 0x000076325b5a7816 */ /* 0x000fce000000005a */
[----:B------:R-:W1:Y:S01]  /*25a60*/  LDC R238, c[0x0][0x22c] ;  /* 0x00008b00ffee7b82 */ /* 0x000e620000000800 */
[----:B0-----:R-:W-:-:S05]  /*25a70*/  IMAD.WIDE R88, R0, 0x2, R244 ;  /* 0x0000000200587825 */ /* 0x001fca00078e02f4 */
[----:B------:R0:W-:Y:S01]  /*25a80*/  @P5 STG.E.U16 desc[UR60][R88.64], R91 ;  /* 0x0000005b58005986 */ /* 0x0001e2000c10153c */
[----:B----4-:R-:W-:Y:S01]  /*25a90*/  ISETP.LT.AND P5, PT, R220, R216, !P1 ;  /* 0x000000d8dc00720c */ /* 0x010fe20004fa1270 */
[----:B------:R-:W4:Y:S08]  /*25aa0*/  LDC R239, c[0x0][0x228] ;  /* 0x00008a00ffef7b82 */ /* 0x000f300000000800 */
[----:B------:R-:W1:Y:S01]  /*25ab0*/  LDC R216, c[0x0][0x228] ;  /* 0x00008a00ffd87b82 */ /* 0x000e620000000800 */
[----:B0-----:R-:W-:-:S04]  /*25ac0*/  IMAD.WIDE R88, R0, 0x2, R246 ;  /* 0x0000000200587825 */ /* 0x001fc800078e02f6 */
[----:B--2---:R-:W-:-:S03]  /*25ad0*/  IMAD.IADD R0, R0, 0x1, R240 ;  /* 0x0000000100007824 */ /* 0x004fc600078e02f0 */
[----:B------:R-:W0:Y:S01]  /*25ae0*/  LDC R91, c[0x0][0x228] ;  /* 0x00008a00ff5b7b82 */ /* 0x000e220000000800 */
[----:B------:R2:W-:Y:S01]  /*25af0*/  @P6 STG.E.U16 desc[UR60][R88.64], R90 ;  /* 0x0000005a58006986 */ /* 0x0005e2000c10153c */
[----:B---3--:R-:W-:-:S06]  /*25b00*/  ISETP.LT.AND P6, PT, R223, R241, !P1 ;  /* 0x000000f1df00720c */ /* 0x008fcc0004fc1270 */
[----:B------:R-:W3:Y:S01]  /*25b10*/  LDC R240, c[0x0][0x228] ;  /* 0x00008a00fff07b82 */ /* 0x000ee20000000800 */
[----:B--2---:R-:W-:-:S07]  /*25b20*/  IMAD.WIDE R88, R0, 0x2, R2 ;  /* 0x0000000200587825 */ /* 0x004fce00078e0202 */
[----:B------:R-:W2:Y:S01]  /*25b30*/  LDC R90, c[0x0][0x248] ;  /* 0x00009200ff5a7b82 */ /* 0x000ea20000000800 */
[----:B------:R4:W-:Y:S01]  /*25b40*/  @P5 STG.E.U16 desc[UR60][R88.64], R84 ;  /* 0x0000005458005986 */ /* 0x0009e2000c10153c */
[----:B------:R-:W-:Y:S02]  /*25b50*/  ISETP.LT.AND P5, PT, R222, R236, !P1 ;  /* 0x000000ecde00720c */ /* 0x000fe40004fa1270 */
[----:B------:R-:W-:-:S04]  /*25b60*/  PRMT R236, R84, 0x7632, R236 ;  /* 0x0000763254ec7816 */ /* 0x000fc800000000ec */
[----:B------:R-:W3:Y:S01]  /*25b70*/  LDC R241, c[0x0][0x228] ;  /* 0x00008a00fff17b82 */ /* 0x000ee20000000800 */
[----:B----4-:R-:W-:-:S04]  /*25b80*/  IMAD.WIDE R88, R0, 0x2, R218 ;  /* 0x0000000200587825 */ /* 0x010fc800078e02da */
[----:B------:R-:W-:Y:S01]  /*25b90*/  VIADD R84, R217, 0x11 ;  /* 0x00000011d9547836 */ /* 0x000fe20000000000 */
[----:B------:R4:W-:Y:S01]  /*25ba0*/  @P6 STG.E.U16 desc[UR60][R88.64], R236 ;  /* 0x000000ec58006986 */ /* 0x0009e2000c10153c */
[----:B-1----:R-:W-:Y:S02]  /*25bb0*/  ISETP.LT.AND P1, PT, R221, R216, !P1 ;  /* 0x000000d8dd00720c */ /* 0x002fe40004f21270 */
[----:B------:R-:W1:Y:S01]  /*25bc0*/  LDC R216, c[0x0][0x248] ;  /* 0x00009200ffd87b82 */ /* 0x000e620000000800 */
[----:B------:R-:W-:Y:S01]  /*25bd0*/  ISETP.GE.AND P6, PT, R84, R237, PT ;  /* 0x000000ed5400720c */ /* 0x000fe20003fc6270 */
[----:B----4-:R-:W-:Y:S01]  /*25be0*/  IMAD.WIDE R88, R0, 0x2, R244 ;  /* 0x0000000200587825 */ /* 0x010fe200078e02f4 */
[----:B------:R-:W-:-:S05]  /*25bf0*/  PRMT R84, R76, 0x7632, R84 ;  /* 0x000076324c547816 */ /* 0x000fca0000000054 */
[----:B------:R-:W4:Y:S01]  /*25c00*/  LDC R236, c[0x0][0x228] ;  /* 0x00008a00ffec7b82 */ /* 0x000f220000000800 */
[----:B------:R2:W-:Y:S01]  /*25c10*/  @P5 STG.E.U16 desc[UR60][R88.64], R76 ;  /* 0x0000004c58005986 */ /* 0x0005e2000c10153c */
[----:B0-----:R-:W-:Y:S01]  /*25c20*/  ISETP.LT.AND P5, PT, R220, R91, !P6 ;  /* 0x0000005bdc00720c */ /* 0x001fe200077a1270 */
[C---:B--2---:R-:W-:Y:S02]  /*25c30*/  IMAD.IADD R76, R0.reuse, 0x1, R90 ;  /* 0x00000001004c7824 */ /* 0x044fe400078e025a */
[----:B------:R-:W-:-:S03]  /*25c40*/  IMAD.WIDE R88, R0, 0x2, R246 ;  /* 0x0000000200587825 */ /* 0x000fc600078e02f6 */
[----:B------:R-:W0:Y:S01]  /*25c50*/  LDC R0, c[0x0][0x228] ;  /* 0x00008a00ff007b82 */ /* 0x000e220000000800 */
[----:B------:R-:W-:Y:S01]  /*25c60*/  IMAD.WIDE R90, R76, 0x2, R2 ;  /* 0x000000024c5a7825 */ /* 0x000fe200078e0202 */
[----:B------:R2:W-:Y:S01]  /*25c70*/  @P1 STG.E.U16 desc[UR60][R88.64], R84 ;  /* 0x0000005458001986 */ /* 0x0005e2000c10153c */
[----:B---3--:R-:W-:-:S04]  /*25c80*/  ISETP.LT.AND P1, PT, R223, R240, !P6 ;  /* 0x000000f0df00720c */ /* 0x008fc80007721270 */
[----:B------:R3:W-:Y:S01]  /*25c90*/  @P5 STG.E.U16 desc[UR60][R90.64], R80 ;  /* 0x000000505a005986 */ /* 0x0007e2000c10153c */
[----:B------:R-:W-:Y:S01]  /*25ca0*/  ISETP.LT.AND P5, PT, R222, R241, !P6 ;  /* 0x000000f1de00720c */ /* 0x000fe200077a1270 */
[----:B------:R-:W-:Y:S01]  /*25cb0*/  VIADD R237, R217, 0x12 ;  /* 0x00000012d9ed7836 */ /* 0x000fe20000000000 */
[----:B--2---:R-:W2:Y:S01]  /*25cc0*/  LDC R84, c[0x0][0x228] ;  /* 0x00008a00ff547b82 */ /* 0x004ea20000000800 */
[----:B------:R-:W-:Y:S01]  /*25cd0*/  IMAD.WIDE R88, R76, 0x2, R218 ;  /* 0x000000024c587825 */ /* 0x000fe200078e02da */
[----:B---3--:R-:W-:-:S03]  /*25ce0*/  PRMT R80, R80, 0x7632, R80 ;  /* 0x0000763250507816 */ /* 0x008fc60000000050 */
[----:B------:R-:W-:Y:S01]  /*25cf0*/  IMAD.WIDE R90, R76, 0x2, R244 ;  /* 0x000000024c5a7825 */ /* 0x000fe200078e02f4 */
[----:B------:R-:W-:Y:S01]  /*25d00*/  ISETP.LT.AND P6, PT, R221, R239, !P6 ;  /* 0x000000efdd00720c */ /* 0x000fe200077c1270 */
[----:B------:R3:W-:Y:S01]  /*25d10*/  @P1 STG.E.U16 desc[UR60][R88.64], R80 ;  /* 0x0000005058001986 */ /* 0x0007e2000c10153c */
[----:B------:R-:W-:-:S03]  /*25d20*/  ISETP.GE.AND P1, PT, R237, R238, PT ;  /* 0x000000eeed00720c */ /* 0x000fc60003f26270 */
[----:B------:R4:W-:Y:S01]  /*25d30*/  @P5 STG.E.U16 desc[UR60][R90.64], R72 ;  /* 0x000000485a005986 */ /* 0x0009e2000c10153c */
[----:B0-----:R-:W-:Y:S01]  /*25d40*/  ISETP.LT.AND P5, PT, R220, R0, !P1 ;  /* 0x00000000dc00720c */ /* 0x001fe20004fa1270 */
[C---:B-1----:R-:W-:Y:S02]  /*25d50*/  IMAD.IADD R0, R76.reuse, 0x1, R216 ;  /* 0x000000014c007824 */ /* 0x042fe400078e02d8 */
[----:B---3--:R-:W-:Y:S01]  /*25d60*/  IMAD.WIDE R88, R76, 0x2, R246 ;  /* 0x000000024c587825 */ /* 0x008fe200078e02f6 */
[----:B------:R-:W0:Y:S01]  /*25d70*/  LDC R80, c[0x0][0x248] ;  /* 0x00009200ff507b82 */ /* 0x000e220000000800 */
[----:B----4-:R-:W-:-:S07]  /*25d80*/  PRMT R91, R72, 0x7632, R91 ;  /* 0x00007632485b7816 */ /* 0x010fce000000005b */
[----:B------:R-:W1:Y:S01]  /*25d90*/  LDC R72, c[0x0][0x228] ;  /* 0x00008a00ff487b82 */ /* 0x000e620000000800 */
[----:B------:R3:W-:Y:S07]  /*25da0*/  @P6 STG.E.U16 desc[UR60][R88.64], R91 ;  /* 0x0000005b58006986 */ /* 0x0007ee000c10153c */
[----:B------:R-:W4:Y:S01]  /*25db0*/  LDC R90, c[0x0][0x22c] ;  /* 0x00008b00ff5a7b82 */ /* 0x000f220000000800 */
[----:B--2---:R-:W-:Y:S01]  /*25dc0*/  ISETP.LT.AND P6, PT, R223, R84, !P1 ;  /* 0x00000054df00720c */ /* 0x004fe20004fc1270 */
[----:B---3--:R-:W-:-:S06]  /*25dd0*/  IMAD.WIDE R88, R0, 0x2, R2 ;  /* 0x0000000200587825 */ /* 0x008fcc00078e0202 */
[----:B------:R-:W2:Y:S01]  /*25de0*/  LDC R76, c[0x0][0x228] ;  /* 0x00008a00ff4c7b82 */ /* 0x000ea20000000800 */
[----:B------:R3:W-:Y:S01]  /*25df0*/  @P5 STG.E.U16 desc[UR60][R88.64], R85 ;  /* 0x0000005558005986 */ /* 0x0007e2000c10153c */
[----:B------:R-:W-:Y:S01]  /*25e00*/  ISETP.LT.AND P5, PT, R222, R236, !P1 ;  /* 0x000000ecde00720c */ /* 0x000fe20004fa1270 */
[----:B------:R-:W-:-:S05]  /*25e10*/  VIADD R237, R217, 0x13 ;  /* 0x00000013d9ed7836 */ /* 0x000fca0000000000 */
[----:B------:R-:W0:Y:S08]  /*25e20*/  LDC R91, c[0x0][0x228] ;  /* 0x00008a00ff5b7b82 */ /* 0x000e300000000800 */
[----:B---3--:R-:W3:Y:S01]  /*25e30*/  LDC R88, c[0x0][0x228] ;  /* 0x00008a00ff587b82 */ /* 0x008ee20000000800 */
[----:B------:R-:W-:Y:S01]  /*25e40*/  PRMT R89, R85, 0x7632, R89 ;  /* 0x0000763255597816 */ /* 0x000fe20000000059 */
[----:B------:R-:W-:Y:S01]  /*25e50*/  IMAD.WIDE R84, R0, 0x2, R218 ;  /* 0x0000000200547825 */ /* 0x000fe200078e02da */
[----:B-1----:R-:W-:-:S04]  /*25e60*/  ISETP.LT.AND P1, PT, R221, R72, !P1 ;  /* 0x00000048dd00720c */ /* 0x002fc80004f21270 */
[----:B------:R1:W-:Y:S01]  /*25e70*/  @P6 STG.E.U16 desc[UR60][R84.64], R89 ;  /* 0x0000005954006986 */ /* 0x0003e2000c10153c */
[----:B----4-:R-:W-:Y:S01]  /*25e80*/  ISETP.GE.AND P6, PT, R237, R90, PT ;  /* 0x0000005aed00720c */ /* 0x010fe20003fc6270 */
[----:B------:R-:W4:Y:S01]  /*25e90*/  LDC R72, c[0x0][0x22c] ;  /* 0x00008b00ff487b82 */ /* 0x000f220000000800 */
[----:B------:R-:W-:-:S07]  /*25ea0*/  PRMT R216, R77, 0x7632, R216 ;  /* 0x000076324dd87816 */ /* 0x000fce00000000d8 */
[----:B------:R-:W4:Y:S01]  /*25eb0*/  LDC R90, c[0x0][0x228] ;  /* 0x00008a00ff5a7b82 */ /* 0x000f220000000800 */
[----:B-1----:R-:W-:-:S05]  /*25ec0*/  IMAD.WIDE R84, R0, 0x2, R244 ;  /* 0x0000000200547825 */ /* 0x002fca00078e02f4 */
[----:B------:R1:W-:Y:S01]  /*25ed0*/  @P5 STG.E.U16 desc[UR60][R84.64], R77 ;  /* 0x0000004d54005986 */ /* 0x0003e2000c10153c */
[----:B--2---:R-:W-:Y:S01]  /*25ee0*/  ISETP.LT.AND P5, PT, R220, R76, !P6 ;  /* 0x0000004cdc00720c */ /* 0x004fe200077a1270 */
[----:B0-----:R-:W-:Y:S01]  /*25ef0*/  IMAD.IADD R89, R0, 0x1, R80 ;  /* 0x0000000100597824 */ /* 0x001fe200078e0250 */
[----:B------:R-:W0:Y:S01]  /*25f00*/  LDC R237, c[0x0][0x228] ;  /* 0x00008a00ffed7b82 */ /* 0x000e220000000800 */
[----:B------:R-:W-:-:S07]  /*25f10*/  PRMT R236, R81, 0x7632, R236 ;  /* 0x0000763251ec7816 */ /* 0x000fce00000000ec */
[----:B------:R-:W2:Y:S01]  /*25f20*/  LDC R80, c[0x0][0x228] ;  /* 0x00008a00ff507b82 */ /* 0x000ea20000000800 */
[----:B-1----:R-:W-:-:S05]  /*25f30*/  IMAD.WIDE R76, R0, 0x2, R246 ;  /* 0x00000002004c7825 */ /* 0x002fca00078e02f6 */
[----:B------:R1:W-:Y:S01]  /*25f40*/  @P1 STG.E.U16 desc[UR60][R76.64], R216 ;  /* 0x000000d84c001986 */ /* 0x0003e2000c10153c */
[----:B---3--:R-:W-:Y:S01]  /*25f50*/  ISETP.LT.AND P1, PT, R223, R88, !P6 ;  /* 0x00000058df00720c */ /* 0x008fe20007721270 */
[----:B------:R-:W3:Y:S08]  /*25f60*/  LDC R0, c[0x0][0x248] ;  /* 0x00009200ff007b82 */ /* 0x000ef00000000800 */
[----:B------:R-:W2:Y:S01]  /*25f70*/  LDC R85, c[0x0][0x228] ;  /* 0x00008a00ff557b82 */ /* 0x000ea20000000800 */
[----:B-1----:R-:W-:-:S05]  /*25f80*/  IMAD.WIDE R76, R89, 0x2, R2 ;  /* 0x00000002594c7825 */ /* 0x002fca00078e0202 */
[----:B------:R1:W-:Y:S01]  /*25f90*/  @P5 STG.E.U16 desc[UR60][R76.64], R81 ;  /* 0x000000514c005986 */ /* 0x0003e2000c10153c */
[----:B------:R-:W-:Y:S01]  /*25fa0*/  ISETP.LT.AND P5, PT, R222, R91, !P6 ;  /* 0x0000005bde00720c */ /* 0x000fe200077a1270 */
[----:B------:R-:W-:Y:S01]  /*25fb0*/  VIADD R91, R217, 0x14 ;  /* 0x00000014d95b7836 */ /* 0x000fe20000000000 */
[----:B----4-:R-:W-:Y:S01]  /*25fc0*/  ISETP.LT.AND P6, PT, R221, R90, !P6 ;  /* 0x0000005add00720c */ /* 0x010fe200077c1270 */
[----:B------:R-:W4:Y:S01]  /*25fd0*/  LDC R84, c[0x0][0x228] ;  /* 0x00008a00ff547b82 */ /* 0x000f220000000800 */
[----:B-1----:R-:W-:-:S07]  /*25fe0*/  IMAD.WIDE R76, R89, 0x2, R218 ;  /* 0x00000002594c7825 */ /* 0x002fce00078e02da */
[----:B------:R-:W1:Y:S01]  /*25ff0*/  LDC R88, c[0x0][0x22c] ;  /* 0x00008b00ff587b82 */ /* 0x000e620000000800 */
[----:B------:R0:W-:Y:S01]  /*26000*/  @P1 STG.E.U16 desc[UR60][R76.64], R236 ;  /* 0x000000ec4c001986 */ /* 0x0001e2000c10153c */
[----:B------:R-:W-:Y:S01]  /*26010*/  ISETP.GE.AND P1, PT, R91, R72, PT ;  /* 0x000000485b00720c */ /* 0x000fe20003f26270 */
[----:B---3--:R-:W-:Y:S01]  /*26020*/  IMAD.IADD R81, R89, 0x1, R0 ;  /* 0x0000000159517824 */ /* 0x008fe200078e0200 */
[----:B------:R-:W-:-:S04]  /*26030*/  PRMT R90, R73, 0x7632, R90 ;  /* 0x00007632495a7816 */ /* 0x000fc8000000005a */
[----:B------:R-:W3:Y:S01]  /*26040*/  LDC R0, c[0x0][0x248] ;  /* 0x00009200ff007b82 */ /* 0x000ee20000000800 */
[----:B0-----:R-:W-:-:S05]  /*26050*/  IMAD.WIDE R76, R89, 0x2, R244 ;  /* 0x00000002594c7825 */ /* 0x001fca00078e02f4 */
[----:B------:R0:W-:Y:S01]  /*26060*/  @P5 STG.E.U16 desc[UR60][R76.64], R73 ;  /* 0x000000494c005986 */ /* 0x0001e2000c10153c */
[----:B------:R-:W-:Y:S01]  /*26070*/  ISETP.LT.AND P5, PT, R220, R237, !P1 ;  /* 0x000000eddc00720c */ /* 0x000fe20004fa1270 */
[----:B0-----:R-:W-:Y:S02]  /*26080*/  IMAD.WIDE R72, R89, 0x2, R246 ;  /* 0x0000000259487825 */ /* 0x001fe400078e02f6 */
[----:B------:R-:W0:Y:S02]  /*26090*/  LDC R89, c[0x0][0x228] ;  /* 0x00008a00ff597b82 */ /* 0x000e240000000800 */
[----:B------:R-:W-:Y:S01]  /*260a0*/  IMAD.WIDE R76, R81, 0x2, R2 ;  /* 0x00000002514c7825 */ /* 0x000fe200078e0202 */
[----:B------:R4:W-:Y:S01]  /*260b0*/  @P6 STG.E.U16 desc[UR60][R72.64], R90 ;  /* 0x0000005a48006986 */ /* 0x0009e2000c10153c */
[----:B--2---:R-:W-:-:S06]  /*260c0*/  ISETP.LT.AND P6, PT, R223, R80, !P1 ;  /* 0x00000050df00720c */ /* 0x004fcc0004fc1270 */
[----:B------:R2:W-:Y:S01]  /*260d0*/  @P5 STG.E.U16 desc[UR60][R76.64], R86 ;  /* 0x000000564c005986 */ /* 0x0005e2000c10153c */
[----:B------:R-:W3:Y:S01]  /*260e0*/  LDC R80, c[0x0][0x228] ;  /* 0x00008a00ff507b82 */ /* 0x000ee20000000800 */
[----:B------:R-:W-:Y:S01]  /*260f0*/  ISETP.LT.AND P5, PT, R222, R85, !P1 ;  /* 0x00000055de00720c */ /* 0x000fe20004fa1270 */
[----:B------:R-:W-:Y:S01]  /*26100*/  VIADD R91, R217, 0x15 ;  /* 0x00000015d95b7836 */ /* 0x000fe20000000000 */
[----:B------:R-:W-:Y:S01]  /*26110*/  PRMT R216, R86, 0x7632, R216 ;  /* 0x0000763256d87816 */ /* 0x000fe200000000d8 */
[----:B----4-:R-:W-:-:S04]  /*26120*/  IMAD.WIDE R72, R81, 0x2, R218 ;  /* 0x0000000251487825 */ /* 0x010fc800078e02da */
[----:B------:R-:W4:Y:S01]  /*26130*/  LDC R85, c[0x0][0x228] ;  /* 0x00008a00ff557b82 */ /* 0x000f220000000800 */
[----:B------:R-:W-:Y:S01]  /*26140*/  ISETP.LT.AND P1, PT, R221, R84, !P1 ;  /* 0x00000054dd00720c */ /* 0x000fe20004f21270 */
[----:B--2---:R-:W-:Y:S01]  /*26150*/  IMAD.WIDE R76, R81, 0x2, R244 ;  /* 0x00000002514c7825 */ /* 0x004fe200078e02f4 */
[----:B------:R2:W-:Y:S01]  /*26160*/  @P6 STG.E.U16 desc[UR60][R72.64], R216 ;  /* 0x000000d848006986 */ /* 0x0005e2000c10153c */
[----:B-1----:R-:W-:-:S04]  /*26170*/  ISETP.GE.AND P6, PT, R91, R88, PT ;  /* 0x000000585b00720c */ /* 0x002fc80003fc6270 */
[----:B------:R-:W1:Y:S01]  /*26180*/  LDC R86, c[0x0][0x228] ;  /* 0x00008a00ff567b82 */ /* 0x000e620000000800 */
[----:B------:R2:W-:Y:S01]  /*26190*/  @P5 STG.E.U16 desc[UR60][R76.64], R78 ;  /* 0x0000004e4c005986 */ /* 0x0005e2000c10153c */
[----:B0-----:R-:W-:-:S06]  /*261a0*/  ISETP.LT.AND P5, PT, R220, R89, !P6 ;  /* 0x00000059dc00720c */ /* 0x001fcc00077a1270 */
[----:B------:R-:W0:Y:S01]  /*261b0*/  LDC R84, c[0x0][0x22c] ;  /* 0x00008b00ff547b82 */ /* 0x000e220000000800 */
[----:B--2---:R-:W-:Y:S01]  /*261c0*/  IMAD.WIDE R72, R81, 0x2, R246 ;  /* 0x0000000251487825 */ /* 0x004fe200078e02f6 */
[----:B------:R-:W-:-:S03]  /*261d0*/  PRMT R77, R78, 0x7632, R77 ;  /* 0x000076324e4d7816 */ /* 0x000fc6000000004d */
[----:B---3--:R-:W-:-:S03]  /*261e0*/  IMAD.IADD R81, R81, 0x1, R0 ;  /* 0x0000000151517824 */ /* 0x008fc600078e0200 */
[----:B------:R-:W2:Y:S01]  /*261f0*/  LDC R89, c[0x0][0x228] ;  /* 0x00008a00ff597b82 */ /* 0x000ea20000000800 */
[----:B------:R3:W-:Y:S01]  /*26200*/  @P1 STG.E.U16 desc[UR60][R72.64], R77 ;  /* 0x0000004d48001986 */ /* 0x0007e2000c10153c */
[----:B------:R-:W-:-:S06]  /*26210*/  ISETP.LT.AND P1, PT, R223, R80, !P6 ;  /* 0x00000050df00720c */ /* 0x000fcc0007721270 */
[----:B------:R-:W2:Y:S01]  /*26220*/  LDC R0, c[0x0][0x248] ;  /* 0x00009200ff007b82 */ /* 0x000ea20000000800 */
[----:B---3--:R-:W-:-:S07]  /*26230*/  IMAD.WIDE R72, R81, 0x2, R2 ;  /* 0x0000000251487825 */ /* 0x008fce00078e0202 */
[----:B------:R-:W3:Y:S01]  /*26240*/  LDC R76, c[0x0][0x228] ;  /* 0x00008a00ff4c7b82 */ /* 0x000ee20000000800 */
[----:B------:R1:W-:Y:S01]  /*26250*/  @P5 STG.E.U16 desc[UR60][R72.64], R82 ;  /* 0x0000005248005986 */ /* 0x0003e2000c10153c */
[----:B----4-:R-:W-:Y:S02]  /*26260*/  ISETP.LT.AND P5, PT, R222, R85, !P6 ;  /* 0x00000055de00720c */ /* 0x010fe400077a1270 */
[----:B------:R-:W-:Y:S01]  /*26270*/  PRMT R88, R82, 0x7632, R88 ;  /* 0x0000763252587816 */ /* 0x000fe20000000058 */
[----:B------:R-:W-:-:S03]  /*26280*/  VIADD R85, R217, 0x16 ;  /* 0x00000016d9557836 */ /* 0x000fc60000000000 */
[----:B------:R-:W4:Y:S01]  /*26290*/  LDC R77, c[0x0][0x228] ;  /* 0x00008a00ff4d7b82 */ /* 0x000f220000000800 */
[----:B-1----:R-:W-:Y:S01]  /*262a0*/  ISETP.LT.AND P6, PT, R221, R86, !P6 ;  /* 0x00000056dd00720c */ /* 0x002fe200077c1270 */
[----:B------:R-:W-:-:S06]  /*262b0*/  IMAD.WIDE R72, R81, 0x2, R218 ;  /* 0x0000000251487825 */ /* 0x000fcc00078e02da */
[----:B------:R-:W1:Y:S01]  /*262c0*/  LDC R78, c[0x0][0x228] ;  /* 0x00008a00ff4e7b82 */ /* 0x000e620000000800 */
[----:B------:R2:W-:Y:S01]  /*262d0*/  @P1 STG.E.U16 desc[UR60][R72.64], R88 ;  /* 0x0000005848001986 */ /* 0x0005e2000c10153c */
[----:B0-----:R-:W-:-:S06]  /*262e0*/  ISETP.GE.AND P1, PT, R85, R84, PT ;  /* 0x000000545500720c */ /* 0x001fcc0003f26270 */
[----:B------:R-:W0:Y:S01]  /*262f0*/  LDC R80, c[0x0][0x22c] ;  /* 0x00008b00ff507b82 */ /* 0x000e220000000800 */
[----:B--2---:R-:W-:Y:S01]  /*26300*/  IMAD.WIDE R72, R81, 0x2, R244 ;  /* 0x0000000251487825 */ /* 0x004fe200078e02f4 */
[----:B------:R-:W-:-:S06]  /*26310*/  PRMT R82, R74, 0x7632, R82 ;  /* 0x000076324a527816 */ /* 0x000fcc0000000052 */
[----:B------:R-:W2:Y:S01]  /*26320*/  LDC R85, c[0x0][0x228] ;  /* 0x00008a00ff557b82 */ /* 0x000ea20000000800 */
[----:B------:R3:W-:Y:S01]  /*26330*/  @P5 STG.E.U16 desc[UR60][R72.64], R74 ;  /* 0x0000004a48005986 */ /* 0x0007e2000c10153c */
[----:B------:R-:W-:-:S06]  /*26340*/  ISETP.LT.AND P5, PT, R220, R89, !P1 ;  /* 0x00000059dc00720c */ /* 0x000fcc0004fa1270 */
[----:B------:R-:W2:Y:S01]  /*26350*/  LDC R89, c[0x0][0x228] ;  /* 0x00008a00ff597b82 */ /* 0x000ea20000000800 */
[----:B---3--:R-:W-:-:S07]  /*26360*/  IMAD.WIDE R72, R81, 0x2, R246 ;  /* 0x0000000251487825 */ /* 0x008fce00078e02f6 */
[----:B------:R-:W3:Y:S01]  /*26370*/  LDC R74, c[0x0][0x248] ;  /* 0x00009200ff4a7b82 */ /* 0x000ee20000000800 */
[----:B------:R-:W-:Y:S01]  /*26380*/  IMAD.IADD R81, R81, 0x1, R0 ;  /* 0x0000000151517824 */ /* 0x000fe200078e0200 */
[----:B------:R4:W-:Y:S01]  /*26390*/  @P6 STG.E.U16 desc[UR60][R72.64], R82 ;  /* 0x0000005248006986 */ /* 0x0009e2000c10153c */
[----:B------:R-:W-:-:S05]  /*263a0*/  ISETP.LT.AND P6, PT, R223, R76, !P1 ;  /* 0x0000004cdf00720c */ /* 0x000fca0004fc1270 */
[----:B------:R-:W3:Y:S01]  /*263b0*/  LDC R0, c[0x0][0x228] ;  /* 0x00008a00ff007b82 */ /* 0x000ee20000000800 */
[----:B----4-:R-:W-:Y:S01]  /*263c0*/  IMAD.WIDE R72, R81, 0x2, R2 ;  /* 0x0000000251487825 */ /* 0x010fe200078e0202 */
[----:B------:R-:W-:-:S06]  /*263d0*/  PRMT R84, R87, 0x7632, R84 ;  /* 0x0000763257547816 */ /* 0x000fcc0000000054 */
[----:B------:R-:W4:Y:S01]  /*263e0*/  LDC R91, c[0x0][0x228] ;  /* 0x00008a00ff5b7b82 */ /* 0x000f220000000800 */
[----:B------:R0:W-:Y:S01]  /*263f0*/  @P5 STG.E.U16 desc[UR60][R72.64], R87 ;  /* 0x0000005748005986 */ /* 0x0001e2000c10153c */
[----:B------:R-:W-:Y:S01]  /*26400*/  ISETP.LT.AND P5, PT, R222, R77, !P1 ;  /* 0x0000004dde00720c */ /* 0x000fe20004fa1270 */
[----:B------:R-:W-:Y:S01]  /*26410*/  VIADD R77, R217, 0x17 ;  /* 0x00000017d94d7836 */ /* 0x000fe20000000000 */
[----:B-1----:R-:W-:-:S04]  /*26420*/  ISETP.LT.AND P1, PT, R221, R78, !P1 ;  /* 0x0000004edd00720c */ /* 0x002fc80004f21270 */
[----:B------:R-:W1:Y:S01]  /*26430*/  LDC R78, c[0x0][0x228] ;  /* 0x00008a00ff4e7b82 */ /* 0x000e620000000800 */
[----:B0-----:R-:W-:-:S07]  /*26440*/  IMAD.WIDE R72, R81, 0x2, R218 ;  /* 0x0000000251487825 */ /* 0x001fce00078e02da */
[----:B------:R-:W0:Y:S01]  /*26450*/  LDC R86, c[0x0][0x228] ;  /* 0x00008a00ff567b82 */ /* 0x000e220000000800 */
[----:B------:R2:W-:Y:S01]  /*26460*/  @P6 STG.E.U16 desc[UR60][R72.64], R84 ;  /* 0x0000005448006986 */ /* 0x0005e2000c10153c */
[----:B------:R-:W-:Y:S01]  /*26470*/  ISETP.GE.AND P6, PT, R77, R80, PT ;  /* 0x000000504d00720c */ /* 0x000fe20003fc6270 */
[----:B------:R-:W-:Y:S01]  /*26480*/  IMAD.WIDE R76, R81, 0x2, R246 ;  /* 0x00000002514c7825 */ /* 0x000fe200078e02f6 */
[----:B------:R-:W-:-:S03]  /*26490*/  PRMT R82, R79, 0x7632, R82 ;  /* 0x000076324f527816 */ /* 0x000fc60000000052 */
[----:B--2---:R-:W-:Y:S01]  /*264a0*/  IMAD.WIDE R72, R81, 0x2, R244 ;  /* 0x0000000251487825 */ /* 0x004fe200078e02f4 */
[----:B------:R-:W2:Y:S04]  /*264b0*/  LDC R84, c[0x0][0x228] ;  /* 0x00008a00ff547b82 */ /* 0x000ea80000000800 */
[----:B------:R4:W-:Y:S01]  /*264c0*/  @P5 STG.E.U16 desc[UR60][R72.64], R79 ;  /* 0x0000004f48005986 */ /* 0x0009e2000c10153c */
[----:B------:R-:W-:-:S03]  /*264d0*/  ISETP.LT.AND P5, PT, R220, R89, !P6 ;  /* 0x00000059dc00720c */ /* 0x000fc600077a1270 */
[----:B------:R-:W0:Y:S01]  /*264e0*/  LDC R89, c[0x0][0x22c] ;  /* 0x00008b00ff597b82 */ /* 0x000e220000000800 */
[----:B---3--:R-:W-:Y:S01]  /*264f0*/  IMAD.IADD R87, R81, 0x1, R74 ;  /* 0x0000000151577824 */ /* 0x008fe200078e024a */
[----:B------:R3:W-:Y:S01]  /*26500*/  @P1 STG.E.U16 desc[UR60][R76.64], R82 ;  /* 0x000000524c001986 */ /* 0x0007e2000c10153c */
[----:B------:R-:W-:Y:S02]  /*26510*/  ISETP.LT.AND P1, PT, R223, R0, !P6 ;  /* 0x00000000df00720c */ /* 0x000fe40007721270 */
[----:B------:R-:W-:-:S03]  /*26520*/  IMAD.WIDE R80, R87, 0x2, R2 ;  /* 0x0000000257507825 */ /* 0x000fc600078e0202 */
[----:B------:R-:W2:Y:S02]  /*26530*/  LDC R74, c[0x0][0x248] ;  /* 0x00009200ff4a7b82 */ /* 0x000ea40000000800 */
[----:B------:R0:W-:Y:S01]  /*26540*/  @P5 STG.E.U16 desc[UR60][R80.64], R83 ;  /* 0x0000005350005986 */ /* 0x0001e2000c10153c */
[----:B------:R-:W-:Y:S01]  /*26550*/  ISETP.LT.AND P5, PT, R222, R85, !P6 ;  /* 0x00000055de00720c */ /* 0x000fe200077a1270 */
[----:B----4-:R-:W-:Y:S01]  /*26560*/  IMAD.WIDE R72, R87, 0x2, R218 ;  /* 0x0000000257487825 */ /* 0x010fe200078e02da */
[----:B---3--:R-:W-:-:S03]  /*26570*/  PRMT R77, R83, 0x7632, R77 ;  /* 0x00007632534d7816 */ /* 0x008fc6000000004d */
[----:B------:R-:W3:Y:S01]  /*26580*/  LDC R85, c[0x0][0x228] ;  /* 0x00008a00ff557b82 */ /* 0x000ee20000000800 */
[----:B------:R-:W-:Y:S01]  /*26590*/  VIADD R0, R217, 0x18 ;  /* 0x00000018d9007836 */ /* 0x000fe20000000000 */
[----:B-1----:R-:W-:Y:S01]  /*265a0*/  ISETP.LT.AND P6, PT, R221, R78, !P6 ;  /* 0x0000004edd00720c */ /* 0x002fe200077c1270 */
[----:B------:R1:W-:Y:S03]  /*265b0*/  @P1 STG.E.U16 desc[UR60][R72.64], R77 ;  /* 0x0000004d48001986 */ /* 0x0003e6000c10153c */
[----:B0-----:R-:W-:Y:S02]  /*265c0*/  ISETP.GE.AND P1, PT, R0, R89, PT ;  /* 0x000000590000720c */ /* 0x001fe40003f26270 */
[----:B------:R-:W0:Y:S01]  /*265d0*/  LDC R83, c[0x0][0x22c] ;  /* 0x00008b00ff537b82 */ /* 0x000e220000000800 */
[----:B-1----:R-:W-:Y:S01]  /*265e0*/  IMAD.WIDE R76, R87, 0x2, R244 ;  /* 0x00000002574c7825 */ /* 0x002fe200078e02f4 */
[----:B------:R-:W-:-:S06]  /*265f0*/  PRMT R73, R75, 0x7632, R73 ;  /* 0x000076324b497816 */ /* 0x000fcc0000000049 */
[----:B------:R-:W1:Y:S01]  /*26600*/  LDC R89, c[0x0][0x228] ;  /* 0x00008a00ff597b82 */ /* 0x000e620000000800 */
[----:B------:R4:W-:Y:S01]  /*26610*/  @P5 STG.E.U16 desc[UR60][R76.64], R75 ;  /* 0x0000004b4c005986 */ /* 0x0009e2000c10153c */
[----:B------:R-:W-:Y:S01]  /*26620*/  ISETP.LT.AND P5, PT, R220, R91, !P1 ;  /* 0x0000005bdc00720c */ /* 0x000fe20004fa1270 */
[----:B------:R-:W-:-:S05]  /*26630*/  IMAD.WIDE R78, R87, 0x2, R246 ;  /* 0x00000002574e7825 */ /* 0x000fca00078e02f6 */
[----:B------:R-:W1:Y:S01]  /*26640*/  LDC R82, c[0x0][0x248] ;  /* 0x00009200ff527b82 */ /* 0x000e620000000800 */
[----:B--2---:R-:W-:Y:S01]  /*26650*/  IMAD.IADD R87, R87, 0x1, R74 ;  /* 0x0000000157577824 */ /* 0x004fe200078e024a */
[----:B------:R2:W-:Y:S01]  /*26660*/  @P6 STG.E.U16 desc[UR60][R78.64], R73 ;  /* 0x000000494e006986 */ /* 0x0005e2000c10153c */
[----:B------:R-:W-:Y:S02]  /*26670*/  ISETP.LT.AND P6, PT, R223, R84, !P1 ;  /* 0x00000054df00720c */ /* 0x000fe40004fc1270 */
[----:B------:R-:W-:-:S03]  /*26680*/  IMAD.WIDE R80, R87, 0x2, R2 ;  /* 0x0000000257507825 */ /* 0x000fc600078e0202 */
[----:B------:R-:W1:Y:S02]  /*26690*/  LDC R84, c[0x0][0x228] ;  /* 0x00008a00ff547b82 */ /* 0x000e640000000800 */
[----:B------:R0:W-:Y:S01]  /*266a0*/  @P5 STG.E.U16 desc[UR60][R80.64], R36 ;  /* 0x0000002450005986 */ /* 0x0001e2000c10153c */
[----:B---3--:R-:W-:Y:S02]  /*266b0*/  ISETP.LT.AND P5, PT, R222, R85, !P1 ;  /* 0x00000055de00720c */ /* 0x008fe40004fa1270 */
[----:B----4-:R-:W-:Y:S01]  /*266c0*/  PRMT R75, R36, 0x7632, R75 ;  /* 0x00007632244b7816 */ /* 0x010fe2000000004b */
[----:B--2---:R-:W-:Y:S02]  /*266d0*/  IMAD.WIDE R72, R87, 0x2, R218 ;  /* 0x0000000257487825 */ /* 0x004fe400078e02da */
[----:B------:R-:W2:Y:S02]  /*266e0*/  LDC R85, c[0x0][0x228] ;  /* 0x00008a00ff557b82 */ /* 0x000ea40000000800 */
[----:B------:R-:W-:Y:S01]  /*266f0*/  VIADD R0, R217, 0x19 ;  /* 0x00000019d9007836 */ /* 0x000fe20000000000 */
[----:B------:R3:W-:Y:S01]  /*26700*/  @P6 STG.E.U16 desc[UR60][R72.64], R75 ;  /* 0x0000004b48006986 */ /* 0x0007e2000c10153c */
[----:B------:R-:W-:-:S03]  /*26710*/  ISETP.LT.AND P1, PT, R221, R86, !P1 ;  /* 0x00000056dd00720c */ /* 0x000fc60004f21270 */
[----:B0-----:R-:W-:Y:S01]  /*26720*/  ISETP.GE.AND P6, PT, R0, R83, PT ;  /* 0x000000530000720c */ /* 0x001fe20003fc6270 */
[----:B------:R-:W0:Y:S01]  /*26730*/  LDC R80, c[0x0][0x228] ;  /* 0x00008a00ff507b82 */ /* 0x000e220000000800 */
[----:B---3--:R-:W-:-:S07]  /*26740*/  IMAD.WIDE R74, R87, 0x2, R244 ;  /* 0x00000002574a7825 */ /* 0x008fce00078e02f4 */
[----:B------:R-:W3:Y:S01]  /*26750*/  LDC R83, c[0x0][0x22c] ;  /* 0x00008b00ff537b82 */ /* 0x000ee20000000800 */
[----:B------:R4:W-:Y:S01]  /*26760*/  @P5 STG.E.U16 desc[UR60][R74.64], R28 ;  /* 0x0000001c4a005986 */ /* 0x0009e2000c10153c */
[----:B-1----:R-:W-:Y:S01]  /*26770*/  ISETP.LT.AND P5, PT, R220, R89, !P6 ;  /* 0x00000059dc00720c */ /* 0x002fe200077a1270 */
[C---:B------:R-:W-:Y:S01]  /*26780*/  IMAD.IADD R81, R87.reuse, 0x1, R82 ;  /* 0x0000000157517824 */ /* 0x040fe200078e0252 */
[----:B------:R-:W-:Y:S01]  /*26790*/  PRMT R73, R28, 0x7632, R73 ;  /* 0x000076321c497816 */ /* 0x000fe20000000049 */
[----:B------:R-:W-:-:S03]  /*267a0*/  IMAD.WIDE R78, R87, 0x2, R246 ;  /* 0x00000002574e7825 */ /* 0x000fc600078e02f6 */
[----:B------:R-:W1:Y:S01]  /*267b0*/  LDC R36, c[0x0][0x248] ;  /* 0x00009200ff247b82 */ /* 0x000e620000000800 */
[----:B------:R-:W-:-:S07]  /*267c0*/  IMAD.WIDE R76, R81, 0x2, R2 ;  /* 0x00000002514c7825 */ /* 0x000fce00078e0202 */
[----:B------:R-:W1:Y:S01]  /*267d0*/  LDC R87, c[0x0][0x228] ;  /* 0x00008a00ff577b82 */ /* 0x000e620000000800 */
[----:B------:R4:W-:Y:S01]  /*267e0*/  @P1 STG.E.U16 desc[UR60][R78.64], R73 ;  /* 0x000000494e001986 */ /* 0x0009e2000c10153c */
[----:B------:R-:W-:-:S03]  /*267f0*/  ISETP.LT.AND P1, PT, R223, R84, !P6 ;  /* 0x00000054df00720c */ /* 0x000fc60007721270 */
[----:B------:R0:W-:Y:S01]  /*26800*/  @P5 STG.E.U16 desc[UR60][R76.64], R32 ;  /* 0x000000204c005986 */ /* 0x0001e2000c10153c */
[----:B--2---:R-:W-:Y:S02]  /*26810*/  ISETP.LT.AND P5, PT, R222, R85, !P6 ;  /* 0x00000055de00720c */ /* 0x004fe400077a1270 */
[----:B----4-:R-:W2:Y:S01]  /*26820*/  LDC R28, c[0x0][0x228] ;  /* 0x00008a00ff1c7b82 */ /* 0x010ea20000000800 */
[----:B------:R-:W-:Y:S02]  /*26830*/  VIADD R0, R217, 0x1a ;  /* 0x0000001ad9007836 */ /* 0x000fe40000000000 */
[----:B------:R-:W-:-:S05]  /*26840*/  IMAD.WIDE R72, R81, 0x2, R218 ;  /* 0x0000000251487825 */ /* 0x000fca00078e02da */
[----:B------:R-:W4:Y:S01]  /*26850*/  LDC R85, c[0x0][0x228] ;  /* 0x00008a00ff557b82 */ /* 0x000f220000000800 */
[----:B0-----:R-:W-:Y:S01]  /*26860*/  PRMT R77, R32, 0x7632, R77 ;  /* 0x00007632204d7816 */ /* 0x001fe2000000004d */
[----:B------:R-:W-:Y:S01]  /*26870*/  IMAD.WIDE R74, R81, 0x2, R244 ;  /* 0x00000002514a7825 */ /* 0x000fe200078e02f4 */
[----:B------:R-:W-:-:S03]  /*26880*/  ISETP.LT.AND P6, PT, R221, R80, !P6 ;  /* 0x00000050dd00720c */ /* 0x000fc600077c1270 */
[----:B------:R0:W-:Y:S01]  /*26890*/  @P1 STG.E.U16 desc[UR60][R72.64], R77 ;  /* 0x0000004d48001986 */ /* 0x0001e2000c10153c */
[----:B---3--:R-:W-:Y:S01]  /*268a0*/  ISETP.GE.AND P1, PT, R0, R83, PT ;  /* 0x000000530000720c */ /* 0x008fe20003f26270 */
[----:B------:R-:W3:Y:S02]  /*268b0*/  LDC R32, c[0x0][0x228] ;  /* 0x00008a00ff207b82 */ /* 0x000ee40000000800 */
[----:B------:R2:W-:Y:S01]  /*268c0*/  @P5 STG.E.U16 desc[UR60][R74.64], R24 ;  /* 0x000000184a005986 */ /* 0x0005e2000c10153c */
[----:B-1----:R-:W-:-:S05]  /*268d0*/  ISETP.LT.AND P5, PT, R220, R87, !P1 ;  /* 0x00000057dc00720c */ /* 0x002fca0004fa1270 */
[----:B------:R-:W1:Y:S01]  /*268e0*/  LDC R83, c[0x0][0x22c] ;  /* 0x00008b00ff537b82 */ /* 0x000e620000000800 */
[----:B------:R-:W-:Y:S01]  /*268f0*/  PRMT R0, R24, 0x7632, R0 ;  /* 0x0000763218007816 */ /* 0x000fe20000000000 */
[----:B0-----:R-:W-:-:S04]  /*26900*/  IMAD.WIDE R76, R81, 0x2, R246 ;  /* 0x00000002514c7825 */ /* 0x001fc800078e02f6 */
[----:B------:R-:W-:Y:S02]  /*26910*/  IMAD.IADD R81, R81, 0x1, R36 ;  /* 0x0000000151517824 */ /* 0x000fe400078e0224 */
[----:B------:R-:W0:Y:S01]  /*26920*/  LDC R87, c[0x0][0x228] ;  /* 0x00008a00ff577b82 */ /* 0x000e220000000800 */
[----:B------:R3:W-:Y:S01]  /*26930*/  @P6 STG.E.U16 desc[UR60][R76.64], R0 ;  /* 0x000000004c006986 */ /* 0x0007e2000c10153c */
[----:B------:R-:W-:Y:S01]  /*26940*/  IMAD.WIDE R72, R81, 0x2, R2 ;  /* 0x0000000251487825 */ /* 0x000fe200078e0202 */
[----:B--2---:R-:W-:-:S05]  /*26950*/  ISETP.LT.AND P6, PT, R223, R28, !P1 ;  /* 0x0000001cdf00720c */ /* 0x004fca0004fc1270 */
[----:B------:R-:W2:Y:S01]  /*26960*/  LDC R24, c[0x0][0x248] ;  /* 0x00009200ff187b82 */ /* 0x000ea20000000800 */
[----:B------:R0:W-:Y:S01]  /*26970*/  @P5 STG.E.U16 desc[UR60][R72.64], R37 ;  /* 0x0000002548005986 */ /* 0x0001e2000c10153c */
[----:B----4-:R-:W-:-:S06]  /*26980*/  ISETP.LT.AND P5, PT, R222, R85, !P1 ;  /* 0x00000055de00720c */ /* 0x010fcc0004fa1270 */
[----:B------:R-:W4:Y:S01]  /*26990*/  LDC R28, c[0x0][0x228] ;  /* 0x00008a00ff1c7b82 */ /* 0x000f220000000800 */
[----:B------:R-:W-:Y:S01]  /*269a0*/  PRMT R36, R37, 0x7632, R36 ;  /* 0x0000763225247816 */ /* 0x000fe20000000024 */
[----:B------:R-:W-:Y:S01]  /*269b0*/  IMAD.WIDE R78, R81, 0x2, R218 ;  /* 0x00000002514e7825 */ /* 0x000fe200078e02da */
[----:B---3--:R-:W-:-:S03]  /*269c0*/  ISETP.LT.AND P1, PT, R221, R32, !P1 ;  /* 0x00000020dd00720c */ /* 0x008fc60004f21270 */
[----:B------:R-:W-:Y:S02]  /*269d0*/  VIADD R0, R217, 0x1b ;  /* 0x0000001bd9007836 */ /* 0x000fe40000000000 */
[----:B------:R-:W3:Y:S01]  /*269e0*/  LDC R85, c[0x0][0x228] ;  /* 0x00008a00ff557b82 */ /* 0x000ee20000000800 */
[----:B------:R-:W-:Y:S01]  /*269f0*/  IMAD.WIDE R74, R81, 0x2, R244 ;  /* 0x00000002514a7825 */ /* 0x000fe200078e02f4 */
[----:B------:R0:W-:Y:S01]  /*26a00*/  @P6 STG.E.U16 desc[UR60][R78.64], R36 ;  /* 0x000000244e006986 */ /* 0x0001e2000c10153c */
[----:B-1----:R-:W-:-:S03]  /*26a10*/  ISETP.GE.AND P6, PT, R0, R83, PT ;  /* 0x000000530000720c */ /* 0x002fc60003fc6270 */
[----:B------:R-:W-:Y:S01]  /*26a20*/  @P5 STG.E.U16 desc[UR60][R74.64], R29 ;  /* 0x0000001d4a005986 */ /* 0x000fe2000c10153c */
[----:B0-----:R-:W-:Y:S01]  /*26a30*/  ISETP.LT.AND P5, PT, R220, R87, !P6 ;  /* 0x00000057dc00720c */ /* 0x001fe200077a1270 */
[----:B------:R-:W0:Y:S01]  /*26a40*/  LDC R32, c[0x0][0x228] ;  /* 0x00008a00ff207b82 */ /* 0x000e220000000800 */
[----:B------:R-:W-:Y:S01]  /*26a50*/  PRMT R73, R29, 0x7632, R73 ;  /* 0x000076321d497816 */ /* 0x000fe20000000049 */
[----:B------:R-:W-:-:S06]  /*26a60*/  IMAD.WIDE R36, R81, 0x2, R246 ;  /* 0x0000000251247825 */ /* 0x000fcc00078e02f6 */
[----:B------:R-:W1:Y:S01]  /*26a70*/  LDC R77, c[0x0][0x22c] ;  /* 0x00008b00ff4d7b82 */ /* 0x000e620000000800 */
[----:B--2---:R-:W-:Y:S01]  /*26a80*/  IMAD.IADD R81, R81, 0x1, R24 ;  /* 0x0000000151517824 */ /* 0x004fe200078e0218 */
[----:B------:R2:W-:Y:S01]  /*26a90*/  @P1 STG.E.U16 desc[UR60][R36.64], R73 ;  /* 0x0000004924001986 */ /* 0x0005e2000c10153c */
[----:B----4-:R-:W-:-:S05]  /*26aa0*/  ISETP.LT.AND P1, PT, R223, R28, !P6 ;  /* 0x0000001cdf00720c */ /* 0x010fca0007721270 */
[----:B------:R-:W4:Y:S01]  /*26ab0*/  LDC R79, c[0x0][0x228] ;  /* 0x00008a00ff4f7b82 */ /* 0x000f220000000800 */
[----:B--2---:R-:W-:-:S07]  /*26ac0*/  IMAD.WIDE R72, R81, 0x2, R2 ;  /* 0x0000000251487825 */ /* 0x004fce00078e0202 */
[----:B------:R-:W2:Y:S01]  /*26ad0*/  LDC R24, c[0x0][0x248] ;  /* 0x00009200ff187b82 */ /* 0x000ea20000000800 */
[----:B------:R-:W-:Y:S01]  /*26ae0*/  PRMT R37, R33, 0x7632, R37 ;  /* 0x0000763221257816 */ /* 0x000fe20000000025 */
[----:B------:R-:W-:Y:S01]  /*26af0*/  @P5 STG.E.U16 desc[UR60][R72.64], R33 ;  /* 0x0000002148005986 */ /* 0x000fe2000c10153c */
[----:B---3--:R-:W-:Y:S01]  /*26b00*/  ISETP.LT.AND P5, PT, R222, R85, !P6 ;  /* 0x00000055de00720c */ /* 0x008fe200077a1270 */
[----:B------:R-:W-:-:S04]  /*26b10*/  IMAD.WIDE R28, R81, 0x2, R218 ;  /* 0x00000002511c7825 */ /* 0x000fc800078e02da */
[----:B------:R-:W3:Y:S01]  /*26b20*/  LDC R74, c[0x0][0x228] ;  /* 0x00008a00ff4a7b82 */ /* 0x000ee20000000800 */
[----:B------:R-:W-:Y:S01]  /*26b30*/  VIADD R0, R217, 0x1c ;  /* 0x0000001cd9007836 */ /* 0x000fe20000000000 */
[----:B------:R1:W-:Y:S06]  /*26b40*/  @P1 STG.E.U16 desc[UR60][R28.64], R37 ;  /* 0x000000251c001986 */ /* 0x0003ec000c10153c */
[----:B------:R-:W3:Y:S01]  /*26b50*/  LDC R83, c[0x0][0x228] ;  /* 0x00008a00ff537b82 */ /* 0x000ee20000000800 */
[----:B0-----:R-:W-:Y:S02]  /*26b60*/  ISETP.LT.AND P6, PT, R221, R32, !P6 ;  /* 0x00000020dd00720c */ /* 0x001fe400077c1270 */
[----:B-1----:R-:W-:Y:S01]  /*26b70*/  ISETP.GE.AND P1, PT, R0, R77, PT ;  /* 0x0000004d0000720c */ /* 0x002fe20003f26270 */
[----:B------:R-:W-:-:S04]  /*26b80*/  IMAD.WIDE R36, R81, 0x2, R244 ;  /* 0x0000000251247825 */ /* 0x000fc800078e02f4 */
[----:B------:R-:W0:Y:S01]  /*26b90*/  LDC R76, c[0x0][0x228] ;  /* 0x00008a00ff4c7b82 */ /* 0x000e220000000800 */
[----:B------:R1:W-:Y:S01]  /*26ba0*/  @P5 STG.E.U16 desc[UR60][R36.64], R25 ;  /* 0x0000001924005986 */ /* 0x0003e2000c10153c */
[----:B----4-:R-:W-:-:S06]  /*26bb0*/  ISETP.LT.AND P5, PT, R220, R79, !P1 ;  /* 0x0000004fdc00720c */ /* 0x010fcc0004fa1270 */
[----:B------:R-:W4:Y:S01]  /*26bc0*/  LDC R75, c[0x0][0x22c] ;  /* 0x00008b00ff4b7b82 */ /* 0x000f220000000800 */
[----:B------:R-:W-:Y:S01]  /*26bd0*/  PRMT R78, R25, 0x7632, R78 ;  /* 0x00007632194e7816 */ /* 0x000fe2000000004e */
[C---:B--2---:R-:W-:Y:S02]  /*26be0*/  IMAD.IADD R73, R81.reuse, 0x1, R24 ;  /* 0x0000000151497824 */ /* 0x044fe400078e0218 */
[----:B------:R-:W-:-:S04]  /*26bf0*/  IMAD.WIDE R32, R81, 0x2, R246 ;  /* 0x0000000251207825 */ /* 0x000fc800078e02f6 */
[----:B------:R-:W2:Y:S01]  /*26c00*/  LDC R77, c[0x0][0x228] ;  /* 0x00008a00ff4d7b82 */ /* 0x000ea20000000800 */
[----:B------:R-:W-:Y:S01]  /*26c10*/  IMAD.WIDE R28, R73, 0x2, R2 ;  /* 0x00000002491c7825 */ /* 0x000fe200078e0202 */
[----:B------:R-:W-:Y:S01]  /*26c20*/  @P6 STG.E.U16 desc[UR60][R32.64], R78 ;  /* 0x0000004e20006986 */ /* 0x000fe2000c10153c */
[----:B---3--:R-:W-:-:S05]  /*26c30*/  ISETP.LT.AND P6, PT, R223, R74, !P1 ;  /* 0x0000004adf00720c */ /* 0x008fca0004fc1270 */
[----:B------:R-:W3:Y:S01]  /*26c40*/  LDC R72, c[0x0][0x248] ;  /* 0x00009200ff487b82 */ /* 0x000ee20000000800 */
[----:B------:R0:W-:Y:S01]  /*26c50*/  @P5 STG.E.U16 desc[UR60][R28.64], R38 ;  /* 0x000000261c005986 */ /* 0x0001e2000c10153c */
[----:B------:R-:W-:-:S06]  /*26c60*/  ISETP.LT.AND P5, PT, R222, R83, !P1 ;  /* 0x00000053de00720c */ /* 0x000fcc0004fa1270 */
[----:B-1----:R-:W1:Y:S01]  /*26c70*/  LDC R36, c[0x0][0x228] ;  /* 0x00008a00ff247b82 */ /* 0x002e620000000800 */
[----:B------:R-:W-:Y:S01]  /*26c80*/  IMAD.WIDE R24, R73, 0x2, R218 ;  /* 0x0000000249187825 */ /* 0x000fe200078e02da */
[----:B0-----:R-:W-:Y:S02]  /*26c90*/  ISETP.LT.AND P1, PT, R221, R76, !P1 ;  /* 0x0000004cdd00720c */ /* 0x001fe40004f21270 */
[----:B------:R-:W-:Y:S01]  /*26ca0*/  PRMT R29, R38, 0x7632, R29 ;  /* 0x00007632261d7816 */ /* 0x000fe2000000001d */
[----:B------:R-:W-:-:S03]  /*26cb0*/  VIADD R0, R217, 0x1d ;  /* 0x0000001dd9007836 */ /* 0x000fc60000000000 */
[----:B------:R-:W0:Y:S01]  /*26cc0*/  LDC R79, c[0x0][0x228] ;  /* 0x00008a00ff4f7b82 */ /* 0x000e220000000800 */
[----:B------:R-:W-:Y:S01]  /*26cd0*/  IMAD.WIDE R32, R73, 0x2, R244 ;  /* 0x0000000249207825 */ /* 0x000fe200078e02f4 */
[----:B------:R2:W-:Y:S01]  /*26ce0*/  @P6 STG.E.U16 desc[UR60][R24.64], R29 ;  /* 0x0000001d18006986 */ /* 0x0005e2000c10153c */
[----:B----4-:R-:W-:-:S03]  /*26cf0*/  ISETP.GE.AND P6, PT, R0, R75, PT ;  /* 0x0000004b0000720c */ /* 0x010fc60003fc6270 */
[----:B------:R4:W-:Y:S02]  /*26d00*/  @P5 STG.E.U16 desc[UR60][R32.64], R30 ;  /* 0x0000001e20005986 */ /* 0x0009e4000c10153c */
[----:B------:R-:W0:Y:S01]  /*26d10*/  LDC R38, c[0x0][0x228] ;  /* 0x00008a00ff267b82 */ /* 0x000e220000000800 */
[----:B--2---:R-:W-:Y:S02]  /*26d20*/  ISETP.LT.AND P5, PT, R220, R77, !P6 ;  /* 0x0000004ddc00720c */ /* 0x004fe400077a1270 */
[----:B------:R-:W-:Y:S01]  /*26d30*/  PRMT R0, R30, 0x7632, R0 ;  /* 0x000076321e007816 */ /* 0x000fe20000000000 */
[----:B------:R-:W-:-:S04]  /*26d40*/  IMAD.WIDE R28, R73, 0x2, R246 ;  /* 0x00000002491c7825 */ /* 0x000fc800078e02f6 */
[----:B------:R-:W2:Y:S01]  /*26d50*/  LDC R75, c[0x0][0x22c] ;  /* 0x00008b00ff4b7b82 */ /* 0x000ea20000000800 */
[----:B---3--:R-:W-:Y:S01]  /*26d60*/  IMAD.IADD R73, R73, 0x1, R72 ;  /* 0x0000000149497824 */ /* 0x008fe200078e0248 */
[----:B------:R3:W-:Y:S01]  /*26d70*/  @P1 STG.E.U16 desc[UR60][R28.64], R0 ;  /* 0x000000001c001986 */ /* 0x0007e2000c10153c */
[----:B-1----:R-:W-:-:S05]  /*26d80*/  ISETP.LT.AND P1, PT, R223, R36, !P6 ;  /* 0x00000024df00720c */ /* 0x002fca0007721270 */
[----:B------:R-:W1:Y:S01]  /*26d90*/  LDC R77, c[0x0][0x228] ;  /* 0x00008a00ff4d7b82 */ /* 0x000e620000000800 */
[----:B------:R-:W-:-:S07]  /*26da0*/  IMAD.WIDE R36, R73, 0x2, R2 ;  /* 0x0000000249247825 */ /* 0x000fce00078e0202 */
[----:B----4-:R-:W4:Y:S01]  /*26db0*/  LDC R30, c[0x0][0x248] ;  /* 0x00009200ff1e7b82 */ /* 0x010f220000000800 */
[----:B------:R-:W-:Y:S01]  /*26dc0*/  @P5 STG.E.U16 desc[UR60][R36.64], R34 ;  /* 0x0000002224005986 */ /* 0x000fe2000c10153c */
[----:B0-----:R-:W-:Y:S01]  /*26dd0*/  ISETP.LT.AND P5, PT, R222, R79, !P6 ;  /* 0x0000004fde00720c */ /* 0x001fe200077a1270 */
[----:B------:R-:W-:Y:S01]  /*26de0*/  IMAD.WIDE R32, R73, 0x2, R218 ;  /* 0x0000000249207825 */ /* 0x000fe200078e02da */
[----:B------:R-:W-:-:S04]  /*26df0*/  PRMT R25, R34, 0x7632, R25 ;  /* 0x0000763222197816 */ /* 0x000fc80000000019 */
[----:B------:R-:W0:Y:S01]  /*26e00*/  LDC R72, c[0x0][0x228] ;  /* 0x00008a00ff487b82 */ /* 0x000e220000000800 */
[----:B---3--:R-:W-:Y:S01]  /*26e10*/  VIADD R0, R217, 0x1e ;  /* 0x0000001ed9007836 */ /* 0x008fe20000000000 */
[----:B------:R3:W-:Y:S01]  /*26e20*/  @P1 STG.E.U16 desc[UR60][R32.64], R25 ;  /* 0x0000001920001986 */ /* 0x0007e2000c10153c */
[----:B------:R-:W-:-:S05]  /*26e30*/  ISETP.LT.AND P6, PT, R221, R38, !P6 ;  /* 0x00000026dd00720c */ /* 0x000fca00077c1270 */
[----:B------:R-:W0:Y:S01]  /*26e40*/  LDC R79, c[0x0][0x228] ;  /* 0x00008a00ff4f7b82 */ /* 0x000e220000000800 */
[----:B--2---:R-:W-:Y:S01]  /*26e50*/  ISETP.GE.AND P1, PT, R0, R75, PT ;  /* 0x0000004b0000720c */ /* 0x004fe20003f26270 */
[----:B---3--:R-:W-:-:S06]  /*26e60*/  IMAD.WIDE R24, R73, 0x2, R244 ;  /* 0x0000000249187825 */ /* 0x008fcc00078e02f4 */
[----:B------:R-:W2:Y:S01]  /*26e70*/  LDC R34, c[0x0][0x228] ;  /* 0x00008a00ff227b82 */ /* 0x000ea20000000800 */
[----:B------:R-:W-:Y:S01]  /*26e80*/  @P5 STG.E.U16 desc[UR60][R24.64], R26 ;  /* 0x0000001a18005986 */ /* 0x000fe2000c10153c */
[----:B-1----:R-:W-:Y:S01]  /*26e90*/  ISETP.LT.AND P5, PT, R220, R77, !P1 ;  /* 0x0000004ddc00720c */ /* 0x002fe20004fa1270 */
[----:B------:R-:W-:Y:S01]  /*26ea0*/  IMAD.WIDE R28, R73, 0x2, R246 ;  /* 0x00000002491c7825 */ /* 0x000fe200078e02f6 */
[----:B------:R-:W-:-:S04]  /*26eb0*/  PRMT R33, R26, 0x7632, R33 ;  /* 0x000076321a217816 */ /* 0x000fc80000000021 */
[----:B------:R-:W1:Y:S01]  /*26ec0*/  LDC R37, c[0x0][0x22c] ;  /* 0x00008b00ff257b82 */ /* 0x000e620000000800 */
[----:B----4-:R-:W-:Y:S01]  /*26ed0*/  IMAD.IADD R73, R73, 0x1, R30 ;  /* 0x0000000149497824 */ /* 0x010fe200078e021e */
[----:B------:R3:W-:Y:S01]  /*26ee0*/  @P6 STG.E.U16 desc[UR60][R28.64], R33 ;  /* 0x000000211c006986 */ /* 0x0007e2000c10153c */
[----:B0-----:R-:W-:-:S05]  /*26ef0*/  ISETP.LT.AND P6, PT, R223, R72, !P1 ;  /* 0x00000048df00720c */ /* 0x001fca0004fc1270 */
[----:B------:R-:W0:Y:S01]  /*26f00*/  LDC R75, c[0x0][0x228] ;  /* 0x00008a00ff4b7b82 */ /* 0x000e220000000800 */
[----:B---3--:R-:W-:-:S07]  /*26f10*/  IMAD.WIDE R32, R73, 0x2, R2 ;  /* 0x0000000249207825 */ /* 0x008fce00078e0202 */
[----:B------:R-:W3:Y:S01]  /*26f20*/  LDC R26, c[0x0][0x248] ;  /* 0x00009200ff1a7b82 */ /* 0x000ee20000000800 */
[----:B------:R-:W-:Y:S01]  /*26f30*/  PRMT R29, R39, 0x7632, R29 ;  /* 0x00007632271d7816 */ /* 0x000fe2000000001d */
[----:B------:R4:W-:Y:S01]  /*26f40*/  @P5 STG.E.U16 desc[UR60][R32.64], R39 ;  /* 0x0000002720005986 */ /* 0x0009e2000c10153c */
[----:B------:R-:W-:-:S05]  /*26f50*/  ISETP.LT.AND P5, PT, R222, R79, !P1 ;  /* 0x0000004fde00720c */ /* 0x000fca0004fa1270 */
[----:B------:R-:W3:Y:S01]  /*26f60*/  LDC R30, c[0x0][0x228] ;  /* 0x00008a00ff1e7b82 */ /* 0x000ee20000000800 */
[----:B------:R-:W-:Y:S01]  /*26f70*/  IMAD.WIDE R24, R73, 0x2, R218 ;  /* 0x0000000249187825 */ /* 0x000fe200078e02da */
[----:B--2---:R-:W-:-:S03]  /*26f80*/  ISETP.LT.AND P1, PT, R221, R34, !P1 ;  /* 0x00000022dd00720c */ /* 0x004fc60004f21270 */
[----:B------:R-:W-:-:S03]  /*26f90*/  VIADD R0, R217, 0x1f ;  /* 0x0000001fd9007836 */ /* 0x000fc60000000000 */
[----:B------:R-:W2:Y:S01]  /*26fa0*/  LDC R77, c[0x0][0x228] ;  /* 0x00008a00ff4d7b82 */ /* 0x000ea20000000800 */
[----:B------:R4:W-:Y:S01]  /*26fb0*/  @P6 STG.E.U16 desc[UR60][R24.64], R29 ;  /* 0x0000001d18006986 */ /* 0x0009e2000c10153c */
[----:B-1----:R-:W-:Y:S01]  /*26fc0*/  ISETP.GE.AND P6, PT, R0, R37, PT ;  /* 0x000000250000720c */ /* 0x002fe20003fc6270 */
[----:B----4-:R-:W-:-:S05]  /*26fd0*/  IMAD.WIDE R32, R73, 0x2, R246 ;  /* 0x0000000249207825 */ /* 0x010fca00078e02f6 */
[----:B------:R-:W1:Y:S01]  /*26fe0*/  LDC R34, c[0x0][0x228] ;  /* 0x00008a00ff227b82 */ /* 0x000e620000000800 */
[----:B------:R-:W-:Y:S01]  /*26ff0*/  IMAD.WIDE R28, R73, 0x2, R244 ;  /* 0x00000002491c7825 */ /* 0x000fe200078e02f4 */
[----:B------:R-:W-:-:S06]  /*27000*/  PRMT R25, R31, 0x7632, R25 ;  /* 0x000076321f197816 */ /* 0x000fcc0000000019 */
[----:B------:R-:W4:Y:S01]  /*27010*/  LDC R37, c[0x0][0x22c] ;  /* 0x00008b00ff257b82 */ /* 0x000f220000000800 */
[----:B------:R-:W-:Y:S01]  /*27020*/  @P5 STG.E.U16 desc[UR60][R28.64], R31 ;  /* 0x0000001f1c005986 */ /* 0x000fe2000c10153c */
[----:B0-----:R-:W-:Y:S01]  /*27030*/  ISETP.LT.AND P5, PT, R220, R75, !P6 ;  /* 0x0000004bdc00720c */ /* 0x001fe200077a1270 */
[----:B---3--:R-:W-:-:S05]  /*27040*/  IMAD.IADD R73, R73, 0x1, R26 ;  /* 0x0000000149497824 */ /* 0x008fca00078e021a */
[----:B------:R-:W0:Y:S01]  /*27050*/  LDC R39, c[0x0][0x228] ;  /* 0x00008a00ff277b82 */ /* 0x000e220000000800 */
[----:B------:R3:W-:Y:S01]  /*27060*/  @P1 STG.E.U16 desc[UR60][R32.64], R25 ;  /* 0x0000001920001986 */ /* 0x0007e2000c10153c */
[----:B------:R-:W-:-:S06]  /*27070*/  ISETP.LT.AND P1, PT, R223, R30, !P6 ;  /* 0x0000001edf00720c */ /* 0x000fcc0007721270 */
[----:B------:R-:W0:Y:S01]  /*27080*/  LDC R26, c[0x0][0x248] ;  /* 0x00009200ff1a7b82 */ /* 0x000e220000000800 */
[----:B---3--:R-:W-:-:S07]  /*27090*/  IMAD.WIDE R24, R73, 0x2, R2 ;  /* 0x0000000249187825 */ /* 0x008fce00078e0202 */
[----:B------:R-:W3:Y:S01]  /*270a0*/  LDC R36, c[0x0][0x228] ;  /* 0x00008a00ff247b82 */ /* 0x000ee20000000800 */
[----:B------:R-:W-:Y:S01]  /*270b0*/  @P5 STG.E.U16 desc[UR60][R24.64], R35 ;  /* 0x0000002318005986 */ /* 0x000fe2000c10153c */
[----:B--2---:R-:W-:Y:S01]  /*270c0*/  ISETP.LT.AND P5, PT, R222, R77, !P6 ;  /* 0x0000004dde00720c */ /* 0x004fe200077a1270 */
[----:B------:R-:W-:Y:S01]  /*270d0*/  IMAD.WIDE R28, R73, 0x2, R218 ;  /* 0x00000002491c7825 */ /* 0x000fe200078e02da */
[----:B------:R-:W-:-:S04]  /*270e0*/  PRMT R31, R35, 0x7632, R31 ;  /* 0x00007632231f7816 */ /* 0x000fc8000000001f */
[----:B------:R-:W2:Y:S01]  /*270f0*/  LDC R75, c[0x0][0x228] ;  /* 0x00008a00ff4b7b82 */ /* 0x000ea20000000800 */
[----:B------:R-:W-:Y:S01]  /*27100*/  VIADD R0, R217, 0x20 ;  /* 0x00000020d9007836 */ /* 0x000fe20000000000 */
[----:B------:R4:W-:Y:S01]  /*27110*/  @P1 STG.E.U16 desc[UR60][R28.64], R31 ;  /* 0x0000001f1c001986 */ /* 0x0009e2000c10153c */
[----:B-1----:R-:W-:-:S03]  /*27120*/  ISETP.LT.AND P6, PT, R221, R34, !P6 ;  /* 0x00000022dd00720c */ /* 0x002fc600077c1270 */
[----:B----4-:R-:W-:Y:S02]  /*27130*/  ISETP.GE.AND P1, PT, R0, R37, PT ;  /* 0x000000250000720c */ /* 0x010fe40003f26270 */
[----:B------:R-:W1:Y:S01]  /*27140*/  LDC R34, c[0x0][0x228] ;  /* 0x00008a00ff227b82 */ /* 0x000e620000000800 */
[----:B------:R-:W-:-:S07]  /*27150*/  IMAD.WIDE R30, R73, 0x2, R244 ;  /* 0x00000002491e7825 */ /* 0x000fce00078e02f4 */
[----:B------:R-:W4:Y:S01]  /*27160*/  LDC R33, c[0x0][0x22c] ;  /* 0x00008b00ff217b82 */ /* 0x000f220000000800 */
[----:B------:R-:W-:Y:S01]  /*27170*/  @P5 STG.E.U16 desc[UR60][R30.64], R27 ;  /* 0x0000001b1e005986 */ /* 0x000fe2000c10153c */
[----:B0-----:R-:W-:Y:S01]  /*27180*/  ISETP.LT.AND P5, PT, R220, R39, !P1 ;  /* 0x00000027dc00720c */ /* 0x001fe20004fa1270 */
[----:B------:R-:W-:Y:S01]  /*27190*/  IMAD.WIDE R24, R73, 0x2, R246 ;  /* 0x0000000249187825 */ /* 0x000fe200078e02f6 */
[----:B------:R-:W-:-:S04]  /*271a0*/  PRMT R29, R27, 0x7632, R29 ;  /* 0x000076321b1d7816 */ /* 0x000fc8000000001d */
[----:B------:R-:W0:Y:S01]  /*271b0*/  LDC R35, c[0x0][0x228] ;  /* 0x00008a00ff237b82 */ /* 0x000e220000000800 */
[----:B------:R-:W-:Y:S01]  /*271c0*/  IMAD.IADD R73, R73, 0x1, R26 ;  /* 0x0000000149497824 */ /* 0x000fe200078e021a */
[----:B------:R2:W-:Y:S01]  /*271d0*/  @P6 STG.E.U16 desc[UR60][R24.64], R29 ;  /* 0x0000001d18006986 */ /* 0x0005e2000c10153c */
[----:B---3--:R-:W-:-:S05]  /*271e0*/  ISETP.LT.AND P6, PT, R223, R36, !P1 ;  /* 0x00000024df00720c */ /* 0x008fca0004fc1270 */
[----:B------:R-:W3:Y:S01]  /*271f0*/  LDC R32, c[0x0][0x248] ;  /* 0x00009200ff207b82 */ /* 0x000ee20000000800 */
[----:B--2---:R-:W-:-:S07]  /*27200*/  IMAD.WIDE R28, R73, 0x2, R2 ;  /* 0x00000002491c7825 */ /* 0x004fce00078e0202 */
[----:B------:R-:W2:Y:S01]  /*27210*/  LDC R36, c[0x0][0x228] ;  /* 0x00008a00ff247b82 */ /* 0x000ea20000000800 */
[----:B------:R-:W-:Y:S01]  /*27220*/  PRMT R25, R68, 0x7632, R25 ;  /* 0x0000763244197816 */ /* 0x000fe20000000019 */
[----:B------:R-:W-:Y:S01]  /*27230*/  @P5 STG.E.U16 desc[UR60][R28.64], R68 ;  /* 0x000000441c005986 */ /* 0x000fe2000c10153c */
[----:B------:R-:W-:Y:S01]  /*27240*/  ISETP.LT.AND P5, PT, R222, R75, !P1 ;  /* 0x0000004bde00720c */ /* 0x000fe20004fa1270 */
[----:B------:R-:W-:-:S04]  /*27250*/  IMAD.WIDE R26, R73, 0x2, R218 ;  /* 0x00000002491a7825 */ /* 0x000fc800078e02da */
[----:B------:R-:W2:Y:S01]  /*27260*/  LDC R37, c[0x0][0x228] ;  /* 0x00008a00ff257b82 */ /* 0x000ea20000000800 */
[----:B------:R-:W-:Y:S01]  /*27270*/  VIADD R0, R217, 0x21 ;  /* 0x00000021d9007836 */ /* 0x000fe20000000000 */
[----:B------:R0:W-:Y:S01]  /*27280*/  @P6 STG.E.U16 desc[UR60][R26.64], R25 ;  /* 0x000000191a006986 */ /* 0x0001e2000c10153c */
[----:B-1----:R-:W-:-:S03]  /*27290*/  ISETP.LT.AND P1, PT, R221, R34, !P1 ;  /* 0x00000022dd00720c */ /* 0x002fc60004f21270 */
[----:B----4-:R-:W-:Y:S02]  /*272a0*/  ISETP.GE.AND P6, PT, R0, R33, PT ;  /* 0x000000210000720c */ /* 0x010fe40003fc6270 */
[----:B------:R-:W1:Y:S01]  /*272b0*/  LDC R34, c[0x0][0x228] ;  /* 0x00008a00ff227b82 */ /* 0x000e620000000800 */
[----:B0-----:R-:W-:-:S07]  /*272c0*/  IMAD.WIDE R24, R73, 0x2, R244 ;  /* 0x0000000249187825 */ /* 0x001fce00078e02f4 */
[----:B------:R-:W0:Y:S01]  /*272d0*/  LDC R33, c[0x0][0x22c] ;  /* 0x00008b00ff217b82 */ /* 0x000e220000000800 */
[----:B------:R4:W-:Y:S01]  /*272e0*/  @P5 STG.E.U16 desc[UR60][R24.64], R40 ;  /* 0x0000002818005986 */ /* 0x0009e2000c10153c */
[----:B------:R-:W-:Y:S01]  /*272f0*/  ISETP.LT.AND P5, PT, R220, R35, !P6 ;  /* 0x00000023dc00720c */ /* 0x000fe200077a1270 */
[C---:B---3--:R-:W-:Y:S01]  /*27300*/  IMAD.IADD R31, R73.reuse, 0x1, R32 ;  /* 0x00000001491f7824 */ /* 0x048fe200078e0220 */
[----:B------:R-:W-:Y:S01]  /*27310*/  PRMT R38, R40, 0x7632, R38 ;  /* 0x0000763228267816 */ /* 0x000fe20000000026 */
[----:B------:R-:W-:-:S03]  /*27320*/  IMAD.WIDE R28, R73, 0x2, R246 ;  /* 0x00000002491c7825 */ /* 0x000fc600078e02f6 */
[----:B------:R-:W3:Y:S01]  /*27330*/  LDC R35, c[0x0][0x228] ;  /* 0x00008a00ff237b82 */ /* 0x000ee20000000800 */
[----:B------:R-:W-:Y:S01]  /*27340*/  IMAD.WIDE R26, R31, 0x2, R2 ;  /* 0x000000021f1a7825 */ /* 0x000fe200078e0202 */
[----:B------:R-:W-:Y:S01]  /*27350*/  @P1 STG.E.U16 desc[UR60][R28.64], R38 ;  /* 0x000000261c001986 */ /* 0x000fe2000c10153c */
[----:B--2---:R-:W-:-:S05]  /*27360*/  ISETP.LT.AND P1, PT, R223, R36, !P6 ;  /* 0x00000024df00720c */ /* 0x004fca0007721270 */
[----:B------:R-:W2:Y:S01]  /*27370*/  LDC R30, c[0x0][0x248] ;  /* 0x00009200ff1e7b82 */ /* 0x000ea20000000800 */
[----:B------:R1:W-:Y:S01]  /*27380*/  @P5 STG.E.U16 desc[UR60][R26.64], R60 ;  /* 0x0000003c1a005986 */ /* 0x0003e2000c10153c */
[----:B------:R-:W-:Y:S01]  /*27390*/  ISETP.LT.AND P5, PT, R222, R37, !P6 ;  /* 0x00000025de00720c */ /* 0x000fe200077a1270 */
[----:B----4-:R-:W-:-:S05]  /*273a0*/  IMAD.WIDE R24, R31, 0x2, R218 ;  /* 0x000000021f187825 */ /* 0x010fca00078e02da */
[----:B------:R-:W4:Y:S01]  /*273b0*/  LDC R32, c[0x0][0x228] ;  /* 0x00008a00ff207b82 */ /* 0x000f220000000800 */
[----:B------:R-:W-:Y:S01]  /*273c0*/  VIADD R0, R217, 0x22 ;  /* 0x00000022d9007836 */ /* 0x000fe20000000000 */
[----:B-1----:R-:W-:-:S06]  /*273d0*/  PRMT R27, R60, 0x7632, R27 ;  /* 0x000076323c1b7816 */ /* 0x002fcc000000001b */
[----:B------:R-:W1:Y:S01]  /*273e0*/  LDC R37, c[0x0][0x228] ;  /* 0x00008a00ff257b82 */ /* 0x000e620000000800 */
[----:B------:R-:W-:Y:S01]  /*273f0*/  IMAD.WIDE R28, R31, 0x2, R244 ;  /* 0x000000021f1c7825 */ /* 0x000fe200078e02f4 */
[----:B------:R3:W-:Y:S01]  /*27400*/  @P1 STG.E.U16 desc[UR60][R24.64], R27 ;  /* 0x0000001b18001986 */ /* 0x0007e2000c10153c */
[----:B------:R-:W-:Y:S02]  /*27410*/  ISETP.LT.AND P6, PT, R221, R34, !P6 ;  /* 0x00000022dd00720c */ /* 0x000fe400077c1270 */
[----:B0-----:R-:W-:Y:S01]  /*27420*/  ISETP.GE.AND P1, PT, R0, R33, PT ;  /* 0x000000210000720c */ /* 0x001fe20003f26270 */
[----:B------:R0:W-:Y:S02]  /*27430*/  @P5 STG.E.U16 desc[UR60][R28.64], R64 ;  /* 0x000000401c005986 */ /* 0x0001e4000c10153c */
[----:B------:R-:W0:Y:S01]  /*27440*/  LDC R34, c[0x0][0x228] ;  /* 0x00008a00ff227b82 */ /* 0x000e220000000800 */
[----:B---3--:R-:W-:Y:S02]  /*27450*/  ISETP.LT.AND P5, PT, R220, R35, !P1 ;  /* 0x00000023dc00720c */ /* 0x008fe40004fa1270 */
[----:B------:R-:W-:-:S05]  /*27460*/  PRMT R0, R64, 0x7632, R0 ;  /* 0x0000763240007816 */ /* 0x000fca0000000000 */
[----:B------:R-:W3:Y:S01]  /*27470*/  LDC R33, c[0x0][0x22c] ;  /* 0x00008b00ff217b82 */ /* 0x000ee20000000800 */
[----:B------:R-:W-:-:S04]  /*27480*/  IMAD.WIDE R26, R31, 0x2, R246 ;  /* 0x000000021f1a7825 */ /* 0x000fc800078e02f6 */
[----:B--2---:R-:W-:-:S03]  /*27490*/  IMAD.IADD R31, R31, 0x1, R30 ;  /* 0x000000011f1f7824 */ /* 0x004fc600078e021e */
[----:B------:R-:W2:Y:S01]  /*274a0*/  LDC R35, c[0x0][0x228] ;  /* 0x00008a00ff237b82 */ /* 0x000ea20000000800 */
[----:B------:R-:W-:Y:S01]  /*274b0*/  IMAD.WIDE R24, R31, 0x2, R2 ;  /* 0x000000021f187825 */ /* 0x000fe200078e0202 */
[----:B------:R-:W-:Y:S01]  /*274c0*/  @P6 STG.E.U16 desc[UR60][R26.64], R0 ;  /* 0x000000001a006986 */ /* 0x000fe2000c10153c */
[----:B----4-:R-:W-:-:S05]  /*274d0*/  ISETP.LT.AND P6, PT, R223, R32, !P1 ;  /* 0x00000020df00720c */ /* 0x010fca0004fc1270 */
[----:B------:R-:W4:Y:S01]  /*274e0*/  LDC R30, c[0x0][0x248] ;  /* 0x00009200ff1e7b82 */ /* 0x000f220000000800 */
[----:B------:R0:W-:Y:S01]  /*274f0*/  @P5 STG.E.U16 desc[UR60][R24.64], R69 ;  /* 0x0000004518005986 */ /* 0x0001e2000c10153c */
[----:B-1----:R-:W-:-:S06]  /*27500*/  ISETP.LT.AND P5, PT, R222, R37, !P1 ;  /* 0x00000025de00720c */ /* 0x002fcc0004fa1270 */
[----:B------:R-:W1:Y:S01]  /*27510*/  LDC R32, c[0x0][0x228] ;  /* 0x00008a00ff207b82 */ /* 0x000e620000000800 */
[----:B0-----:R-:W-:Y:S01]  /*27520*/  IMAD.WIDE R28, R31, 0x2, R218 ;  /* 0x000000021f1c7825 */ /* 0x001fe200078e02da */
[----:B------:R-:W-:-:S03]  /*27530*/  PRMT R25, R69, 0x7632, R25 ;  /* 0x0000763245197816 */ /* 0x000fc60000000019 */
[----:B------:R-:W-:-:S03]  /*27540*/  VIADD R0, R217, 0x23 ;  /* 0x00000023d9007836 */ /* 0x000fc60000000000 */
[----:B------:R-:W0:Y:S01]  /*27550*/  LDC R37, c[0x0][0x228] ;  /* 0x00008a00ff257b82 */ /* 0x000e220000000800 */
[----:B------:R-:W-:Y:S01]  /*27560*/  IMAD.WIDE R26, R31, 0x2, R244 ;  /* 0x000000021f1a7825 */ /* 0x000fe200078e02f4 */
[----:B------:R-:W-:Y:S01]  /*27570*/  ISETP.LT.AND P1, PT, R221, R34, !P1 ;  /* 0x00000022dd00720c */ /* 0x000fe20004f21270 */
[----:B------:R2:W-:Y:S01]  /*27580*/  @P6 STG.E.U16 desc[UR60][R28.64], R25 ;  /* 0x000000191c006986 */ /* 0x0005e2000c10153c */
[----:B---3--:R-:W-:-:S03]  /*27590*/  ISETP.GE.AND P6, PT, R0, R33, PT ;  /* 0x000000210000720c */ /* 0x008fc60003fc6270 */
[----:B------:R3:W-:Y:S01]  /*275a0*/  @P5 STG.E.U16 desc[UR60][R26.64], R41 ;  /* 0x000000291a005986 */ /* 0x0007e2000c10153c */
[----:B--2---:R-:W-:Y:S01]  /*275b0*/  ISETP.LT.AND P5, PT, R220, R35, !P6 ;  /* 0x00000023dc00720c */ /* 0x004fe200077a1270 */
[----:B------:R-:W2:Y:S01]  /*275c0*/  LDC R33, c[0x0][0x22c] ;  /* 0x00008b00ff217b82 */ /* 0x000ea20000000800 */
[----:B------:R-:W-:-:S07]  /*275d0*/  IMAD.WIDE R24, R31, 0x2, R246 ;  /* 0x000000021f187825 */ /* 0x000fce00078e02f6 */
[----:B------:R-:W2:Y:S01]  /*275e0*/  LDC R34, c[0x0][0x228] ;  /* 0x00008a00ff227b82 */ /* 0x000ea20000000800 */
[----:B---3--:R-:W-:Y:S01]  /*275f0*/  PRMT R27, R41, 0x7632, R27 ;  /* 0x00007632291b7816 */ /* 0x008fe2000000001b */
[----:B----4-:R-:W-:-:S06]  /*27600*/  IMAD.IADD R31, R31, 0x1, R30 ;  /* 0x000000011f1f7824 */ /* 0x010fcc00078e021e */
[----:B------:R-:W3:Y:S01]  /*27610*/  LDC R35, c[0x0][0x228] ;  /* 0x00008a00ff237b82 */ /* 0x000ee20000000800 */
[----:B------:R4:W-:Y:S01]  /*27620*/  @P1 STG.E.U16 desc[UR60][R24.64], R27 ;  /* 0x0000001b18001986 */ /* 0x0009e2000c10153c */
[----:B------:R-:W-:Y:S01]  /*27630*/  IMAD.WIDE R28, R31, 0x2, R2 ;  /* 0x000000021f1c7825 */ /* 0x000fe200078e0202 */
[----:B-1----:R-:W-:-:S05]  /*27640*/  ISETP.LT.AND P1, PT, R223, R32, !P6 ;  /* 0x00000020df00720c */ /* 0x002fca0007721270 */
[----:B------:R-:W1:Y:S01]  /*27650*/  LDC R30, c[0x0][0x248] ;  /* 0x00009200ff1e7b82 */ /* 0x000e620000000800 */
[----:B------:R-:W-:Y:S01]  /*27660*/  @P5 STG.E.U16 desc[UR60][R28.64], R61 ;  /* 0x0000003d1c005986 */ /* 0x000fe2000c10153c */
[----:B0-----:R-:W-:Y:S02]  /*27670*/  ISETP.LT.AND P5, PT, R222, R37, !P6 ;  /* 0x00000025de00720c */ /* 0x001fe400077a1270 */
[----:B----4-:R-:W-:Y:S01]  /*27680*/  PRMT R25, R61, 0x7632, R25 ;  /* 0x000076323d197816 */ /* 0x010fe20000000019 */
[----:B------:R-:W-:-:S03]  /*27690*/  IMAD.WIDE R26, R31, 0x2, R218 ;  /* 0x000000021f1a7825 */ /* 0x000fc600078e02da */
[----:B------:R-:W0:Y:S01]  /*276a0*/  LDC R32, c[0x0][0x228] ;  /* 0x00008a00ff207b82 */ /* 0x000e220000000800 */
[----:B------:R-:W-:Y:S01]  /*276b0*/  VIADD R0, R217, 0x24 ;  /* 0x00000024d9007836 */ /* 0x000fe20000000000 */
[----:B------:R4:W-:Y:S06]  /*276c0*/  @P1 STG.E.U16 desc[UR60][R26.64], R25 ;  /* 0x000000191a001986 */ /* 0x0009ec000c10153c */
[----:B------:R-:W0:Y:S01]  /*276d0*/  LDC R37, c[0x0][0x228] ;  /* 0x00008a00ff257b82 */ /* 0x000e220000000800 */
[----:B--2---:R-:W-:Y:S02]  /*276e0*/  ISETP.GE.AND P1, PT, R0, R33, PT ;  /* 0x000000210000720c */ /* 0x004fe40003f26270 */
[----:B------:R-:W-:Y:S01]  /*276f0*/  ISETP.LT.AND P6, PT, R221, R34, !P6 ;  /* 0x00000022dd00720c */ /* 0x000fe200077c1270 */
[----:B----4-:R-:W-:-:S04]  /*27700*/  IMAD.WIDE R24, R31, 0x2, R244 ;  /* 0x000000021f187825 */ /* 0x010fc800078e02f4 */
[----:B------:R-:W2:Y:S01]  /*27710*/  LDC R34, c[0x0][0x228] ;  /* 0x00008a00ff227b82 */ /* 0x000ea20000000800 */
[----:B------:R4:W-:Y:S01]  /*27720*/  @P5 STG.E.U16 desc[UR60][R24.64], R65 ;  /* 0x0000004118005986 */ /* 0x0009e2000c10153c */
[----:B---3--:R-:W-:-:S06]  /*27730*/  ISETP.LT.AND P5, PT, R220, R35, !P1 ;  /* 0x00000023dc00720c */ /* 0x008fcc0004fa1270 */
[----:B------:R-:W3:Y:S01]  /*27740*/  LDC R35, c[0x0][0x22c] ;  /* 0x00008b00ff237b82 */ /* 0x000ee20000000800 */
[----:B-1----:R-:W-:Y:S01]  /*27750*/  IMAD.IADD R33, R31, 0x1, R30 ;  /* 0x000000011f217824 */ /* 0x002fe200078e021e */
[----:B------:R-:W-:Y:S01]  /*27760*/  PRMT R36, R65, 0x7632, R36 ;  /* 0x0000763241247816 */ /* 0x000fe20000000024 */
[----:B------:R-:W-:-:S05]  /*27770*/  IMAD.WIDE R28, R31, 0x2, R246 ;  /* 0x000000021f1c7825 */ /* 0x000fca00078e02f6 */
[----:B------:R-:W1:Y:S01]  /*27780*/  LDC R31, c[0x0][0x228] ;  /* 0x00008a00ff1f7b82 */ /* 0x000e620000000800 */
[----:B------:R-:W-:Y:S01]  /*27790*/  IMAD.WIDE R26, R33, 0x2, R2 ;  /* 0x00000002211a7825 */ /* 0x000fe200078e0202 */
[----:B------:R-:W-:Y:S01]  /*277a0*/  @P6 STG.E.U16 desc[UR60][R28.64], R36 ;  /* 0x000000241c006986 */ /* 0x000fe2000c10153c */
[----:B0-----:R-:W-:-:S05]  /*277b0*/  ISETP.LT.AND P6, PT, R223, R32, !P1 ;  /* 0x00000020df00720c */ /* 0x001fca0004fc1270 */
[----:B------:R-:W0:Y:S01]  /*277c0*/  LDC R30, c[0x0][0x248] ;  /* 0x00009200ff1e7b82 */ /* 0x000e220000000800 */
[----:B------:R2:W-:Y:S01]  /*277d0*/  @P5 STG.E.U16 desc[UR60][R26.64], R70 ;  /* 0x000000461a005986 */ /* 0x0005e2000c10153c */
[----:B------:R-:W-:Y:S01]  /*277e0*/  ISETP.LT.AND P5, PT, R222, R37, !P1 ;  /* 0x00000025de00720c */ /* 0x000fe20004fa1270 */
[----:B----4-:R-:W-:-:S05]  /*277f0*/  IMAD.WIDE R24, R33, 0x2, R218 ;  /* 0x0000000221187825 */ /* 0x010fca00078e02da */
[----:B------:R-:W4:Y:S01]  /*27800*/  LDC R32, c[0x0][0x228] ;  /* 0x00008a00ff207b82 */ /* 0x000f220000000800 */
[----:B------:R-:W-:Y:S01]  /*27810*/  VIADD R0, R217, 0x25 ;  /* 0x00000025d9007836 */ /* 0x000fe20000000000 */
[----:B--2---:R-:W-:-:S06]  /*27820*/  PRMT R27, R70, 0x7632, R27 ;  /* 0x00007632461b7816 */ /* 0x004fcc000000001b */
[----:B------:R-:W2:Y:S01]  /*27830*/  LDC R37, c[0x0][0x228] ;  /* 0x00008a00ff257b82 */ /* 0x000ea20000000800 */
[----:B------:R-:W-:Y:S01]  /*27840*/  IMAD.WIDE R28, R33, 0x2, R244 ;  /* 0x00000002211c7825 */ /* 0x000fe200078e02f4 */
[----:B------:R1:W-:Y:S01]  /*27850*/  @P6 STG.E.U16 desc[UR60][R24.64], R27 ;  /* 0x0000001b18006986 */ /* 0x0003e2000c10153c */
[----:B---3--:R-:W-:Y:S02]  /*27860*/  ISETP.GE.AND P6, PT, R0, R35, PT ;  /* 0x000000230000720c */ /* 0x008fe40003fc6270 */
[----:B------:R-:W-:Y:S01]  /*27870*/  ISETP.LT.AND P1, PT, R221, R34, !P1 ;  /* 0x00000022dd00720c */ /* 0x000fe20004f21270 */
[----:B------:R3:W-:Y:S01]  /*27880*/  @P5 STG.E.U16 desc[UR60][R28.64], R42 ;  /* 0x0000002a1c005986 */ /* 0x0007e2000c10153c */
[----:B-1----:R-:W-:Y:S01]  /*27890*/  ISETP.LT.AND P5, PT, R220, R31, !P6 ;  /* 0x0000001fdc00720c */ /* 0x002fe200077a1270 */
[----:B------:R-:W1:Y:S01]  /*278a0*/  LDC R34, c[0x0][0x228] ;  /* 0x00008a00ff227b82 */ /* 0x000e620000000800 */
[----:B------:R-:W-:-:S07]  /*278b0*/  PRMT R0, R42, 0x7632, R0 ;  /* 0x000076322a007816 */ /* 0x000fce0000000000 */
[----:B------:R-:W1:Y:S01]  /*278c0*/  LDC R31, c[0x0][0x22c] ;  /* 0x00008b00ff1f7b82 */ /* 0x000e620000000800 */
[----:B------:R-:W-:-:S04]  /*278d0*/  IMAD.WIDE R26, R33, 0x2, R246 ;  /* 0x00000002211a7825 */ /* 0x000fc800078e02f6 */
[----:B0-----:R-:W-:-:S03]  /*278e0*/  IMAD.IADD R33, R33, 0x1, R30 ;  /* 0x0000000121217824 */ /* 0x001fc600078e021e */
[----:B------:R-:W0:Y:S01]  /*278f0*/  LDC R35, c[0x0][0x228] ;  /* 0x00008a00ff237b82 */ /* 0x000e220000000800 */
[----:B------:R-:W-:Y:S01]  /*27900*/  IMAD.WIDE R24, R33, 0x2, R2 ;  /* 0x0000000221187825 */ /* 0x000fe200078e0202 */
[----:B------:R-:W-:Y:S01]  /*27910*/  @P1 STG.E.U16 desc[UR60][R26.64], R0 ;  /* 0x000000001a001986 */ /* 0x000fe2000c10153c */
[----:B----4-:R-:W-:-:S05]  /*27920*/  ISETP.LT.AND P1, PT, R223, R32, !P6 ;  /* 0x00000020df00720c */ /* 0x010fca0007721270 */
[----:B------:R-:W4:Y:S01]  /*27930*/  LDC R30, c[0x0][0x248] ;  /* 0x00009200ff1e7b82 */ /* 0x000f220000000800 */
[----:B------:R3:W-:Y:S01]  /*27940*/  @P5 STG.E.U16 desc[UR60][R24.64], R62 ;  /* 0x0000003e18005986 */ /* 0x0007e2000c10153c */
[----:B--2---:R-:W-:-:S06]  /*27950*/  ISETP.LT.AND P5, PT, R222, R37, !P6 ;  /* 0x00000025de00720c */ /* 0x004fcc00077a1270 */
[----:B------:R-:W2:Y:S01]  /*27960*/  LDC R32, c[0x0][0x228] ;  /* 0x00008a00ff207b82 */ /* 0x000ea20000000800 */
[----:B---3--:R-:W-:Y:S01]  /*27970*/  IMAD.WIDE R28, R33, 0x2, R218 ;  /* 0x00000002211c7825 */ /* 0x008fe200078e02da */
[----:B------:R-:W-:-:S03]  /*27980*/  PRMT R25, R62, 0x7632, R25 ;  /* 0x000076323e197816 */ /* 0x000fc60000000019 */
[----:B------:R-:W-:-:S03]  /*27990*/  VIADD R0, R217, 0x26 ;  /* 0x00000026d9007836 */ /* 0x000fc60000000000 */
[----:B------:R-:W3:Y:S01]  /*279a0*/  LDC R37, c[0x0][0x228] ;  /* 0x00008a00ff257b82 */ /* 0x000ee20000000800 */
[----:B------:R-:W-:Y:S01]  /*279b0*/  IMAD.WIDE R26, R33, 0x2, R244 ;  /* 0x00000002211a7825 */ /* 0x000fe200078e02f4 */
[----:B-1----:R-:W-:Y:S01]  /*279c0*/  ISETP.LT.AND P6, PT, R221, R34, !P6 ;  /* 0x00000022dd00720c */ /* 0x002fe200077c1270 */
[----:B------:R1:W-:Y:S01]  /*279d0*/  @P1 STG.E.U16 desc[UR60][R28.64], R25 ;  /* 0x000000191c001986 */ /* 0x0003e2000c10153c */
[----:B------:R-:W-:-:S03]  /*279e0*/  ISETP.GE.AND P1, PT, R0, R31, PT ;  /* 0x0000001f0000720c */ /* 0x000fc60003f26270 */
[----:B------:R1:W-:Y:S01]  /*279f0*/  @P5 STG.E.U16 desc[UR60][R26.64], R66 ;  /* 0x000000421a005986 */ /* 0x0003e2000c10153c */
[----:B------:R-:W3:Y:S01]  /*27a00*/  LDC R34, c[0x0][0x228] ;  /* 0x00008a00ff227b82 */ /* 0x000ee20000000800 */
[----:B0-----:R-:W-:-:S07]  /*27a10*/  ISETP.LT.AND P5, PT, R220, R35, !P1 ;  /* 0x00000023dc00720c */ /* 0x001fce0004fa1270 */
[----:B------:R-:W0:Y:S01]  /*27a20*/  LDC R31, c[0x0][0x22c] ;  /* 0x00008b00ff1f7b82 */ /* 0x000e220000000800 */
[----:B-1----:R-:W-:Y:S01]  /*27a30*/  IMAD.WIDE R24, R33, 0x2, R246 ;  /* 0x0000000221187825 */ /* 0x002fe200078e02f6 */
[----:B------:R-:W-:-:S03]  /*27a40*/  PRMT R27, R66, 0x7632, R27 ;  /* 0x00007632421b7816 */ /* 0x000fc6000000001b */
[----:B----4-:R-:W-:-:S03]  /*27a50*/  IMAD.IADD R33, R33, 0x1, R30 ;  /* 0x0000000121217824 */ /* 0x010fc600078e021e */
[----:B------:R-:W1:Y:S01]  /*27a60*/  LDC R35, c[0x0][0x228] ;  /* 0x00008a00ff237b82 */ /* 0x000e620000000800 */
[----:B------:R4:W-:Y:S01]  /*27a70*/  @P6 STG.E.U16 desc[UR60][R24.64], R27 ;  /* 0x0000001b18006986 */ /* 0x0009e2000c10153c */
[----:B------:R-:W-:Y:S01]  /*27a80*/  IMAD.WIDE R28, R33, 0x2, R2 ;  /* 0x00000002211c7825 */ /* 0x000fe200078e0202 */
[----:B--2---:R-:W-:-:S05]  /*27a90*/  ISETP.LT.AND P6, PT, R223, R32, !P1 ;  /* 0x00000020df00720c */ /* 0x004fca0004fc1270 */
[----:B------:R-:W2:Y:S01]  /*27aa0*/  LDC R30, c[0x0][0x248] ;  /* 0x00009200ff1e7b82 */ /* 0x000ea20000000800 */
[----:B------:R0:W-:Y:S01]  /*27ab0*/  @P5 STG.E.U16 desc[UR60][R28.64], R71 ;  /* 0x000000471c005986 */ /* 0x0001e2000c10153c */
[----:B---3--:R-:W-:-:S06]  /*27ac0*/  ISETP.LT.AND P5, PT, R222, R37, !P1 ;  /* 0x00000025de00720c */ /* 0x008fcc0004fa1270 */
[----:B------:R-:W3:Y:S01]  /*27ad0*/  LDC R32, c[0x0][0x228] ;  /* 0x00008a00ff207b82 */ /* 0x000ee20000000800 */
[----:B----4-:R-:W-:Y:S01]  /*27ae0*/  PRMT R25, R71, 0x7632, R25 ;  /* 0x0000763247197816 */ /* 0x010fe20000000019 */
[----:B------:R-:W-:Y:S01]  /*27af0*/  IMAD.WIDE R26, R33, 0x2, R218 ;  /* 0x00000002211a7825 */ /* 0x000fe200078e02da */
[----:B------:R-:W-:-:S03]  /*27b00*/  ISETP.LT.AND P1, PT, R221, R34, !P1 ;  /* 0x00000022dd00720c */ /* 0x000fc60004f21270 */
[----:B------:R-:W-:Y:S02]  /*27b10*/  VIADD R0, R217, 0x27 ;  /* 0x00000027d9007836 */ /* 0x000fe40000000000 */
[----:B------:R-:W4:Y:S01]  /*27b20*/  LDC R37, c[0x0][0x228] ;  /* 0x00008a00ff257b82 */ /* 0x000f220000000800 */
[----:B------:R1:W-:Y:S02]  /*27b30*/  @P6 STG.E.U16 desc[UR60][R26.64], R25 ;  /* 0x000000191a006986 */ /* 0x0003e4000c10153c */
[----:B0-----:R-:W-:Y:S01]  /*27b40*/  ISETP.GE.AND P6, PT, R0, R31, PT ;  /* 0x0000001f0000720c */ /* 0x001fe20003fc6270 */
[----:B------:R-:W-:-:S04]  /*27b50*/  IMAD.WIDE R28, R33, 0x2, R246 ;  /* 0x00000002211c7825 */ /* 0x000fc800078e02f6 */
[----:B------:R-:W0:Y:S01]  /*27b60*/  LDC R34, c[0x0][0x228] ;  /* 0x00008a00ff227b82 */ /* 0x000e220000000800 */
[----:B-1----:R-:W-:Y:S01]  /*27b70*/  IMAD.WIDE R24, R33, 0x2, R244 ;  /* 0x0000000221187825 */ /* 0x002fe200078e02f4 */
[----:B------:R-:W-:-:S06]  /*27b80*/  PRMT R27, R43, 0x7632, R27 ;  /* 0x000076322b1b7816 */ /* 0x000fcc000000001b */
[----:B------:R-:W1:Y:S01]  /*27b90*/  LDC R31, c[0x0][0x22c] ;  /* 0x00008b00ff1f7b82 */ /* 0x000e620000000800 */
[----:B------:R-:W-:Y:S01]  /*27ba0*/  @P5 STG.E.U16 desc[UR60][R24.64], R43 ;  /* 0x0000002b18005986 */ /* 0x000fe2000c10153c */
[----:B------:R-:W-:Y:S01]  /*27bb0*/  ISETP.LT.AND P5, PT, R220, R35, !P6 ;  /* 0x00000023dc00720c */ /* 0x000fe200077a1270 */
[----:B--2---:R-:W-:-:S05]  /*27bc0*/  IMAD.IADD R33, R33, 0x1, R30 ;  /* 0x0000000121217824 */ /* 0x004fca00078e021e */
[----:B------:R-:W2:Y:S01]  /*27bd0*/  LDC R35, c[0x0][0x228] ;  /* 0x00008a00ff237b82 */ /* 0x000ea20000000800 */
[----:B------:R4:W-:Y:S01]  /*27be0*/  @P1 STG.E.U16 desc[UR60][R28.64], R27 ;  /* 0x0000001b1c001986 */ /* 0x0009e2000c10153c */
[----:B---3--:R-:W-:-:S06]  /*27bf0*/  ISETP.LT.AND P1, PT, R223, R32, !P6 ;  /* 0x00000020df00720c */ /* 0x008fcc0007721270 */
[----:B------:R-:W3:Y:S01]  /*27c00*/  LDC R30, c[0x0][0x248] ;  /* 0x00009200ff1e7b82 */ /* 0x000ee20000000800 */
[----:B----4-:R-:W-:-:S07]  /*27c10*/  IMAD.WIDE R26, R33, 0x2, R2 ;  /* 0x00000002211a7825 */ /* 0x010fce00078e0202 */
[----:B------:R-:W4:Y:S01]  /*27c20*/  LDC R32, c[0x0][0x228] ;  /* 0x00008a00ff207b82 */ /* 0x000f220000000800 */
[----:B------:R-:W-:Y:S01]  /*27c30*/  @P5 STG.E.U16 desc[UR60][R26.64], R63 ;  /* 0x0000003f1a005986 */ /* 0x000fe2000c10153c */
[----:B------:R-:W-:Y:S01]  /*27c40*/  ISETP.LT.AND P5, PT, R222, R37, !P6 ;  /* 0x00000025de00720c */ /* 0x000fe200077a1270 */
[----:B------:R-:W-:Y:S01]  /*27c50*/  IMAD.WIDE R24, R33, 0x2, R218 ;  /* 0x0000000221187825 */ /* 0x000fe200078e02da */
[----:B------:R-:W-:-:S04]  /*27c60*/  PRMT R29, R63, 0x7632, R29 ;  /* 0x000076323f1d7816 */ /* 0x000fc8000000001d */
[----:B------:R-:W4:Y:S01]  /*27c70*/  LDC R37, c[0x0][0x228] ;  /* 0x00008a00ff257b82 */ /* 0x000f220000000800 */
[----:B------:R-:W-:Y:S01]  /*27c80*/  VIADD R0, R217, 0x28 ;  /* 0x00000028d9007836 */ /* 0x000fe20000000000 */
[----:B------:R1:W-:Y:S01]  /*27c90*/  @P1 STG.E.U16 desc[UR60][R24.64], R29 ;  /* 0x0000001d18001986 */ /* 0x0003e2000c10153c */
[----:B0-----:R-:W-:-:S03]  /*27ca0*/  ISETP.LT.AND P6, PT, R221, R34, !P6 ;  /* 0x00000022dd00720c */ /* 0x001fc600077c1270 */
[----:B-1----:R-:W-:Y:S02]  /*27cb0*/  ISETP.GE.AND P1, PT, R0, R31, PT ;  /* 0x0000001f0000720c */ /* 0x002fe40003f26270 */
[----:B------:R-:W0:Y:S01]  /*27cc0*/  LDC R31, c[0x0][0x22c] ;  /* 0x00008b00ff1f7b82 */ /* 0x000e220000000800 */
[----:B------:R-:W-:Y:S01]  /*27cd0*/  IMAD.WIDE R28, R33, 0x2, R244 ;  /* 0x00000002211c7825 */ /* 0x000fe200078e02f4 */
[----:B------:R-:W-:-:S06]  /*27ce0*/  PRMT R25, R67, 0x7632, R25 ;  /* 0x0000763243197816 */ /* 0x000fcc0000000019 */
[----:B------:R-:W1:Y:S01]  /*27cf0*/  LDC R34, c[0x0][0x228] ;  /* 0x00008a00ff227b82 */ /* 0x000e620000000800 */
[----:B------:R-:W-:Y:S01]  /*27d00*/  @P5 STG.E.U16 desc[UR60][R28.64], R67 ;  /* 0x000000431c005986 */ /* 0x000fe2000c10153c */
[----:B--2---:R-:W-:Y:S01]  /*27d10*/  ISETP.LT.AND P5, PT, R220, R35, !P1 ;  /* 0x00000023dc00720c */ /* 0x004fe20004fa1270 */
[----:B------:R-:W-:-:S05]  /*27d20*/  IMAD.WIDE R26, R33, 0x2, R246 ;  /* 0x00000002211a7825 */ /* 0x000fca00078e02f6 */
[----:B------:R-:W2:Y:S01]  /*27d30*/  LDC R35, c[0x0][0x228] ;  /* 0x00008a00ff237b82 */ /* 0x000ea20000000800 */
[----:B---3--:R-:W-:Y:S01]  /*27d40*/  IMAD.IADD R33, R33, 0x1, R30 ;  /* 0x0000000121217824 */ /* 0x008fe200078e021e */
[----:B------:R3:W-:Y:S01]  /*27d50*/  @P6 STG.E.U16 desc[UR60][R26.64], R25 ;  /* 0x000000191a006986 */ /* 0x0007e2000c10153c */
[----:B----4-:R-:W-:-:S05]  /*27d60*/  ISETP.LT.AND P6, PT, R223, R32, !P1 ;  /* 0x00000020df00720c */ /* 0x010fca0004fc1270 */
[----:B------:R-:W4:Y:S01]  /*27d70*/  LDC R30, c[0x0][0x248] ;  /* 0x00009200ff1e7b82 */ /* 0x000f220000000800 */
[----:B---3--:R-:W-:Y:S01]  /*27d80*/  IMAD.WIDE R24, R33, 0x2, R2 ;  /* 0x0000000221187825 */ /* 0x008fe200078e0202 */
[----:B------:R-:W-:-:S06]  /*27d90*/  PRMT R27, R56, 0x7632, R27 ;  /* 0x00007632381b7816 */ /* 0x000fcc000000001b */
[----:B------:R-:W3:Y:S01]  /*27da0*/  LDC R32, c[0x0][0x228] ;  /* 0x00008a00ff207b82 */ /* 0x000ee20000000800 */
[----:B------:R-:W-:Y:S01]  /*27db0*/  @P5 STG.E.U16 desc[UR60][R24.64], R56 ;  /* 0x0000003818005986 */ /* 0x000fe2000c10153c */
[----:B------:R-:W-:Y:S01]  /*27dc0*/  ISETP.LT.AND P5, PT, R222, R37, !P1 ;  /* 0x00000025de00720c */ /* 0x000fe20004fa1270 */
[----:B------:R-:W-:-:S05]  /*27dd0*/  IMAD.WIDE R28, R33, 0x2, R218 ;  /* 0x00000002211c7825 */ /* 0x000fca00078e02da */
[----:B------:R-:W3:Y:S01]  /*27de0*/  LDC R37, c[0x0][0x228] ;  /* 0x00008a00ff257b82 */ /* 0x000ee20000000800 */
[----:B------:R-:W-:Y:S01]  /*27df0*/  VIADD R0, R217, 0x29 ;  /* 0x00000029d9007836 */ /* 0x000fe20000000000 */
[----:B------:R0:W-:Y:S01]  /*27e00*/  @P6 STG.E.U16 desc[UR60][R28.64], R27 ;  /* 0x0000001b1c006986 */ /* 0x0001e2000c10153c */
[----:B-1----:R-:W-:-:S03]  /*27e10*/  ISETP.LT.AND P1, PT, R221, R34, !P1 ;  /* 0x00000022dd00720c */ /* 0x002fc60004f21270 */
[----:B0-----:R-:W-:Y:S02]  /*27e20*/  ISETP.GE.AND P6, PT, R0, R31, PT ;  /* 0x0000001f0000720c */ /* 0x001fe40003fc6270 */
[----:B------:R-:W0:Y:S01]  /*27e30*/  LDC R34, c[0x0][0x228] ;  /* 0x00008a00ff227b82 */ /* 0x000e220000000800 */
[----:B------:R-:W-:-:S05]  /*27e40*/  IMAD.WIDE R26, R33, 0x2, R244 ;  /* 0x00000002211a7825 */ /* 0x000fca00078e02f4 */
[----:B------:R1:W-:Y:S01]  /*27e50*/  @P5 STG.E.U16 desc[UR60][R26.64], R44 ;  /* 0x0000002c1a005986 */ /* 0x0003e2000c10153c */
[----:B--2---:R-:W-:Y:S02]  /*27e60*/  ISETP.LT.AND P5, PT, R220, R35, !P6 ;  /* 0x00000023dc00720c */ /* 0x004fe400077a1270 */
[----:B------:R-:W2:Y:S01]  /*27e70*/  LDC R35, c[0x0][0x22c] ;  /* 0x00008b00ff237b82 */ /* 0x000ea20000000800 */
[C---:B----4-:R-:W-:Y:S01]  /*27e80*/  IMAD.IADD R31, R33.reuse, 0x1, R30 ;  /* 0x00000001211f7824 */ /* 0x050fe200078e021e */
[----:B------:R-:W-:Y:S01]  /*27e90*/  PRMT R36, R44, 0x7632, R36 ;  /* 0x000076322c247816 */ /* 0x000fe20000000024 */
[----:B------:R-:W-:-:S05]  /*27ea0*/  IMAD.WIDE R24, R33, 0x2, R246 ;  /* 0x0000000221187825 */ /* 0x000fca00078e02f6 */
[----:B------:R-:W4:Y:S01]  /*27eb0*/  LDC R33, c[0x0][0x228] ;  /* 0x00008a00ff217b82 */ /* 0x000f220000000800 */
[----:B------:R-:W-:Y:S01]  /*27ec0*/  IMAD.WIDE R28, R31, 0x2, R2 ;  /* 0x000000021f1c7825 */ /* 0x000fe200078e0202 */
[----:B------:R-:W-:Y:S01]  /*27ed0*/  @P1 STG.E.U16 desc[UR60][R24.64], R36 ;  /* 0x0000002418001986 */ /* 0x000fe2000c10153c */
[----:B---3--:R-:W-:-:S05]  /*27ee0*/  ISETP.LT.AND P1, PT, R223, R32, !P6 ;  /* 0x00000020df00720c */ /* 0x008fca0007721270 */
[----:B------:R-:W3:Y:S01]  /*27ef0*/  LDC R30, c[0x0][0x248] ;  /* 0x00009200ff1e7b82 */ /* 0x000ee20000000800 */
[----:B------:R0:W-:Y:S01]  /*27f00*/  @P5 STG.E.U16 desc[UR60][R28.64], R48 ;  /* 0x000000301c005986 */ /* 0x0001e2000c10153c */
[----:B------:R-:W-:Y:S01]  /*27f10*/  ISETP.LT.AND P5, PT, R222, R37, !P6 ;  /* 0x00000025de00720c */ /* 0x000fe200077a1270 */
[----:B-1----:R-:W-:-:S05]  /*27f20*/  IMAD.WIDE R26, R31, 0x2, R218 ;  /* 0x000000021f1a7825 */ /* 0x002fca00078e02da */
[----:B------:R-:W1:Y:S01]  /*27f30*/  LDC R32, c[0x0][0x228] ;  /* 0x00008a00ff207b82 */ /* 0x000e620000000800 */
[----:B------:R-:W-:Y:S01]  /*27f40*/  VIADD R0, R217, 0x2a ;  /* 0x0000002ad9007836 */ /* 0x000fe20000000000 */
[----:B0-----:R-:W-:-:S06]  /*27f50*/  PRMT R29, R48, 0x7632, R29 ;  /* 0x00007632301d7816 */ /* 0x001fcc000000001d */
[----:B------:R-:W0:Y:S01]  /*27f60*/  LDC R37, c[0x0][0x228] ;  /* 0x00008a00ff257b82 */ /* 0x000e220000000800 */
[----:B------:R-:W-:Y:S01]  /*27f70*/  IMAD.WIDE R24, R31, 0x2, R244 ;  /* 0x000000021f187825 */ /* 0x000fe200078e02f4 */
[----:B------:R4:W-:Y:S01]  /*27f80*/  @P1 STG.E.U16 desc[UR60][R26.64], R29 ;  /* 0x0000001d1a001986 */ /* 0x0009e2000c10153c */
[----:B--2---:R-:W-:Y:S02]  /*27f90*/  ISETP.GE.AND P1, PT, R0, R35, PT ;  /* 0x000000230000720c */ /* 0x004fe40003f26270 */
[----:B------:R-:W-:Y:S01]  /*27fa0*/  ISETP.LT.AND P6, PT, R221, R34, !P6 ;  /* 0x00000022dd00720c */ /* 0x000fe200077c1270 */
[----:B------:R2:W-:Y:S01]  /*27fb0*/  @P5 STG.E.U16 desc[UR60][R24.64], R52 ;  /* 0x0000003418005986 */ /* 0x0005e2000c10153c */
[----:B----4-:R-:W-:Y:S01]  /*27fc0*/  ISETP.LT.AND P5, PT, R220, R33, !P1 ;  /* 0x00000021dc00720c */ /* 0x010fe20004fa1270 */
[----:B------:R-:W4:Y:S01]  /*27fd0*/  LDC R34, c[0x0][0x228] ;  /* 0x00008a00ff227b82 */ /* 0x000f220000000800 */
[----:B------:R-:W-:-:S07]  /*27fe0*/  PRMT R0, R52, 0x7632, R0 ;  /* 0x0000763234007816 */ /* 0x000fce0000000000 */
[----:B------:R-:W4:Y:S01]  /*27ff0*/  LDC R33, c[0x0][0x22c] ;  /* 0x00008b00ff217b82 */ /* 0x000f220000000800 */
[----:B------:R-:W-:-:S04]  /*28000*/  IMAD.WIDE R28, R31, 0x2, R246 ;  /* 0x000000021f1c7825 */ /* 0x000fc800078e02f6 */
[----:B---3--:R-:W-:-:S03]  /*28010*/  IMAD.IADD R31, R31, 0x1, R30 ;  /* 0x000000011f1f7824 */ /* 0x008fc600078e021e */
[----:B------:R-:W3:Y:S01]  /*28020*/  LDC R35, c[0x0][0x228] ;  /* 0x00008a00ff237b82 */ /* 0x000ee20000000800 */
[----:B------:R-:W-:Y:S01]  /*28030*/  IMAD.WIDE R26, R31, 0x2, R2 ;  /* 0x000000021f1a7825 */ /* 0x000fe200078e0202 */
[----:B------:R-:W-:Y:S01]  /*28040*/  @P6 STG.E.U16 desc[UR60][R28.64], R0 ;  /* 0x000000001c006986 */ /* 0x000fe2000c10153c */
[----:B-1----:R-:W-:-:S05]  /*28050*/  ISETP.LT.AND P6, PT, R223, R32, !P1 ;  /* 0x00000020df00720c */ /* 0x002fca0004fc1270 */
[----:B------:R-:W1:Y:S01]  /*28060*/  LDC R30, c[0x0][0x248] ;  /* 0x00009200ff1e7b82 */ /* 0x000e620000000800 */
[----:B------:R2:W-:Y:S01]  /*28070*/  @P5 STG.E.U16 desc[UR60][R26.64], R57 ;  /* 0x000000391a005986 */ /* 0x0005e2000c10153c */
[----:B0-----:R-:W-:-:S06]  /*28080*/  ISETP.LT.AND P5, PT, R222, R37, !P1 ;  /* 0x00000025de00720c */ /* 0x001fcc0004fa1270 */
[----:B------:R-:W0:Y:S01]  /*28090*/  LDC R32, c[0x0][0x228] ;  /* 0x00008a00ff207b82 */ /* 0x000e220000000800 */
[----:B--2---:R-:W-:Y:S01]  /*280a0*/  IMAD.WIDE R24, R31, 0x2, R218 ;  /* 0x000000021f187825 */ /* 0x004fe200078e02da */
[----:B------:R-:W-:-:S03]  /*280b0*/  PRMT R27, R57, 0x7632, R27 ;  /* 0x00007632391b7816 */ /* 0x000fc6000000001b */
[----:B------:R-:W-:-:S03]  /*280c0*/  VIADD R0, R217, 0x2b ;  /* 0x0000002bd9007836 */ /* 0x000fc60000000000 */
[----:B------:R-:W2:Y:S01]  /*280d0*/  LDC R37, c[0x0][0x228] ;  /* 0x00008a00ff257b82 */ /* 0x000ea20000000800 */
[----:B------:R-:W-:Y:S01]  /*280e0*/  IMAD.WIDE R28, R31, 0x2, R244 ;  /* 0x000000021f1c7825 */ /* 0x000fe200078e02f4 */
[----:B----4-:R-:W-:Y:S01]  /*280f0*/  ISETP.LT.AND P1, PT, R221, R34, !P1 ;  /* 0x00000022dd00720c */ /* 0x010fe20004f21270 */
[----:B------:R4:W-:Y:S01]  /*28100*/  @P6 STG.E.U16 desc[UR60][R24.64], R27 ;  /* 0x0000001b18006986 */ /* 0x0009e2000c10153c */
[----:B------:R-:W-:-:S03]  /*28110*/  ISETP.GE.AND P6, PT, R0, R33, PT ;  /* 0x000000210000720c */ /* 0x000fc60003fc6270 */
[----:B------:R1:W-:Y:S01]  /*28120*/  @P5 STG.E.U16 desc[UR60][R28.64], R45 ;  /* 0x0000002d1c005986 */ /* 0x0003e2000c10153c */
[----:B---3--:R-:W-:Y:S01]  /*28130*/  ISETP.LT.AND P5, PT, R220, R35, !P6 ;  /* 0x00000023dc00720c */ /* 0x008fe200077a1270 */
[----:B------:R-:W3:Y:S01]  /*28140*/  LDC R33, c[0x0][0x22c] ;  /* 0x00008b00ff217b82 */ /* 0x000ee20000000800 */
[----:B----4-:R-:W-:-:S07]  /*28150*/  IMAD.WIDE R24, R31, 0x2, R246 ;  /* 0x000000021f187825 */ /* 0x010fce00078e02f6 */
[----:B------:R-:W4:Y:S01]  /*28160*/  LDC R34, c[0x0][0x228] ;  /* 0x00008a00ff227b82 */ /* 0x000f220000000800 */
[----:B-1----:R-:W-:Y:S01]  /*28170*/  PRMT R29, R45, 0x7632, R29 ;  /* 0x000076322d1d7816 */ /* 0x002fe2000000001d */
[----:B------:R-:W-:-:S06]  /*28180*/  IMAD.IADD R31, R31, 0x1, R30 ;  /* 0x000000011f1f7824 */ /* 0x000fcc00078e021e */
[----:B------:R-:W1:Y:S01]  /*28190*/  LDC R35, c[0x0][0x228] ;  /* 0x00008a00ff237b82 */ /* 0x000e620000000800 */
[----:B------:R2:W-:Y:S01]  /*281a0*/  @P1 STG.E.U16 desc[UR60][R24.64], R29 ;  /* 0x0000001d18001986 */ /* 0x0005e2000c10153c */
[----:B------:R-:W-:Y:S01]  /*281b0*/  IMAD.WIDE R26, R31, 0x2, R2 ;  /* 0x000000021f1a7825 */ /* 0x000fe200078e0202 */
[----:B0-----:R-:W-:-:S05]  /*281c0*/  ISETP.LT.AND P1, PT, R223, R32, !P6 ;  /* 0x00000020df00720c */ /* 0x001fca0007721270 */
[----:B------:R-:W0:Y:S01]  /*281d0*/  LDC R30, c[0x0][0x248] ;  /* 0x00009200ff1e7b82 */ /* 0x000e220000000800 */
[----:B------:R-:W-:Y:S01]  /*281e0*/  @P5 STG.E.U16 desc[UR60][R26.64], R49 ;  /* 0x000000311a005986 */ /* 0x000fe2000c10153c */
[----:B--2---:R-:W-:Y:S02]  /*281f0*/  ISETP.LT.AND P5, PT, R222, R37, !P6 ;  /* 0x00000025de00720c */ /* 0x004fe400077a1270 */
[----:B------:R-:W-:Y:S01]  /*28200*/  PRMT R25, R49, 0x7632, R25 ;  /* 0x0000763231197816 */ /* 0x000fe20000000019 */
[----:B------:R-:W-:-:S03]  /*28210*/  IMAD.WIDE R28, R31, 0x2, R218 ;  /* 0x000000021f1c7825 */ /* 0x000fc600078e02da */
[----:B------:R-:W2:Y:S01]  /*28220*/  LDC R32, c[0x0][0x228] ;  /* 0x00008a00ff207b82 */ /* 0x000ea20000000800 */
[----:B------:R-:W-:Y:S01]  /*28230*/  VIADD R0, R217, 0x2c ;  /* 0x0000002cd9007836 */ /* 0x000fe20000000000 */
[----:B------:R4:W-:Y:S06]  /*28240*/  @P1 STG.E.U16 desc[UR60][R28.64], R25 ;  /* 0x000000191c001986 */ /* 0x0009ec000c10153c */
[----:B------:R-:W2:Y:S01]  /*28250*/  LDC R37, c[0x0][0x228] ;  /* 0x00008a00ff257b82 */ /* 0x000ea20000000800 */
[----:B---3--:R-:W-:Y:S02]  /*28260*/  ISETP.GE.AND P1, PT, R0, R33, PT ;  /* 0x000000210000720c */ /* 0x008fe40003f26270 */
[----:B----4-:R-:W-:Y:S01]  /*28270*/  ISETP.LT.AND P6, PT, R221, R34, !P6 ;  /* 0x00000022dd00720c */ /* 0x010fe200077c1270 */
[----:B------:R-:W-:-:S04]  /*28280*/  IMAD.WIDE R24, R31, 0x2, R244 ;  /* 0x000000021f187825 */ /* 0x000fc800078e02f4 */
[----:B------:R-:W3:Y:S01]  /*28290*/  LDC R34, c[0x0][0x228] ;  /* 0x00008a00ff227b82 */ /* 0x000ee20000000800 */
[----:B------:R4:W-:Y:S01]  /*282a0*/  @P5 STG.E.U16 desc[UR60][R24.64], R53 ;  /* 0x0000003518005986 */ /* 0x0009e2000c10153c */
[----:B-1----:R-:W-:-:S06]  /*282b0*/  ISETP.LT.AND P5, PT, R220, R35, !P1 ;  /* 0x00000023dc00720c */ /* 0x002fcc0004fa1270 */
[----:B------:R-:W1:Y:S01]  /*282c0*/  LDC R35, c[0x0][0x22c] ;  /* 0x00008b00ff237b82 */ /* 0x000e620000000800 */
[----:B0-----:R-:W-:Y:S01]  /*282d0*/  IMAD.IADD R33, R31, 0x1, R30 ;  /* 0x000000011f217824 */ /* 0x001fe200078e021e */
[----:B------:R-:W-:Y:S01]  /*282e0*/  PRMT R36, R53, 0x7632, R36 ;  /* 0x0000763235247816 */ /* 0x000fe20000000024 */
[----:B------:R-:W-:-:S05]  /*282f0*/  IMAD.WIDE R26, R31, 0x2, R246 ;  /* 0x000000021f1a7825 */ /* 0x000fca00078e02f6 */
[----:B------:R-:W0:Y:S01]  /*28300*/  LDC R31, c[0x0][0x228] ;  /* 0x00008a00ff1f7b82 */ /* 0x000e220000000800 */
        /* <DEDUP_REMOVED lines=9> */
[----:B---3--:R-:W-:-:S06]  /*283a0*/  PRMT R29, R58, 0x7632, R29 ;  /* 0x000076323a1d7816 */ /* 0x008fcc000000001d */
[----:B------:R-:W3:Y:S01]  /*283b0*/  LDC R37, c[0x0][0x228] ;  /* 0x00008a00ff257b82 */ /* 0x000ee20000000800 */
[----:B------:R-:W-:Y:S01]  /*283c0*/  IMAD.WIDE R26, R33, 0x2, R244 ;  /* 0x00000002211a7825 */ /* 0x000fe200078e02f4 */
[----:B------:R0:W-:Y:S01]  /*283d0*/  @P6 STG.E.U16 desc[UR60][R24.64], R29 ;  /* 0x0000001d18006986 */ /* 0x0001e2000c10153c */
[----:B-1----:R-:W-:Y:S02]  /*283e0*/  ISETP.GE.AND P6, PT, R0, R35, PT ;  /* 0x000000230000720c */ /* 0x002fe40003fc6270 */
[----:B------:R-:W-:Y:S01]  /*283f0*/  ISETP.LT.AND P1, PT, R221, R34, !P1 ;  /* 0x00000022dd00720c */ /* 0x000fe20004f21270 */
[----:B------:R1:W-:Y:S01]  /*28400*/  @P5 STG.E.U16 desc[UR60][R26.64], R46 ;  /* 0x0000002e1a005986 */ /* 0x0003e2000c10153c */
[----:B0-----:R-:W-:Y:S01]  /*28410*/  ISETP.LT.AND P5, PT, R220, R31, !P6 ;  /* 0x0000001fdc00720c */ /* 0x001fe200077a1270 */
[----:B------:R-:W0:Y:S01]  /*28420*/  LDC R34, c[0x0][0x228] ;  /* 0x00008a00ff227b82 */ /* 0x000e220000000800 */
[----:B------:R-:W-:-:S07]  /*28430*/  PRMT R0, R46, 0x7632, R0 ;  /* 0x000076322e007816 */ /* 0x000fce0000000000 */
[----:B------:R-:W0:Y:S01]  /*28440*/  LDC R31, c[0x0][0x22c] ;  /* 0x00008b00ff1f7b82 */ /* 0x000e220000000800 */
        /* <DEDUP_REMOVED lines=8> */
[----:B---3--:R-:W-:-:S06]  /*284d0*/  ISETP.LT.AND P5, PT, R222, R37, !P6 ;  /* 0x00000025de00720c */ /* 0x008fcc00077a1270 */
[----:B------:R-:W3:Y:S01]  /*284e0*/  LDC R32, c[0x0][0x228] ;  /* 0x00008a00ff207b82 */ /* 0x000ee20000000800 */
[----:B-1----:R-:W-:Y:S01]  /*284f0*/  IMAD.WIDE R26, R33, 0x2, R218 ;  /* 0x00000002211a7825 */ /* 0x002fe200078e02da */
[----:B------:R-:W-:-:S03]  /*28500*/  PRMT R25, R50, 0x7632, R25 ;  /* 0x0000763232197816 */ /* 0x000fc60000000019 */
[----:B------:R-:W-:-:S03]  /*28510*/  VIADD R0, R217, 0x2e ;  /* 0x0000002ed9007836 */ /* 0x000fc60000000000 */
[----:B------:R-:W1:Y:S01]  /*28520*/  LDC R37, c[0x0][0x228] ;  /* 0x00008a00ff257b82 */ /* 0x000e620000000800 */
[----:B------:R-:W-:Y:S01]  /*28530*/  IMAD.WIDE R28, R33, 0x2, R244 ;  /* 0x00000002211c7825 */ /* 0x000fe200078e02f4 */
[----:B0-----:R-:W-:Y:S01]  /*28540*/  ISETP.LT.AND P6, PT, R221, R34, !P6 ;  /* 0x00000022dd00720c */ /* 0x001fe200077c1270 */
[----:B------:R0:W-:Y:S01]  /*28550*/  @P1 STG.E.U16 desc[UR60][R26.64], R25 ;  /* 0x000000191a001986 */ /* 0x0001e2000c10153c */
[----:B------:R-:W-:-:S03]  /*28560*/  ISETP.GE.AND P1, PT, R0, R31, PT ;  /* 0x0000001f0000720c */ /* 0x000fc60003f26270 */
[----:B------:R-:W-:Y:S01]  /*28570*/  @P5 STG.E.U16 desc[UR60][R28.64], R54 ;  /* 0x000000361c005986 */ /* 0x000fe2000c10153c */
[----:B------:R-:W1:Y:S01]  /*28580*/  LDC R34, c[0x0][0x228] ;  /* 0x00008a00ff227b82 */ /* 0x000e620000000800 */
[----:B--2---:R-:W-:-:S07]  /*28590*/  ISETP.LT.AND P5, PT, R220, R35, !P1 ;  /* 0x00000023dc00720c */ /* 0x004fce0004fa1270 */
[----:B------:R-:W2:Y:S01]  /*285a0*/  LDC R31, c[0x0][0x22c] ;  /* 0x00008b00ff1f7b82 */ /* 0x000ea20000000800 */
[----:B0-----:R-:W-:Y:S01]  /*285b0*/  PRMT R27, R54, 0x7632, R27 ;  /* 0x00007632361b7816 */ /* 0x001fe2000000001b */
[----:B------:R-:W-:-:S04]  /*285c0*/  IMAD.WIDE R24, R33, 0x2, R246 ;  /* 0x0000000221187825 */ /* 0x000fc800078e02f6 */
[----:B----4-:R-:W-:Y:S02]  /*285d0*/  IMAD.IADD R33, R33, 0x1, R30 ;  /* 0x0000000121217824 */ /* 0x010fe400078e021e */
[----:B------:R-:W0:Y:S01]  /*285e0*/  LDC R35, c[0x0][0x228] ;  /* 0x00008a00ff237b82 */ /* 0x000e220000000800 */
[----:B------:R4:W-:Y:S01]  /*285f0*/  @P6 STG.E.U16 desc[UR60][R24.64], R27 ;  /* 0x0000001b18006986 */ /* 0x0009e2000c10153c */
[----:B---3--:R-:W-:-:S06]  /*28600*/  ISETP.LT.AND P6, PT, R223, R32, !P1 ;  /* 0x00000020df00720c */ /* 0x008fcc0004fc1270 */
[----:B------:R-:W3:Y:S01]  /*28610*/  LDC R30, c[0x0][0x248] ;  /* 0x00009200ff1e7b82 */ /* 0x000ee20000000800 */
[----:B----4-:R-:W-:-:S07]  /*28620*/  IMAD.WIDE R26, R33, 0x2, R2 ;  /* 0x00000002211a7825 */ /* 0x010fce00078e0202 */
[----:B------:R-:W4:Y:S01]  /*28630*/  LDC R32, c[0x0][0x228] ;  /* 0x00008a00ff207b82 */ /* 0x000f220000000800 */
[----:B------:R-:W-:Y:S01]  /*28640*/  @P5 STG.E.U16 desc[UR60][R26.64], R59 ;  /* 0x0000003b1a005986 */ /* 0x000fe2000c10153c */
[----:B-1----:R-:W-:Y:S01]  /*28650*/  ISETP.LT.AND P5, PT, R222, R37, !P1 ;  /* 0x00000025de00720c */ /* 0x002fe20004fa1270 */
[----:B------:R-:W-:Y:S01]  /*28660*/  IMAD.WIDE R28, R33, 0x2, R218 ;  /* 0x00000002211c7825 */ /* 0x000fe200078e02da */
[----:B------:R-:W-:-:S04]  /*28670*/  PRMT R25, R59, 0x7632, R25 ;  /* 0x000076323b197816 */ /* 0x000fc80000000019 */
[----:B------:R-:W1:Y:S01]  /*28680*/  LDC R37, c[0x0][0x228] ;  /* 0x00008a00ff257b82 */ /* 0x000e620000000800 */
[----:B------:R-:W-:Y:S01]  /*28690*/  VIADD R0, R217, 0x2f ;  /* 0x0000002fd9007836 */ /* 0x000fe20000000000 */
[----:B------:R2:W-:Y:S01]  /*286a0*/  @P6 STG.E.U16 desc[UR60][R28.64], R25 ;  /* 0x000000191c006986 */ /* 0x0005e2000c10153c */
[----:B------:R-:W-:-:S03]  /*286b0*/  ISETP.LT.AND P1, PT, R221, R34, !P1 ;  /* 0x00000022dd00720c */ /* 0x000fc60004f21270 */
[----:B--2---:R-:W-:Y:S02]  /*286c0*/  ISETP.GE.AND P6, PT, R0, R31, PT ;  /* 0x0000001f0000720c */ /* 0x004fe40003fc6270 */
[----:B------:R-:W2:Y:S01]  /*286d0*/  LDC R34, c[0x0][0x228] ;  /* 0x00008a00ff227b82 */ /* 0x000ea20000000800 */
[----:B------:R-:W-:-:S07]  /*286e0*/  IMAD.WIDE R24, R33, 0x2, R244 ;  /* 0x0000000221187825 */ /* 0x000fce00078e02f4 */
[----:B------:R-:W2:Y:S01]  /*286f0*/  LDC R31, c[0x0][0x22c] ;  /* 0x00008b00ff1f7b82 */ /* 0x000ea20000000800 */
[----:B------:R-:W-:Y:S01]  /*28700*/  @P5 STG.E.U16 desc[UR60][R24.64], R47 ;  /* 0x0000002f18005986 */ /* 0x000fe2000c10153c */
[----:B0-----:R-:W-:Y:S01]  /*28710*/  ISETP.LT.AND P5, PT, R220, R35, !P6 ;  /* 0x00000023dc00720c */ /* 0x001fe200077a1270 */
[----:B------:R-:W-:Y:S01]  /*28720*/  IMAD.WIDE R26, R33, 0x2, R246 ;  /* 0x00000002211a7825 */ /* 0x000fe200078e02f6 */
[----:B------:R-:W-:-:S04]  /*28730*/  PRMT R29, R47, 0x7632, R29 ;  /* 0x000076322f1d7816 */ /* 0x000fc8000000001d */
[----:B------:R-:W0:Y:S01]  /*28740*/  LDC R35, c[0x0][0x228] ;  /* 0x00008a00ff237b82 */ /* 0x000e220000000800 */
[----:B---3--:R-:W-:Y:S01]  /*28750*/  IMAD.IADD R33, R33, 0x1, R30 ;  /* 0x0000000121217824 */ /* 0x008fe200078e021e */
[----:B------:R3:W-:Y:S01]  /*28760*/  @P1 STG.E.U16 desc[UR60][R26.64], R29 ;  /* 0x0000001d1a001986 */ /* 0x0007e2000c10153c */
[----:B----4-:R-:W-:-:S05]  /*28770*/  ISETP.LT.AND P1, PT, R223, R32, !P6 ;  /* 0x00000020df00720c */ /* 0x010fca0007721270 */
[----:B------:R-:W4:Y:S01]  /*28780*/  LDC R30, c[0x0][0x248] ;  /* 0x00009200ff1e7b82 */ /* 0x000f220000000800 */
[----:B---3--:R-:W-:-:S07]  /*28790*/  IMAD.WIDE R28, R33, 0x2, R2 ;  /* 0x00000002211c7825 */ /* 0x008fce00078e0202 */
[----:B------:R-:W3:Y:S01]  /*287a0*/  LDC R32, c[0x0][0x228] ;  /* 0x00008a00ff207b82 */ /* 0x000ee20000000800 */
[----:B------:R-:W-:Y:S01]  /*287b0*/  PRMT R27, R51, 0x7632, R27 ;  /* 0x00007632331b7816 */ /* 0x000fe2000000001b */
[----:B------:R-:W-:Y:S01]  /*287c0*/  @P5 STG.E.U16 desc[UR60][R28.64], R51 ;  /* 0x000000331c005986 */ /* 0x000fe2000c10153c */
[----:B-1----:R-:W-:Y:S01]  /*287d0*/  ISETP.LT.AND P5, PT, R222, R37, !P6 ;  /* 0x00000025de00720c */ /* 0x002fe200077a1270 */
[----:B------:R-:W-:-:S04]  /*287e0*/  IMAD.WIDE R24, R33, 0x2, R218 ;  /* 0x0000000221187825 */ /* 0x000fc800078e02da */
[----:B------:R-:W1:Y:S01]  /*287f0*/  LDC R37, c[0x0][0x228] ;  /* 0x00008a00ff257b82 */ /* 0x000e620000000800 */
[----:B------:R-:W-:Y:S01]  /*28800*/  VIADD R0, R217, 0x30 ;  /* 0x00000030d9007836 */ /* 0x000fe20000000000 */
[----:B------:R0:W-:Y:S01]  /*28810*/  @P1 STG.E.U16 desc[UR60][R24.64], R27 ;  /* 0x0000001b18001986 */ /* 0x0001e2000c10153c */
[----:B--2---:R-:W-:-:S03]  /*28820*/  ISETP.LT.AND P6, PT, R221, R34, !P6 ;  /* 0x00000022dd00720c */ /* 0x004fc600077c1270 */
[----:B------:R-:W-:Y:S02]  /*28830*/  ISETP.GE.AND P1, PT, R0, R31, PT ;  /* 0x0000001f0000720c */ /* 0x000fe40003f26270 */
[----:B------:R-:W2:Y:S01]  /*28840*/  LDC R34, c[0x0][0x228] ;  /* 0x00008a00ff227b82 */ /* 0x000ea20000000800 */
[----:B0-----:R-:W-:-:S07]  /*28850*/  IMAD.WIDE R26, R33, 0x2, R244 ;  /* 0x00000002211a7825 */ /* 0x001fce00078e02f4 */
[----:B------:R-:W0:Y:S01]  /*28860*/  LDC R31, c[0x0][0x22c] ;  /* 0x00008b00ff1f7b82 */ /* 0x000e220000000800 */
[----:B------:R-:W-:Y:S01]  /*28870*/  PRMT R25, R55, 0x7632, R25 ;  /* 0x0000763237197816 */ /* 0x000fe20000000019 */
[----:B------:R-:W-:Y:S01]  /*28880*/  @P5 STG.E.U16 desc[UR60][R26.64], R55 ;  /* 0x000000371a005986 */ /* 0x000fe2000c10153c */
[----:B------:R-:W-:Y:S01]  /*28890*/  ISETP.LT.AND P5, PT, R220, R35, !P1 ;  /* 0x00000023dc00720c */ /* 0x000fe20004fa1270 */
[----:B------:R-:W-:-:S04]  /*288a0*/  IMAD.WIDE R28, R33, 0x2, R246 ;  /* 0x00000002211c7825 */ /* 0x000fc800078e02f6 */
[----:B------:R-:W0:Y:S01]  /*288b0*/  LDC R35, c[0x0][0x228] ;  /* 0x00008a00ff237b82 */ /* 0x000e220000000800 */
[----:B----4-:R-:W-:Y:S01]  /*288c0*/  IMAD.IADD R33, R33, 0x1, R30 ;  /* 0x0000000121217824 */ /* 0x010fe200078e021e */
[----:B------:R4:W-:Y:S01]  /*288d0*/  @P6 STG.E.U16 desc[UR60][R28.64], R25 ;  /* 0x000000191c006986 */ /* 0x0009e2000c10153c */
[----:B---3--:R-:W-:-:S05]  /*288e0*/  ISETP.LT.AND P6, PT, R223, R32, !P1 ;  /* 0x00000020df00720c */ /* 0x008fca0004fc1270 */
[----:B------:R-:W3:Y:S01]  /*288f0*/  LDC R30, c[0x0][0x248] ;  /* 0x00009200ff1e7b82 */ /* 0x000ee20000000800 */
[----:B----4-:R-:W-:-:S07]  /*28900*/  IMAD.WIDE R24, R33, 0x2, R2 ;  /* 0x0000000221187825 */ /* 0x010fce00078e0202 */
[----:B------:R-:W4:Y:S01]  /*28910*/  LDC R32, c[0x0][0x228] ;  /* 0x00008a00ff207b82 */ /* 0x000f220000000800 */
        /* <DEDUP_REMOVED lines=8> */
[----:B0-----:R-:W-:Y:S02]  /*289a0*/  ISETP.GE.AND P6, PT, R0, R31, PT ;  /* 0x0000001f0000720c */ /* 0x001fe40003fc6270 */
[----:B------:R-:W0:Y:S01]  /*289b0*/  LDC R34, c[0x0][0x228] ;  /* 0x00008a00ff227b82 */ /* 0x000e220000000800 */
[----:B------:R-:W-:Y:S01]  /*289c0*/  IMAD.WIDE R28, R33, 0x2, R244 ;  /* 0x00000002211c7825 */ /* 0x000fe200078e02f4 */
[----:B------:R-:W-:-:S06]  /*289d0*/  PRMT R36, R16, 0x7632, R36 ;  /* 0x0000763210247816 */ /* 0x000fcc0000000024 */
[----:B------:R-:W2:Y:S01]  /*289e0*/  LDC R20, c[0x0][0x248] ;  /* 0x00009200ff147b82 */ /* 0x000ea20000000800 */
[----:B------:R1:W-:Y:S01]  /*289f0*/  @P5 STG.E.U16 desc[UR60][R28.64], R16 ;  /* 0x000000101c005986 */ /* 0x0003e2000c10153c */
[----:B------:R-:W-:Y:S01]  /*28a00*/  ISETP.LT.AND P5, PT, R220, R35, !P6 ;  /* 0x00000023dc00720c */ /* 0x000fe200077a1270 */
[----:B---3--:R-:W-:-:S05]  /*28a10*/  IMAD.IADD R31, R33, 0x1, R30 ;  /* 0x00000001211f7824 */ /* 0x008fca00078e021e */
[----:B------:R-:W3:Y:S01]  /*28a20*/  LDC R35, c[0x0][0x22c] ;  /* 0x00008b00ff237b82 */ /* 0x000ee20000000800 */
[----:B------:R-:W-:-:S07]  /*28a30*/  IMAD.WIDE R24, R33, 0x2, R246 ;  /* 0x0000000221187825 */ /* 0x000fce00078e02f6 */
[----:B------:R-:W2:Y:S01]  /*28a40*/  LDC R33, c[0x0][0x228] ;  /* 0x00008a00ff217b82 */ /* 0x000ea20000000800 */
[----:B------:R-:W-:Y:S01]  /*28a50*/  IMAD.WIDE R26, R31, 0x2, R2 ;  /* 0x000000021f1a7825 */ /* 0x000fe200078e0202 */
[----:B------:R-:W-:Y:S01]  /*28a60*/  @P1 STG.E.U16 desc[UR60][R24.64], R36 ;  /* 0x0000002418001986 */ /* 0x000fe2000c10153c */
[----:B----4-:R-:W-:-:S03]  /*28a70*/  ISETP.LT.AND P1, PT, R223, R32, !P6 ;  /* 0x00000020df00720c */ /* 0x010fc60007721270 */
[----:B------:R4:W-:Y:S01]  /*28a80*/  @P5 STG.E.U16 desc[UR60][R26.64], R12 ;  /* 0x0000000c1a005986 */ /* 0x0009e2000c10153c */
[----:B-1----:R-:W-:Y:S01]  /*28a90*/  ISETP.LT.AND P5, PT, R222, R37, !P6 ;  /* 0x00000025de00720c */ /* 0x002fe200077a1270 */
[----:B------:R-:W1:Y:S01]  /*28aa0*/  LDC R16, c[0x0][0x228] ;  /* 0x00008a00ff107b82 */ /* 0x000e620000000800 */
[----:B------:R-:W-:-:S04]  /*28ab0*/  IMAD.WIDE R28, R31, 0x2, R218 ;  /* 0x000000021f1c7825 */ /* 0x000fc800078e02da */
[----:B------:R-:W-:-:S03]  /*28ac0*/  VIADD R0, R217, 0x32 ;  /* 0x00000032d9007836 */ /* 0x000fc60000000000 */
[----:B------:R-:W1:Y:S01]  /*28ad0*/  LDC R37, c[0x0][0x228] ;  /* 0x00008a00ff257b82 */ /* 0x000e620000000800 */
[----:B----4-:R-:W-:Y:S01]  /*28ae0*/  PRMT R27, R12, 0x7632, R27 ;  /* 0x000076320c1b7816 */ /* 0x010fe2000000001b */
[----:B------:R-:W-:Y:S01]  /*28af0*/  IMAD.WIDE R24, R31, 0x2, R244 ;  /* 0x000000021f187825 */ /* 0x000fe200078e02f4 */
[----:B0-----:R-:W-:-:S03]  /*28b00*/  ISETP.LT.AND P6, PT, R221, R34, !P6 ;  /* 0x00000022dd00720c */ /* 0x001fc600077c1270 */
[----:B------:R0:W-:Y:S01]  /*28b10*/  @P1 STG.E.U16 desc[UR60][R28.64], R27 ;  /* 0x0000001b1c001986 */ /* 0x0001e2000c10153c */
[----:B---3--:R-:W-:Y:S01]  /*28b20*/  ISETP.GE.AND P1, PT, R0, R35, PT ;  /* 0x000000230000720c */ /* 0x008fe20003f26270 */
[----:B------:R-:W3:Y:S02]  /*28b30*/  LDC R12, c[0x0][0x228] ;  /* 0x00008a00ff0c7b82 */ /* 0x000ee40000000800 */
[----:B------:R4:W-:Y:S01]  /*28b40*/  @P5 STG.E.U16 desc[UR60][R24.64], R8 ;  /* 0x0000000818005986 */ /* 0x0009e2000c10153c */
[----:B--2---:R-:W-:-:S05]  /*28b50*/  ISETP.LT.AND P5, PT, R220, R33, !P1 ;  /* 0x00000021dc00720c */ /* 0x004fca0004fa1270 */
[----:B------:R-:W2:Y:S01]  /*28b60*/  LDC R33, c[0x0][0x22c] ;  /* 0x00008b00ff217b82 */ /* 0x000ea20000000800 */
[----:B------:R-:W-:Y:S01]  /*28b70*/  PRMT R0, R8, 0x7632, R0 ;  /* 0x0000763208007816 */ /* 0x000fe20000000000 */
[----:B0-----:R-:W-:-:S04]  /*28b80*/  IMAD.WIDE R26, R31, 0x2, R246 ;  /* 0x000000021f1a7825 */ /* 0x001fc800078e02f6 */
[----:B------:R-:W-:Y:S02]  /*28b90*/  IMAD.IADD R31, R31, 0x1, R20 ;  /* 0x000000011f1f7824 */ /* 0x000fe400078e0214 */
[----:B------:R-:W0:Y:S01]  /*28ba0*/  LDC R35, c[0x0][0x228] ;  /* 0x00008a00ff237b82 */ /* 0x000e220000000800 */
[----:B------:R3:W-:Y:S01]  /*28bb0*/  @P6 STG.E.U16 desc[UR60][R26.64], R0 ;  /* 0x000000001a006986 */ /* 0x0007e2000c10153c */
[----:B------:R-:W-:Y:S01]  /*28bc0*/  IMAD.WIDE R28, R31, 0x2, R2 ;  /* 0x000000021f1c7825 */ /* 0x000fe200078e0202 */
[----:B-1----:R-:W-:-:S05]  /*28bd0*/  ISETP.LT.AND P6, PT, R223, R16, !P1 ;  /* 0x00000010df00720c */ /* 0x002fca0004fc1270 */
[----:B----4-:R-:W1:Y:S01]  /*28be0*/  LDC R8, c[0x0][0x248] ;  /* 0x00009200ff087b82 */ /* 0x010e620000000800 */
[----:B------:R-:W-:Y:S01]  /*28bf0*/  @P5 STG.E.U16 desc[UR60][R28.64], R21 ;  /* 0x000000151c005986 */ /* 0x000fe2000c10153c */
[----:B------:R-:W-:-:S06]  /*28c00*/  ISETP.LT.AND P5, PT, R222, R37, !P1 ;  /* 0x00000025de00720c */ /* 0x000fcc0004fa1270 */
        /* <DEDUP_REMOVED lines=8> */
[----:B--2---:R-:W-:-:S03]  /*28c90*/  ISETP.GE.AND P6, PT, R0, R33, PT ;  /* 0x000000210000720c */ /* 0x004fc60003fc6270 */
[----:B------:R-:W-:Y:S01]  /*28ca0*/  @P5 STG.E.U16 desc[UR60][R26.64], R17 ;  /* 0x000000111a005986 */ /* 0x000fe2000c10153c */
[----:B0-----:R-:W-:Y:S01]  /*28cb0*/  ISETP.LT.AND P5, PT, R220, R35, !P6 ;  /* 0x00000023dc00720c */ /* 0x001fe200077a1270 */
[----:B------:R-:W0:Y:S01]  /*28cc0*/  LDC R12, c[0x0][0x228] ;  /* 0x00008a00ff0c7b82 */ /* 0x000e220000000800 */
[----:B------:R-:W-:-:S07]  /*28cd0*/  PRMT R25, R17, 0x7632, R25 ;  /* 0x0000763211197816 */ /* 0x000fce0000000019 */
[----:B------:R-:W2:Y:S01]  /*28ce0*/  LDC R29, c[0x0][0x22c] ;  /* 0x00008b00ff1d7b82 */ /* 0x000ea20000000800 */
[----:B------:R-:W-:-:S04]  /*28cf0*/  IMAD.WIDE R20, R31, 0x2, R246 ;  /* 0x000000021f147825 */ /* 0x000fc800078e02f6 */
[----:B-1----:R-:W-:-:S03]  /*28d00*/  IMAD.IADD R31, R31, 0x1, R8 ;  /* 0x000000011f1f7824 */ /* 0x002fc600078e0208 */
[----:B------:R-:W1:Y:S01]  /*28d10*/  LDC R33, c[0x0][0x228] ;  /* 0x00008a00ff217b82 */ /* 0x000e620000000800 */
[----:B------:R3:W-:Y:S01]  /*28d20*/  @P1 STG.E.U16 desc[UR60][R20.64], R25 ;  /* 0x0000001914001986 */ /* 0x0007e2000c10153c */
[----:B----4-:R-:W-:-:S06]  /*28d30*/  ISETP.LT.AND P1, PT, R223, R16, !P6 ;  /* 0x00000010df00720c */ /* 0x010fcc0007721270 */
        /* <DEDUP_REMOVED lines=10> */
[----:B0-----:R-:W-:-:S03]  /*28de0*/  ISETP.LT.AND P6, PT, R221, R12, !P6 ;  /* 0x0000000cdd00720c */ /* 0x001fc600077c1270 */
[----:B--2---:R-:W-:Y:S02]  /*28df0*/  ISETP.GE.AND P1, PT, R0, R29, PT ;  /* 0x0000001d0000720c */ /* 0x004fe40003f26270 */
[----:B------:R-:W0:Y:S01]  /*28e00*/  LDC R28, c[0x0][0x228] ;  /* 0x00008a00ff1c7b82 */ /* 0x000e220000000800 */
[----:B------:R-:W-:-:S07]  /*28e10*/  IMAD.WIDE R20, R31, 0x2, R244 ;  /* 0x000000021f147825 */ /* 0x000fce00078e02f4 */
[----:B------:R-:W2:Y:S01]  /*28e20*/  LDC R27, c[0x0][0x22c] ;  /* 0x00008b00ff1b7b82 */ /* 0x000ea20000000800 */
[----:B------:R3:W-:Y:S01]  /*28e30*/  @P5 STG.E.U16 desc[UR60][R20.64], R9 ;  /* 0x0000000914005986 */ /* 0x0007e2000c10153c */
[----:B-1----:R-:W-:Y:S01]  /*28e40*/  ISETP.LT.AND P5, PT, R220, R33, !P1 ;  /* 0x00000021dc00720c */ /* 0x002fe20004fa1270 */
[----:B----4-:R-:W-:Y:S01]  /*28e50*/  IMAD.IADD R25, R31, 0x1, R8 ;  /* 0x000000011f197824 */ /* 0x010fe200078e0208 */
[----:B------:R-:W-:Y:S01]  /*28e60*/  PRMT R30, R9, 0x7632, R30 ;  /* 0x00007632091e7816 */ /* 0x000fe2000000001e */
[----:B------:R-:W-:-:S03]  /*28e70*/  IMAD.WIDE R12, R31, 0x2, R246 ;  /* 0x000000021f0c7825 */ /* 0x000fc600078e02f6 */
[----:B------:R-:W1:Y:S01]  /*28e80*/  LDC R29, c[0x0][0x228] ;  /* 0x00008a00ff1d7b82 */ /* 0x000e620000000800 */
[----:B------:R-:W-:Y:S01]  /*28e90*/  IMAD.WIDE R16, R25, 0x2, R2 ;  /* 0x0000000219107825 */ /* 0x000fe200078e0202 */
[----:B------:R-:W-:Y:S01]  /*28ea0*/  @P6 STG.E.U16 desc[UR60][R12.64], R30 ;  /* 0x0000001e0c006986 */ /* 0x000fe2000c10153c */
[----:B---3--:R-:W-:-:S05]  /*28eb0*/  ISETP.LT.AND P6, PT, R223, R26, !P1 ;  /* 0x0000001adf00720c */ /* 0x008fca0004fc1270 */
[----:B------:R-:W3:Y:S01]  /*28ec0*/  LDC R24, c[0x0][0x248] ;  /* 0x00009200ff187b82 */ /* 0x000ee20000000800 */
[----:B------:R4:W-:Y:S01]  /*28ed0*/  @P5 STG.E.U16 desc[UR60][R16.64], R22 ;  /* 0x0000001610005986 */ /* 0x0009e2000c10153c */
[----:B------:R-:W-:Y:S01]  /*28ee0*/  ISETP.LT.AND P5, PT, R222, R35, !P1 ;  /* 0x00000023de00720c */ /* 0x000fe20004fa1270 */
[----:B------:R-:W-:-:S05]  /*28ef0*/  IMAD.WIDE R8, R25, 0x2, R218 ;  /* 0x0000000219087825 */ /* 0x000fca00078e02da */
[----:B------:R-:W3:Y:S01]  /*28f00*/  LDC R20, c[0x0][0x228] ;  /* 0x00008a00ff147b82 */ /* 0x000ee20000000800 */
[----:B------:R-:W-:Y:S01]  /*28f10*/  VIADD R0, R217, 0x35 ;  /* 0x00000035d9007836 */ /* 0x000fe20000000000 */
[----:B----4-:R-:W-:-:S06]  /*28f20*/  PRMT R17, R22, 0x7632, R17 ;  /* 0x0000763216117816 */ /* 0x010fcc0000000011 */
[----:B------:R-:W4:Y:S01]  /*28f30*/  LDC R31, c[0x0][0x228] ;  /* 0x00008a00ff1f7b82 */ /* 0x000f220000000800 */
[----:B------:R-:W-:Y:S01]  /*28f40*/  IMAD.WIDE R12, R25, 0x2, R244 ;  /* 0x00000002190c7825 */ /* 0x000fe200078e02f4 */
[----:B------:R1:W-:Y:S01]  /*28f50*/  @P6 STG.E.U16 desc[UR60][R8.64], R17 ;  /* 0x0000001108006986 */ /* 0x0003e2000c10153c */
[----:B0-----:R-:W-:Y:S02]  /*28f60*/  ISETP.LT.AND P1, PT, R221, R28, !P1 ;  /* 0x0000001cdd00720c */ /* 0x001fe40004f21270 */
[----:B--2---:R-:W-:Y:S01]  /*28f70*/  ISETP.GE.AND P6, PT, R0, R27, PT ;  /* 0x0000001b0000720c */ /* 0x004fe20003fc6270 */
[----:B------:R0:W-:Y:S02]  /*28f80*/  @P5 STG.E.U16 desc[UR60][R12.64], R18 ;  /* 0x000000120c005986 */ /* 0x0001e4000c10153c */
[----:B------:R-:W2:Y:S01]  /*28f90*/  LDC R22, c[0x0][0x228] ;  /* 0x00008a00ff167b82 */ /* 0x000ea20000000800 */
[----:B-1----:R-:W-:Y:S02]  /*28fa0*/  ISETP.LT.AND P5, PT, R220, R29, !P6 ;  /* 0x0000001ddc00720c */ /* 0x002fe400077a1270 */
[----:B------:R-:W-:-:S05]  /*28fb0*/  PRMT R0, R18, 0x7632, R0 ;  /* 0x0000763212007816 */ /* 0x000fca0000000000 */
[----:B------:R-:W1:Y:S01]  /*28fc0*/  LDC R21, c[0x0][0x22c] ;  /* 0x00008b00ff157b82 */ /* 0x000e620000000800 */
[----:B------:R-:W-:-:S04]  /*28fd0*/  IMAD.WIDE R16, R25, 0x2, R246 ;  /* 0x0000000219107825 */ /* 0x000fc800078e02f6 */
[----:B---3--:R-:W-:-:S03]  /*28fe0*/  IMAD.IADD R25, R25, 0x1, R24 ;  /* 0x0000000119197824 */ /* 0x008fc600078e0218 */
[----:B------:R-:W3:Y:S01]  /*28ff0*/  LDC R27, c[0x0][0x228] ;  /* 0x00008a00ff1b7b82 */ /* 0x000ee20000000800 */
[----:B------:R-:W-:Y:S01]  /*29000*/  IMAD.WIDE R8, R25, 0x2, R2 ;  /* 0x0000000219087825 */ /* 0x000fe200078e0202 */
[----:B------:R-:W-:Y:S01]  /*29010*/  @P1 STG.E.U16 desc[UR60][R16.64], R0 ;  /* 0x0000000010001986 */ /* 0x000fe2000c10153c */
[----:B------:R-:W-:-:S05]  /*29020*/  ISETP.LT.AND P1, PT, R223, R20, !P6 ;  /* 0x00000014df00720c */ /* 0x000fca0007721270 */
[----:B0-----:R-:W0:Y:S01]  /*29030*/  LDC R18, c[0x0][0x248] ;  /* 0x00009200ff127b82 */ /* 0x001e220000000800 */
[----:B------:R2:W-:Y:S01]  /*29040*/  @P5 STG.E.U16 desc[UR60][R8.64], R14 ;  /* 0x0000000e08005986 */ /* 0x0005e2000c10153c */
[----:B----4-:R-:W-:-:S06]  /*29050*/  ISETP.LT.AND P5, PT, R222, R31, !P6 ;  /* 0x0000001fde00720c */ /* 0x010fcc00077a1270 */
[----:B------:R-:W4:Y:S01]  /*29060*/  LDC R20, c[0x0][0x228] ;  /* 0x00008a00ff147b82 */ /* 0x000f220000000800 */
[----:B------:R-:W-:Y:S01]  /*29070*/  IMAD.WIDE R12, R25, 0x2, R218 ;  /* 0x00000002190c7825 */ /* 0x000fe200078e02da */
[----:B--2---:R-:W-:-:S03]  /*29080*/  PRMT R9, R14, 0x7632, R9 ;  /* 0x000076320e097816 */ /* 0x004fc60000000009 */
[----:B------:R-:W-:-:S03]  /*29090*/  VIADD R0, R217, 0x36 ;  /* 0x00000036d9007836 */ /* 0x000fc60000000000 */
[----:B------:R-:W2:Y:S01]  /*290a0*/  LDC R29, c[0x0][0x228] ;  /* 0x00008a00ff1d7b82 */ /* 0x000ea20000000800 */
[----:B------:R-:W-:Y:S01]  /*290b0*/  IMAD.WIDE R16, R25, 0x2, R244 ;  /* 0x0000000219107825 */ /* 0x000fe200078e02f4 */
[----:B------:R-:W-:Y:S01]  /*290c0*/  ISETP.LT.AND P6, PT, R221, R22, !P6 ;  /* 0x00000016dd00720c */ /* 0x000fe200077c1270 */
[----:B------:R3:W-:Y:S01]  /*290d0*/  @P1 STG.E.U16 desc[UR60][R12.64], R9 ;  /* 0x000000090c001986 */ /* 0x0007e2000c10153c */
[----:B-1----:R-:W-:-:S03]  /*290e0*/  ISETP.GE.AND P1, PT, R0, R21, PT ;  /* 0x000000150000720c */ /* 0x002fc60003f26270 */
[----:B------:R1:W-:Y:S01]  /*290f0*/  @P5 STG.E.U16 desc[UR60][R16.64], R10 ;  /* 0x0000000a10005986 */ /* 0x0003e2000c10153c */
[----:B------:R-:W2:Y:S01]  /*29100*/  LDC R14, c[0x0][0x228] ;  /* 0x00008a00ff0e7b82 */ /* 0x000ea20000000800 */
[----:B---3--:R-:W-:-:S07]  /*29110*/  ISETP.LT.AND P5, PT, R220, R27, !P1 ;  /* 0x0000001bdc00720c */ /* 0x008fce0004fa1270 */
[----:B------:R-:W3:Y:S01]  /*29120*/  LDC R21, c[0x0][0x22c] ;  /* 0x00008b00ff157b82 */ /* 0x000ee20000000800 */
[----:B------:R-:W-:Y:S01]  /*29130*/  PRMT R13, R10, 0x7632, R13 ;  /* 0x000076320a0d7816 */ /* 0x000fe2000000000d */
[----:B------:R-:W-:-:S04]  /*29140*/  IMAD.WIDE R8, R25, 0x2, R246 ;  /* 0x0000000219087825 */ /* 0x000fc800078e02f6 */
[----:B0-----:R-:W-:Y:S02]  /*29150*/  IMAD.IADD R25, R25, 0x1, R18 ;  /* 0x0000000119197824 */ /* 0x001fe400078e0212 */
[----:B------:R-:W0:Y:S01]  /*29160*/  LDC R27, c[0x0][0x228] ;  /* 0x00008a00ff1b7b82 */ /* 0x000e220000000800 */
[----:B------:R1:W-:Y:S01]  /*29170*/  @P6 STG.E.U16 desc[UR60][R8.64], R13 ;  /* 0x0000000d08006986 */ /* 0x0003e2000c10153c */
[----:B----4-:R-:W-:-:S06]  /*29180*/  ISETP.LT.AND P6, PT, R223, R20, !P1 ;  /* 0x00000014df00720c */ /* 0x010fcc0004fc1270 */
[----:B-1----:R-:W1:Y:S01]  /*29190*/  LDC R10, c[0x0][0x248] ;  /* 0x00009200ff0a7b82 */ /* 0x002e620000000800 */
[----:B------:R-:W-:-:S07]  /*291a0*/  IMAD.WIDE R12, R25, 0x2, R2 ;  /* 0x00000002190c7825 */ /* 0x000fce00078e0202 */
[----:B------:R-:W4:Y:S01]  /*291b0*/  LDC R18, c[0x0][0x228] ;  /* 0x00008a00ff127b82 */ /* 0x000f220000000800 */
[----:B------:R-:W-:Y:S01]  /*291c0*/  @P5 STG.E.U16 desc[UR60][R12.64], R23 ;  /* 0x000000170c005986 */ /* 0x000fe2000c10153c */
[----:B--2---:R-:W-:Y:S01]  /*291d0*/  ISETP.LT.AND P5, PT, R222, R29, !P1 ;  /* 0x0000001dde00720c */ /* 0x004fe20004fa1270 */
[----:B------:R-:W-:Y:S01]  /*291e0*/  IMAD.WIDE R16, R25, 0x2, R218 ;  /* 0x0000000219107825 */ /* 0x000fe200078e02da */
[----:B------:R-:W-:-:S04]  /*291f0*/  PRMT R9, R23, 0x7632, R9 ;  /* 0x0000763217097816 */ /* 0x000fc80000000009 */
[----:B------:R-:W2:Y:S01]  /*29200*/  LDC R29, c[0x0][0x228] ;  /* 0x00008a00ff1d7b82 */ /* 0x000ea20000000800 */
[----:B------:R-:W-:Y:S01]  /*29210*/  VIADD R0, R217, 0x37 ;  /* 0x00000037d9007836 */ /* 0x000fe20000000000 */
[----:B------:R3:W-:Y:S01]  /*29220*/  @P6 STG.E.U16 desc[UR60][R16.64], R9 ;  /* 0x0000000910006986 */ /* 0x0007e2000c10153c */
[----:B------:R-:W-:-:S03]  /*29230*/  ISETP.LT.AND P1, PT, R221, R14, !P1 ;  /* 0x0000000edd00720c */ /* 0x000fc60004f21270 */
[----:B---3--:R-:W-:Y:S02]  /*29240*/  ISETP.GE.AND P6, PT, R0, R21, PT ;  /* 0x000000150000720c */ /* 0x008fe40003fc6270 */
[----:B------:R-:W3:Y:S01]  /*29250*/  LDC R14, c[0x0][0x228] ;  /* 0x00008a00ff0e7b82 */ /* 0x000ee20000000800 */
[----:B------:R-:W-:-:S07]  /*29260*/  IMAD.WIDE R8, R25, 0x2, R244 ;  /* 0x0000000219087825 */ /* 0x000fce00078e02f4 */
[----:B------:R-:W3:Y:S01]  /*29270*/  LDC R21, c[0x0][0x22c] ;  /* 0x00008b00ff157b82 */ /* 0x000ee20000000800 */
[----:B------:R-:W-:Y:S01]  /*29280*/  @P5 STG.E.U16 desc[UR60][R8.64], R19 ;  /* 0x0000001308005986 */ /* 0x000fe2000c10153c */
[----:B0-----:R-:W-:Y:S01]  /*29290*/  ISETP.LT.AND P5, PT, R220, R27, !P6 ;  /* 0x0000001bdc00720c */ /* 0x001fe200077a1270 */
[----:B------:R-:W-:Y:S01]  /*292a0*/  IMAD.WIDE R12, R25, 0x2, R246 ;  /* 0x00000002190c7825 */ /* 0x000fe200078e02f6 */
[----:B------:R-:W-:-:S04]  /*292b0*/  PRMT R17, R19, 0x7632, R17 ;  /* 0x0000763213117816 */ /* 0x000fc80000000011 */
[----:B------:R-:W0:Y:S01]  /*292c0*/  LDC R23, c[0x0][0x228] ;  /* 0x00008a00ff177b82 */ /* 0x000e220000000800 */
[----:B-1----:R-:W-:Y:S01]  /*292d0*/  IMAD.IADD R25, R25, 0x1, R10 ;  /* 0x0000000119197824 */ /* 0x002fe200078e020a */
[----:B------:R1:W-:Y:S01]  /*292e0*/  @P1 STG.E.U16 desc[UR60][R12.64], R17 ;  /* 0x000000110c001986 */ /* 0x0003e2000c10153c */
[----:B----4-:R-:W-:-:S05]  /*292f0*/  ISETP.LT.AND P1, PT, R223, R18, !P6 ;  /* 0x00000012df00720c */ /* 0x010fca0007721270 */
[----:B------:R-:W4:Y:S01]  /*29300*/  LDC R10, c[0x0][0x248] ;  /* 0x00009200ff0a7b82 */ /* 0x000f220000000800 */
[----:B-1----:R-:W-:-:S07]  /*29310*/  IMAD.WIDE R16, R25, 0x2, R2 ;  /* 0x0000000219107825 */ /* 0x002fce00078e0202 */
[----:B------:R-:W1:Y:S01]  /*29320*/  LDC R18, c[0x0][0x228] ;  /* 0x00008a00ff127b82 */ /* 0x000e620000000800 */
[----:B------:R-:W-:Y:S01]  /*29330*/  PRMT R13, R15, 0x7632, R13 ;  /* 0x000076320f0d7816 */ /* 0x000fe2000000000d */
[----:B------:R-:W-:Y:S01]  /*29340*/  @P5 STG.E.U16 desc[UR60][R16.64], R15 ;  /* 0x0000000f10005986 */ /* 0x000fe2000c10153c */
[----:B--2---:R-:W-:Y:S01]  /*29350*/  ISETP.LT.AND P5, PT, R222, R29, !P6 ;  /* 0x0000001dde00720c */ /* 0x004fe200077a1270 */
[----:B------:R-:W-:-:S04]  /*29360*/  IMAD.WIDE R8, R25, 0x2, R218 ;  /* 0x0000000219087825 */ /* 0x000fc800078e02da */
[----:B------:R-:W2:Y:S01]  /*29370*/  LDC R19, c[0x0][0x228] ;  /* 0x00008a00ff137b82 */ /* 0x000ea20000000800 */
[----:B------:R-:W-:Y:S01]  /*29380*/  VIADD R0, R217, 0x38 ;  /* 0x00000038d9007836 */ /* 0x000fe20000000000 */
[----:B------:R0:W-:Y:S01]  /*29390*/  @P1 STG.E.U16 desc[UR60][R8.64], R13 ;  /* 0x0000000d08001986 */ /* 0x0001e2000c10153c */
[----:B---3--:R-:W-:-:S03]  /*293a0*/  ISETP.LT.AND P6, PT, R221, R14, !P6 ;  /* 0x0000000edd00720c */ /* 0x008fc600077c1270 */
[----:B------:R-:W-:Y:S02]  /*293b0*/  ISETP.GE.AND P1, PT, R0, R21, PT ;  /* 0x000000150000720c */ /* 0x000fe40003f26270 */
[----:B------:R-:W3:Y:S01]  /*293c0*/  LDC R20, c[0x0][0x228] ;  /* 0x00008a00ff147b82 */ /* 0x000ee20000000800 */
        /* <DEDUP_REMOVED lines=9> */
[----:B-1----:R-:W-:-:S05]  /*29460*/  ISETP.LT.AND P6, PT, R223, R18, !P1 ;  /* 0x00000012df00720c */ /* 0x002fca0004fc1270 */
[----:B------:R-:W1:Y:S01]  /*29470*/  LDC R16, c[0x0][0x248] ;  /* 0x00009200ff107b82 */ /* 0x000e620000000800 */
[----:B----4-:R-:W-:-:S07]  /*29480*/  IMAD.WIDE R8, R25, 0x2, R2 ;  /* 0x0000000219087825 */ /* 0x010fce00078e0202 */
[----:B------:R-:W4:Y:S01]  /*29490*/  LDC R18, c[0x0][0x228] ;  /* 0x00008a00ff127b82 */ /* 0x000f220000000800 */
        /* <DEDUP_REMOVED lines=8> */
[----:B0-----:R-:W-:Y:S02]  /*29520*/  ISETP.GE.AND P6, PT, R0, R17, PT ;  /* 0x000000110000720c */ /* 0x001fe40003fc6270 */
[----:B------:R-:W0:Y:S01]  /*29530*/  LDC R14, c[0x0][0x228] ;  /* 0x00008a00ff0e7b82 */ /* 0x000e220000000800 */
[----:B------:R-:W-:-:S07]  /*29540*/  IMAD.WIDE R12, R25, 0x2, R244 ;  /* 0x00000002190c7825 */ /* 0x000fce00078e02f4 */
[----:B------:R-:W3:Y:S01]  /*29550*/  LDC R17, c[0x0][0x22c] ;  /* 0x00008b00ff117b82 */ /* 0x000ee20000000800 */
[----:B------:R2:W-:Y:S01]  /*29560*/  @P5 STG.E.U16 desc[UR60][R12.64], R92 ;  /* 0x0000005c0c005986 */ /* 0x0005e2000c10153c */
[----:B------:R-:W-:Y:S01]  /*29570*/  ISETP.LT.AND P5, PT, R220, R21, !P6 ;  /* 0x00000015dc00720c */ /* 0x000fe200077a1270 */
[C---:B-1----:R-:W-:Y:S01]  /*29580*/  IMAD.IADD R15, R25.reuse, 0x1, R16 ;  /* 0x00000001190f7824 */ /* 0x042fe200078e0210 */
[----:B------:R-:W-:Y:S01]  /*29590*/  PRMT R20, R92, 0x7632, R20 ;  /* 0x000076325c147816 */ /* 0x000fe20000000014 */
[----:B------:R-:W-:-:S03]  /*295a0*/  IMAD.WIDE R8, R25, 0x2, R246 ;  /* 0x0000000219087825 */ /* 0x000fc600078e02f6 */
[----:B------:R-:W1:Y:S01]  /*295b0*/  LDC R21, c[0x0][0x228] ;  /* 0x00008a00ff157b82 */ /* 0x000e620000000800 */
[----:B------:R-:W-:Y:S01]  /*295c0*/  IMAD.WIDE R10, R15, 0x2, R2 ;  /* 0x000000020f0a7825 */ /* 0x000fe200078e0202 */
[----:B------:R-:W-:Y:S01]  /*295d0*/  @P1 STG.E.U16 desc[UR60][R8.64], R20 ;  /* 0x0000001408001986 */ /* 0x000fe2000c10153c */
[----:B----4-:R-:W-:-:S05]  /*295e0*/  ISETP.LT.AND P1, PT, R223, R18, !P6 ;  /* 0x00000012df00720c */ /* 0x010fca0007721270 */
[----:B------:R-:W4:Y:S01]  /*295f0*/  LDC R4, c[0x0][0x248] ;  /* 0x00009200ff047b82 */ /* 0x000f220000000800 */
[----:B------:R0:W-:Y:S01]  /*29600*/  @P5 STG.E.U16 desc[UR60][R10.64], R96 ;  /* 0x000000600a005986 */ /* 0x0001e2000c10153c */
[----:B--2---:R-:W-:-:S06]  /*29610*/  ISETP.LT.AND P5, PT, R222, R19, !P6 ;  /* 0x00000013de00720c */ /* 0x004fcc00077a1270 */
[----:B------:R-:W2:Y:S01]  /*29620*/  LDC R16, c[0x0][0x228] ;  /* 0x00008a00ff107b82 */ /* 0x000ea20000000800 */
[----:B------:R-:W-:Y:S01]  /*29630*/  IMAD.WIDE R12, R15, 0x2, R218 ;  /* 0x000000020f0c7825 */ /* 0x000fe200078e02da */
[----:B0-----:R-:W-:-:S03]  /*29640*/  PRMT R11, R96, 0x7632, R11 ;  /* 0x00007632600b7816 */ /* 0x001fc6000000000b */
[----:B------:R-:W-:-:S03]  /*29650*/  VIADD R0, R217, 0x3a ;  /* 0x0000003ad9007836 */ /* 0x000fc60000000000 */
[----:B------:R-:W0:Y:S01]  /*29660*/  LDC R19, c[0x0][0x228] ;  /* 0x00008a00ff137b82 */ /* 0x000e220000000800 */
[----:B------:R-:W-:Y:S01]  /*29670*/  ISETP.LT.AND P6, PT, R221, R14, !P6 ;  /* 0x0000000edd00720c */ /* 0x000fe200077c1270 */
[----:B------:R-:W-:Y:S01]  /*29680*/  IMAD.WIDE R8, R15, 0x2, R244 ;  /* 0x000000020f087825 */ /* 0x000fe200078e02f4 */
[----:B------:R1:W-:Y:S01]  /*29690*/  @P1 STG.E.U16 desc[UR60][R12.64], R11 ;  /* 0x0000000b0c001986 */ /* 0x0003e2000c10153c */
[----:B---3--:R-:W-:-:S03]  /*296a0*/  ISETP.GE.AND P1, PT, R0, R17, PT ;  /* 0x000000110000720c */ /* 0x008fc60003f26270 */
[----:B------:R3:W-:Y:S01]  /*296b0*/  @P5 STG.E.U16 desc[UR60][R8.64], R100 ;  /* 0x0000006408005986 */ /* 0x0007e2000c10153c */
[----:B------:R-:W3:Y:S01]  /*296c0*/  LDC R18, c[0x0][0x228] ;  /* 0x00008a00ff127b82 */ /* 0x000ee20000000800 */
[----:B-1----:R-:W-:Y:S02]  /*296d0*/  ISETP.LT.AND P5, PT, R220, R21, !P1 ;  /* 0x00000015dc00720c */ /* 0x002fe40004fa1270 */
[----:B------:R-:W-:-:S05]  /*296e0*/  PRMT R0, R100, 0x7632, R0 ;  /* 0x0000763264007816 */ /* 0x000fca0000000000 */
[----:B------:R-:W1:Y:S01]  /*296f0*/  LDC R17, c[0x0][0x22c] ;  /* 0x00008b00ff117b82 */ /* 0x000e620000000800 */
[----:B------:R-:W-:-:S04]  /*29700*/  IMAD.WIDE R10, R15, 0x2, R246 ;  /* 0x000000020f0a7825 */ /* 0x000fc800078e02f6 */
[----:B----4-:R-:W-:-:S03]  /*29710*/  IMAD.IADD R15, R15, 0x1, R4 ;  /* 0x000000010f0f7824 */ /* 0x010fc600078e0204 */
[----:B------:R-:W4:Y:S01]  /*29720*/  LDC R21, c[0x0][0x228] ;  /* 0x00008a00ff157b82 */ /* 0x000f220000000800 */
[----:B------:R3:W-:Y:S01]  /*29730*/  @P6 STG.E.U16 desc[UR60][R10.64], R0 ;  /* 0x000000000a006986 */ /* 0x0007e2000c10153c */
[----:B--2---:R-:W-:Y:S01]  /*29740*/  ISETP.LT.AND P6, PT, R223, R16, !P1 ;  /* 0x00000010df00720c */ /* 0x004fe20004fc1270 */
[----:B------:R-:W-:-:S05]  /*29750*/  IMAD.WIDE R12, R15, 0x2, R2 ;  /* 0x000000020f0c7825 */ /* 0x000fca00078e0202 */
[----:B------:R-:W2:Y:S01]  /*29760*/  LDC R14, c[0x0][0x248] ;  /* 0x00009200ff0e7b82 */ /* 0x000ea20000000800 */
[----:B------:R-:W-:Y:S01]  /*29770*/  @P5 STG.E.U16 desc[UR60][R12.64], R5 ;  /* 0x000000050c005986 */ /* 0x000fe2000c10153c */
[----:B0-----:R-:W-:Y:S01]  /*29780*/  ISETP.LT.AND P5, PT, R222, R19, !P1 ;  /* 0x00000013de00720c */ /* 0x001fe20004fa1270 */
[----:B---3--:R-:W-:Y:S01]  /*29790*/  IMAD.WIDE R8, R15, 0x2, R218 ;  /* 0x000000020f087825 */ /* 0x008fe200078e02da */
[----:B------:R-:W-:-:S04]  /*297a0*/  PRMT R4, R5, 0x7632, R4 ;  /* 0x0000763205047816 */ /* 0x000fc80000000004 */
[----:B------:R-:W0:Y:S01]  /*297b0*/  LDC R16, c[0x0][0x228] ;  /* 0x00008a00ff107b82 */ /* 0x000e220000000800 */
[----:B------:R-:W-:Y:S01]  /*297c0*/  VIADD R0, R217, 0x3b ;  /* 0x0000003bd9007836 */ /* 0x000fe20000000000 */
[----:B------:R3:W-:Y:S01]  /*297d0*/  @P6 STG.E.U16 desc[UR60][R8.64], R4 ;  /* 0x0000000408006986 */ /* 0x0007e2000c10153c */
[----:B------:R-:W-:Y:S01]  /*297e0*/  IMAD.WIDE R10, R15, 0x2, R244 ;  /* 0x000000020f0a7825 */ /* 0x000fe200078e02f4 */
[----:B------:R-:W-:-:S04]  /*297f0*/  ISETP.LT.AND P6, PT, R221, R18, !P1 ;  /* 0x00000012dd00720c */ /* 0x000fc80004fc1270 */
[----:B------:R-:W0:Y:S01]  /*29800*/  LDC R19, c[0x0][0x228] ;  /* 0x00008a00ff137b82 */ /* 0x000e220000000800 */
[----:B-1----:R-:W-:Y:S01]  /*29810*/  ISETP.GE.AND P1, PT, R0, R17, PT ;  /* 0x000000110000720c */ /* 0x002fe20003f26270 */
[----:B------:R-:W-:Y:S03]  /*29820*/  @P5 STG.E.U16 desc[UR60][R10.64], R93 ;  /* 0x0000005d0a005986 */ /* 0x000fe6000c10153c */
[----:B----4-:R-:W-:-:S03]  /*29830*/  ISETP.LT.AND P5, PT, R220, R21, !P1 ;  /* 0x00000015dc00720c */ /* 0x010fc60004fa1270 */
[----:B------:R-:W1:Y:S01]  /*29840*/  LDC R18, c[0x0][0x228] ;  /* 0x00008a00ff127b82 */ /* 0x000e620000000800 */
[----:B---3--:R-:W-:Y:S01]  /*29850*/  PRMT R9, R93, 0x7632, R9 ;  /* 0x000076325d097816 */ /* 0x008fe20000000009 */
[----:B------:R-:W-:-:S06]  /*29860*/  IMAD.WIDE R4, R15, 0x2, R246 ;  /* 0x000000020f047825 */ /* 0x000fcc00078e02f6 */
[----:B------:R-:W3:Y:S01]  /*29870*/  LDC R13, c[0x0][0x22c] ;  /* 0x00008b00ff0d7b82 */ /* 0x000ee20000000800 */
[----:B--2---:R-:W-:Y:S01]  /*29880*/  IMAD.IADD R15, R15, 0x1, R14 ;  /* 0x000000010f0f7824 */ /* 0x004fe200078e020e */
[----:B------:R2:W-:Y:S01]  /*29890*/  @P6 STG.E.U16 desc[UR60][R4.64], R9 ;  /* 0x0000000904006986 */ /* 0x0005e2000c10153c */
[----:B0-----:R-:W-:-:S05]  /*298a0*/  ISETP.LT.AND P6, PT, R223, R16, !P1 ;  /* 0x00000010df00720c */ /* 0x001fca0004fc1270 */
[----:B------:R-:W0:Y:S01]  /*298b0*/  LDC R17, c[0x0][0x228] ;  /* 0x00008a00ff117b82 */ /* 0x000e220000000800 */
[----:B--2---:R-:W-:-:S07]  /*298c0*/  IMAD.WIDE R8, R15, 0x2, R2 ;  /* 0x000000020f087825 */ /* 0x004fce00078e0202 */
[----:B------:R-:W2:Y:S01]  /*298d0*/  LDC R12, c[0x0][0x248] ;  /* 0x00009200ff0c7b82 */ /* 0x000ea20000000800 */
[----:B------:R-:W-:Y:S01]  /*298e0*/  @P5 STG.E.U16 desc[UR60][R8.64], R97 ;  /* 0x0000006108005986 */ /* 0x000fe2000c10153c */
[----:B------:R-:W-:Y:S01]  /*298f0*/  ISETP.LT.AND P5, PT, R222, R19, !P1 ;  /* 0x00000013de00720c */ /* 0x000fe20004fa1270 */
[----:B------:R-:W-:Y:S01]  /*29900*/  IMAD.WIDE R10, R15, 0x2, R218 ;  /* 0x000000020f0a7825 */ /* 0x000fe200078e02da */
[----:B------:R-:W-:-:S04]  /*29910*/  PRMT R5, R97, 0x7632, R5 ;  /* 0x0000763261057816 */ /* 0x000fc80000000005 */
[----:B------:R-:W4:Y:S01]  /*29920*/  LDC R14, c[0x0][0x228] ;  /* 0x00008a00ff0e7b82 */ /* 0x000f220000000800 */
[----:B------:R-:W-:Y:S01]  /*29930*/  VIADD R0, R217, 0x3c ;  /* 0x0000003cd9007836 */ /* 0x000fe20000000000 */
[----:B------:R3:W-:Y:S01]  /*29940*/  @P6 STG.E.U16 desc[UR60][R10.64], R5 ;  /* 0x000000050a006986 */ /* 0x0007e2000c10153c */
[----:B-1----:R-:W-:-:S05]  /*29950*/  ISETP.LT.AND P6, PT, R221, R18, !P1 ;  /* 0x00000012dd00720c */ /* 0x002fca0004fc1270 */
[----:B------:R-:W1:Y:S01]  /*29960*/  LDC R19, c[0x0][0x228] ;  /* 0x00008a00ff137b82 */ /* 0x000e620000000800 */
[----:B---3--:R-:W-:Y:S01]  /*29970*/  ISETP.GE.AND P1, PT, R0, R13, PT ;  /* 0x0000000d0000720c */ /* 0x008fe20003f26270 */
[----:B------:R-:W-:-:S06]  /*29980*/  IMAD.WIDE R4, R15, 0x2, R244 ;  /* 0x000000020f047825 */ /* 0x000fcc00078e02f4 */
[----:B------:R-:W3:Y:S01]  /*29990*/  LDC R16, c[0x0][0x228] ;  /* 0x00008a00ff107b82 */ /* 0x000ee20000000800 */
[----:B------:R1:W-:Y:S01]  /*299a0*/  @P5 STG.E.U16 desc[UR60][R4.64], R101 ;  /* 0x0000006504005986 */ /* 0x0003e2000c10153c */
[----:B0-----:R-:W-:-:S06]  /*299b0*/  ISETP.LT.AND P5, PT, R220, R17, !P1 ;  /* 0x00000011dc00720c */ /* 0x001fcc0004fa1270 */
[----:B------:R-:W0:Y:S01]  /*299c0*/  LDC R17, c[0x0][0x22c] ;  /* 0x00008b00ff117b82 */ /* 0x000e220000000800 */
[----:B--2---:R-:W-:Y:S01]  /*299d0*/  IMAD.IADD R13, R15, 0x1, R12 ;  /* 0x000000010f0d7824 */ /* 0x004fe200078e020c */
[----:B------:R-:W-:Y:S01]  /*299e0*/  PRMT R18, R101, 0x7632, R18 ;  /* 0x0000763265127816 */ /* 0x000fe20000000012 */
[----:B------:R-:W-:-:S05]  /*299f0*/  IMAD.WIDE R8, R15, 0x2, R246 ;  /* 0x000000020f087825 */ /* 0x000fca00078e02f6 */
[----:B------:R-:W2:Y:S01]  /*29a00*/  LDC R15, c[0x0][0x228] ;  /* 0x00008a00ff0f7b82 */ /* 0x000ea20000000800 */
[----:B------:R-:W-:Y:S01]  /*29a10*/  IMAD.WIDE R10, R13, 0x2, R2 ;  /* 0x000000020d0a7825 */ /* 0x000fe200078e0202 */
[----:B------:R-:W-:Y:S01]  /*29a20*/  @P6 STG.E.U16 desc[UR60][R8.64], R18 ;  /* 0x0000001208006986 */ /* 0x000fe2000c10153c */
[----:B----4-:R-:W-:-:S05]  /*29a30*/  ISETP.LT.AND P6, PT, R223, R14, !P1 ;  /* 0x0000000edf00720c */ /* 0x010fca0004fc1270 */
[----:B------:R-:W4:Y:S01]  /*29a40*/  LDC R12, c[0x0][0x248] ;  /* 0x00009200ff0c7b82 */ /* 0x000f220000000800 */
[----:B------:R3:W-:Y:S01]  /*29a50*/  @P5 STG.E.U16 desc[UR60][R10.64], R6 ;  /* 0x000000060a005986 */ /* 0x0007e2000c10153c */
[----:B-1----:R-:W-:Y:S01]  /*29a60*/  ISETP.LT.AND P5, PT, R222, R19, !P1 ;  /* 0x00000013de00720c */ /* 0x002fe20004fa1270 */
[----:B------:R-:W-:-:S05]  /*29a70*/  IMAD.WIDE R4, R13, 0x2, R218 ;  /* 0x000000020d047825 */ /* 0x000fca00078e02da */
[----:B------:R-:W1:Y:S01]  /*29a80*/  LDC R14, c[0x0][0x228] ;  /* 0x00008a00ff0e7b82 */ /* 0x000e620000000800 */
[----:B------:R-:W-:Y:S01]  /*29a90*/  VIADD R0, R217, 0x3d ;  /* 0x0000003dd9007836 */ /* 0x000fe20000000000 */
[----:B---3--:R-:W-:-:S06]  /*29aa0*/  PRMT R11, R6, 0x7632, R11 ;  /* 0x00007632060b7816 */ /* 0x008fcc000000000b */
[----:B------:R-:W3:Y:S01]  /*29ab0*/  LDC R19, c[0x0][0x228] ;  /* 0x00008a00ff137b82 */ /* 0x000ee20000000800 */
[----:B------:R-:W-:Y:S01]  /*29ac0*/  IMAD.WIDE R8, R13, 0x2, R244 ;  /* 0x000000020d087825 */ /* 0x000fe200078e02f4 */
[----:B------:R-:W-:Y:S01]  /*29ad0*/  ISETP.LT.AND P1, PT, R221, R16, !P1 ;  /* 0x00000010dd00720c */ /* 0x000fe20004f21270 */
[----:B------:R2:W-:Y:S01]  /*29ae0*/  @P6 STG.E.U16 desc[UR60][R4.64], R11 ;  /* 0x0000000b04006986 */ /* 0x0005e2000c10153c */
[----:B0-----:R-:W-:-:S03]  /*29af0*/  ISETP.GE.AND P6, PT, R0, R17, PT ;  /* 0x000000110000720c */ /* 0x001fc60003fc6270 */
[----:B------:R-:W-:Y:S01]  /*29b00*/  @P5 STG.E.U16 desc[UR60][R8.64], R94 ;  /* 0x0000005e08005986 */ /* 0x000fe2000c10153c */
[----:B------:R-:W0:Y:S01]  /*29b10*/  LDC R16, c[0x0][0x228] ;  /* 0x00008a00ff107b82 */ /* 0x000e220000000800 */
[----:B--2---:R-:W-:-:S07]  /*29b20*/  ISETP.LT.AND P5, PT, R220, R15, !P6 ;  /* 0x0000000fdc00720c */ /* 0x004fce00077a1270 */
[----:B------:R-:W2:Y:S01]  /*29b30*/  LDC R15, c[0x0][0x22c] ;  /* 0x00008b00ff0f7b82 */ /* 0x000ea20000000800 */
[----:B------:R-:W-:Y:S01]  /*29b40*/  PRMT R5, R94, 0x7632, R5 ;  /* 0x000076325e057816 */ /* 0x000fe20000000005 */
[----:B------:R-:W-:-:S04]  /*29b50*/  IMAD.WIDE R10, R13, 0x2, R246 ;  /* 0x000000020d0a7825 */ /* 0x000fc800078e02f6 */
[----:B----4-:R-:W-:Y:S02]  /*29b60*/  IMAD.IADD R13, R13, 0x1, R12 ;  /* 0x000000010d0d7824 */ /* 0x010fe400078e020c */
[----:B------:R-:W4:Y:S01]  /*29b70*/  LDC R17, c[0x0][0x228] ;  /* 0x00008a00ff117b82 */ /* 0x000f220000000800 */
[----:B------:R3:W-:Y:S01]  /*29b80*/  @P1 STG.E.U16 desc[UR60][R10.64], R5 ;  /* 0x000000050a001986 */ /* 0x0007e2000c10153c */
[----:B-1----:R-:W-:-:S06]  /*29b90*/  ISETP.LT.AND P1, PT, R223, R14, !P6 ;  /* 0x0000000edf00720c */ /* 0x002fcc0007721270 */
[----:B------:R-:W1:Y:S01]  /*29ba0*/  LDC R6, c[0x0][0x248] ;  /* 0x00009200ff067b82 */ /* 0x000e620000000800 */
[----:B---3--:R-:W-:-:S07]  /*29bb0*/  IMAD.WIDE R4, R13, 0x2, R2 ;  /* 0x000000020d047825 */ /* 0x008fce00078e0202 */
[----:B------:R-:W3:Y:S01]  /*29bc0*/  LDC R12, c[0x0][0x228] ;  /* 0x00008a00ff0c7b82 */ /* 0x000ee20000000800 */
[----:B------:R-:W-:Y:S01]  /*29bd0*/  @P5 STG.E.U16 desc[UR60][R4.64], R98 ;  /* 0x0000006204005986 */ /* 0x000fe2000c10153c */
[----:B------:R-:W-:Y:S01]  /*29be0*/  ISETP.LT.AND P5, PT, R222, R19, !P6 ;  /* 0x00000013de00720c */ /* 0x000fe200077a1270 */
[----:B------:R-:W-:Y:S01]  /*29bf0*/  IMAD.WIDE R8, R13, 0x2, R218 ;  /* 0x000000020d087825 */ /* 0x000fe200078e02da */
[----:B------:R-:W-:-:S04]  /*29c00*/  PRMT R11, R98, 0x7632, R11 ;  /* 0x00007632620b7816 */ /* 0x000fc8000000000b */
[----:B------:R-:W3:Y:S01]  /*29c10*/  LDC R19, c[0x0][0x228] ;  /* 0x00008a00ff137b82 */ /* 0x000ee20000000800 */
[----:B------:R-:W-:Y:S01]  /*29c20*/  VIADD R0, R217, 0x3e ;  /* 0x0000003ed9007836 */ /* 0x000fe20000000000 */
[----:B------:R2:W-:Y:S01]  /*29c30*/  @P1 STG.E.U16 desc[UR60][R8.64], R11 ;  /* 0x0000000b08001986 */ /* 0x0005e2000c10153c */
[----:B0-----:R-:W-:-:S03]  /*29c40*/  ISETP.LT.AND P6, PT, R221, R16, !P6 ;  /* 0x00000010dd00720c */ /* 0x001fc600077c1270 */
[----:B--2---:R-:W-:Y:S02]  /*29c50*/  ISETP.GE.AND P1, PT, R0, R15, PT ;  /* 0x0000000f0000720c */ /* 0x004fe40003f26270 */
[----:B------:R-:W0:Y:S01]  /*29c60*/  LDC R14, c[0x0][0x228] ;  /* 0x00008a00ff0e7b82 */ /* 0x000e220000000800 */
[----:B------:R-:W-:Y:S01]  /*29c70*/  IMAD.WIDE R10, R13, 0x2, R244 ;  /* 0x000000020d0a7825 */ /* 0x000fe200078e02f4 */
[----:B------:R-:W-:-:S06]  /*29c80*/  PRMT R9, R102, 0x7632, R9 ;  /* 0x0000763266097816 */ /* 0x000fcc0000000009 */
[----:B------:R-:W2:Y:S01]  /*29c90*/  LDC R15, c[0x0][0x22c] ;  /* 0x00008b00ff0f7b82 */ /* 0x000ea20000000800 */
[----:B------:R-:W-:Y:S01]  /*29ca0*/  @P5 STG.E.U16 desc[UR60][R10.64], R102 ;  /* 0x000000660a005986 */ /* 0x000fe2000c10153c */
[----:B----4-:R-:W-:Y:S01]  /*29cb0*/  ISETP.LT.AND P5, PT, R220, R17, !P1 ;  /* 0x00000011dc00720c */ /* 0x010fe20004fa1270 */
[----:B------:R-:W-:-:S05]  /*29cc0*/  IMAD.WIDE R4, R13, 0x2, R246 ;  /* 0x000000020d047825 */ /* 0x000fca00078e02f6 */
[----:B------:R-:W4:Y:S01]  /*29cd0*/  LDC R17, c[0x0][0x228] ;  /* 0x00008a00ff117b82 */ /* 0x000f220000000800 */
[----:B-1----:R-:W-:Y:S01]  /*29ce0*/  IMAD.IADD R13, R13, 0x1, R6 ;  /* 0x000000010d0d7824 */ /* 0x002fe200078e0206 */
[----:B------:R1:W-:Y:S01]  /*29cf0*/  @P6 STG.E.U16 desc[UR60][R4.64], R9 ;  /* 0x0000000904006986 */ /* 0x0003e2000c10153c */
[----:B---3--:R-:W-:-:S05]  /*29d00*/  ISETP.LT.AND P6, PT, R223, R12, !P1 ;  /* 0x0000000cdf00720c */ /* 0x008fca0004fc1270 */
[----:B------:R-:W3:Y:S01]  /*29d10*/  LDC R12, c[0x0][0x248] ;  /* 0x00009200ff0c7b82 */ /* 0x000ee20000000800 */
[----:B-1----:R-:W-:-:S07]  /*29d20*/  IMAD.WIDE R8, R13, 0x2, R2 ;  /* 0x000000020d087825 */ /* 0x002fce00078e0202 */
[----:B------:R-:W1:Y:S01]  /*29d30*/  LDC R16, c[0x0][0x228] ;  /* 0x00008a00ff107b82 */ /* 0x000e620000000800 */
[----:B------:R-:W-:Y:S01]  /*29d40*/  @P5 STG.E.U16 desc[UR60][R8.64], R7 ;  /* 0x0000000708005986 */ /* 0x000fe2000c10153c */
[----:B------:R-:W-:Y:S01]  /*29d50*/  ISETP.LT.AND P5, PT, R222, R19, !P1 ;  /* 0x00000013de00720c */ /* 0x000fe20004fa1270 */
[----:B------:R-:W-:Y:S01]  /*29d60*/  IMAD.WIDE R10, R13, 0x2, R218 ;  /* 0x000000020d0a7825 */ /* 0x000fe200078e02da */
[----:B------:R-:W-:-:S04]  /*29d70*/  PRMT R5, R7, 0x7632, R5 ;  /* 0x0000763207057816 */ /* 0x000fc80000000005 */
[----:B------:R-:W1:Y:S01]  /*29d80*/  LDC R19, c[0x0][0x228] ;  /* 0x00008a00ff137b82 */ /* 0x000e620000000800 */
[----:B------:R-:W-:Y:S01]  /*29d90*/  VIADD R0, R217, 0x3f ;  /* 0x0000003fd9007836 */ /* 0x000fe20000000000 */
[----:B------:R4:W-:Y:S01]  /*29da0*/  @P6 STG.E.U16 desc[UR60][R10.64], R5 ;  /* 0x000000050a006986 */ /* 0x0009e2000c10153c */
[----:B0-----:R-:W-:-:S03]  /*29db0*/  ISETP.LT.AND P6, PT, R221, R14, !P1 ;  /* 0x0000000edd00720c */ /* 0x001fc60004fc1270 */
[----:B--2---:R-:W-:Y:S02]  /*29dc0*/  ISETP.GE.AND P1, PT, R0, R15, PT ;  /* 0x0000000f0000720c */ /* 0x004fe40003f26270 */
[----:B------:R-:W0:Y:S01]  /*29dd0*/  LDC R14, c[0x0][0x228] ;  /* 0x00008a00ff0e7b82 */ /* 0x000e220000000800 */
[----:B----4-:R-:W-:-:S07]  /*29de0*/  IMAD.WIDE R4, R13, 0x2, R244 ;  /* 0x000000020d047825 */ /* 0x010fce00078e02f4 */
[----:B------:R-:W2:Y:S01]  /*29df0*/  LDC R15, c[0x0][0x22c] ;  /* 0x00008b00ff0f7b82 */ /* 0x000ea20000000800 */
[----:B------:R-:W-:Y:S01]  /*29e00*/  PRMT R9, R95, 0x7632, R9 ;  /* 0x000076325f097816 */ /* 0x000fe20000000009 */
[----:B------:R-:W-:Y:S01]  /*29e10*/  @P5 STG.E.U16 desc[UR60][R4.64], R95 ;  /* 0x0000005f04005986 */ /* 0x000fe2000c10153c */
[----:B------:R-:W-:Y:S01]  /*29e20*/  ISETP.LT.AND P5, PT, R220, R17, !P1 ;  /* 0x00000011dc00720c */ /* 0x000fe20004fa1270 */
[----:B------:R-:W-:-:S04]  /*29e30*/  IMAD.WIDE R6, R13, 0x2, R246 ;  /* 0x000000020d067825 */ /* 0x000fc800078e02f6 */
[----:B------:R-:W4:Y:S01]  /*29e40*/  LDC R11, c[0x0][0x228] ;  /* 0x00008a00ff0b7b82 */ /* 0x000f220000000800 */
[----:B---3--:R-:W-:Y:S01]  /*29e50*/  IMAD.IADD R13, R13, 0x1, R12 ;  /* 0x000000010d0d7824 */ /* 0x008fe200078e020c */
[----:B------:R3:W-:Y:S01]  /*29e60*/  @P6 STG.E.U16 desc[UR60][R6.64], R9 ;  /* 0x0000000906006986 */ /* 0x0007e2000c10153c */
[----:B-1----:R-:W-:-:S05]  /*29e70*/  ISETP.LT.AND P6, PT, R223, R16, !P1 ;  /* 0x00000010df00720c */ /* 0x002fca0004fc1270 */
[----:B------:R-:W1:Y:S01]  /*29e80*/  LDC R10, c[0x0][0x248] ;  /* 0x00009200ff0a7b82 */ /* 0x000e620000000800 */
[----:B---3--:R-:W-:-:S07]  /*29e90*/  IMAD.WIDE R8, R13, 0x2, R2 ;  /* 0x000000020d087825 */ /* 0x008fce00078e0202 */
[----:B------:R-:W3:Y:S01]  /*29ea0*/  LDC R12, c[0x0][0x228] ;  /* 0x00008a00ff0c7b82 */ /* 0x000ee20000000800 */
[----:B------:R-:W-:Y:S01]  /*29eb0*/  PRMT R7, R99, 0x7632, R7 ;  /* 0x0000763263077816 */ /* 0x000fe20000000007 */
[----:B------:R-:W-:Y:S01]  /*29ec0*/  @P5 STG.E.U16 desc[UR60][R8.64], R99 ;  /* 0x0000006308005986 */ /* 0x000fe2000c10153c */
[----:B------:R-:W-:Y:S01]  /*29ed0*/  ISETP.LT.AND P5, PT, R222, R19, !P1 ;  /* 0x00000013de00720c */ /* 0x000fe20004fa1270 */
[----:B------:R-:W-:-:S04]  /*29ee0*/  IMAD.WIDE R4, R13, 0x2, R218 ;  /* 0x000000020d047825 */ /* 0x000fc800078e02da */
[----:B------:R-:W3:Y:S01]  /*29ef0*/  LDC R17, c[0x0][0x228] ;  /* 0x00008a00ff117b82 */ /* 0x000ee20000000800 */
[----:B------:R-:W-:Y:S01]  /*29f00*/  VIADD R0, R217, 0x40 ;  /* 0x00000040d9007836 */ /* 0x000fe20000000000 */
[----:B------:R4:W-:Y:S01]  /*29f10*/  @P6 STG.E.U16 desc[UR60][R4.64], R7 ;  /* 0x0000000704006986 */ /* 0x0009e2000c10153c */
[----:B0-----:R-:W-:-:S03]  /*29f20*/  ISETP.LT.AND P6, PT, R221, R14, !P1 ;  /* 0x0000000edd00720c */ /* 0x001fc60004fc1270 */
[----:B--2---:R-:W-:Y:S02]  /*29f30*/  ISETP.GE.AND P1, PT, R0, R15, PT ;  /* 0x0000000f0000720c */ /* 0x004fe40003f26270 */
[----:B------:R-:W0:Y:S01]  /*29f40*/  LDC R14, c[0x0][0x228] ;  /* 0x00008a00ff0e7b82 */ /* 0x000e220000000800 */
[----:B----4-:R-:W-:Y:S01]  /*29f50*/  IMAD.WIDE R6, R13, 0x2, R244 ;  /* 0x000000020d067825 */ /* 0x010fe200078e02f4 */
[----:B------:R-:W-:-:S06]  /*29f60*/  PRMT R5, R103, 0x7632, R5 ;  /* 0x0000763267057816 */ /* 0x000fcc0000000005 */
[----:B------:R-:W2:Y:S01]  /*29f70*/  LDC R15, c[0x0][0x228] ;  /* 0x00008a00ff0f7b82 */ /* 0x000ea20000000800 */
[----:B------:R-:W-:Y:S01]  /*29f80*/  @P5 STG.E.U16 desc[UR60][R6.64], R103 ;  /* 0x0000006706005986 */ /* 0x000fe2000c10153c */
[----:B------:R-:W-:Y:S01]  /*29f90*/  ISETP.LT.AND P5, PT, R220, R11, !P1 ;  /* 0x0000000bdc00720c */ /* 0x000fe20004fa1270 */
[----:B------:R-:W-:-:S05]  /*29fa0*/  IMAD.WIDE R8, R13, 0x2, R246 ;  /* 0x000000020d087825 */ /* 0x000fca00078e02f6 */
[----:B------:R-:W4:Y:S01]  /*29fb0*/  LDC R11, c[0x0][0x22c] ;  /* 0x00008b00ff0b7b82 */ /* 0x000f220000000800 */
[----:B-1----:R-:W-:Y:S01]  /*29fc0*/  IMAD.IADD R13, R13, 0x1, R10 ;  /* 0x000000010d0d7824 */ /* 0x002fe200078e020a */
[----:B------:R1:W-:Y:S01]  /*29fd0*/  @P6 STG.E.U16 desc[UR60][R8.64], R5 ;  /* 0x0000000508006986 */ /* 0x0003e2000c10153c */
[----:B---3--:R-:W-:-:S05]  /*29fe0*/  ISETP.LT.AND P6, PT, R223, R12, !P1 ;  /* 0x0000000cdf00720c */ /* 0x008fca0004fc1270 */
[----:B------:R-:W3:Y:S01]  /*29ff0*/  LDC R10, c[0x0][0x248] ;  /* 0x00009200ff0a7b82 */ /* 0x000ee20000000800 */
[----:B-1----:R-:W-:Y:S01]  /*2a000*/  IMAD.WIDE R4, R13, 0x2, R2 ;  /* 0x000000020d047825 */ /* 0x002fe200078e0202 */
[----:B------:R-:W-:-:S06]  /*2a010*/  PRMT R9, R104, 0x7632, R9 ;  /* 0x0000763268097816 */ /* 0x000fcc0000000009 */
[----:B------:R-:W1:Y:S01]  /*2a020*/  LDC R12, c[0x0][0x228] ;  /* 0x00008a00ff0c7b82 */ /* 0x000e620000000800 */
[----:B------:R-:W-:Y:S01]  /*2a030*/  @P5 STG.E.U16 desc[UR60][R4.64], R104 ;  /* 0x0000006804005986 */ /* 0x000fe2000c10153c */
[----:B------:R-:W-:Y:S01]  /*2a040*/  ISETP.LT.AND P5, PT, R222, R17, !P1 ;  /* 0x00000011de00720c */ /* 0x000fe20004fa1270 */
[----:B------:R-:W-:-:S05]  /*2a050*/  IMAD.WIDE R6, R13, 0x2, R218 ;  /* 0x000000020d067825 */ /* 0x000fca00078e02da */
[----:B------:R-:W1:Y:S01]  /*2a060*/  LDC R17, c[0x0][0x228] ;  /* 0x00008a00ff117b82 */ /* 0x000e620000000800 */
[----:B------:R-:W-:Y:S01]  /*2a070*/  VIADD R0, R217, 0x41 ;  /* 0x00000041d9007836 */ /* 0x000fe20000000000 */
[----:B------:R2:W-:Y:S01]  /*2a080*/  @P6 STG.E.U16 desc[UR60][R6.64], R9 ;  /* 0x0000000906006986 */ /* 0x0005e2000c10153c */
[----:B0-----:R-:W-:-:S03]  /*2a090*/  ISETP.LT.AND P6, PT, R221, R14, !P1 ;  /* 0x0000000edd00720c */ /* 0x001fc60004fc1270 */
[----:B----4-:R-:W-:Y:S02]  /*2a0a0*/  ISETP.GE.AND P1, PT, R0, R11, PT ;  /* 0x0000000b0000720c */ /* 0x010fe40003f26270 */
[----:B------:R-:W0:Y:S01]  /*2a0b0*/  LDC R14, c[0x0][0x228] ;  /* 0x00008a00ff0e7b82 */ /* 0x000e220000000800 */
[----:B--2---:R-:W-:Y:S01]  /*2a0c0*/  IMAD.WIDE R8, R13, 0x2, R244 ;  /* 0x000000020d087825 */ /* 0x004fe200078e02f4 */
        /* <DEDUP_REMOVED lines=10> */
[----:B-1----:R-:W-:-:S05]  /*2a170*/  ISETP.LT.AND P6, PT, R223, R12, !P1 ;  /* 0x0000000cdf00720c */ /* 0x002fca0004fc1270 */
[----:B------:R-:W1:Y:S01]  /*2a180*/  LDC R10, c[0x0][0x248] ;  /* 0x00009200ff0a7b82 */ /* 0x000e620000000800 */
[----:B------:R0:W-:Y:S01]  /*2a190*/  @P5 STG.E.U16 desc[UR60][R6.64], R112 ;  /* 0x0000007006005986 */ /* 0x0001e2000c10153c */
[----:B------:R-:W-:Y:S01]  /*2a1a0*/  ISETP.LT.AND P5, PT, R222, R17, !P1 ;  /* 0x00000011de00720c */ /* 0x000fe20004fa1270 */
[----:B----4-:R-:W-:-:S05]  /*2a1b0*/  IMAD.WIDE R8, R11, 0x2, R218 ;  /* 0x000000020b087825 */ /* 0x010fca00078e02da */
[----:B------:R-:W4:Y:S01]  /*2a1c0*/  LDC R12, c[0x0][0x228] ;  /* 0x00008a00ff0c7b82 */ /* 0x000f220000000800 */
[----:B------:R-:W-:Y:S01]  /*2a1d0*/  VIADD R0, R217, 0x42 ;  /* 0x00000042d9007836 */ /* 0x000fe20000000000 */
[----:B0-----:R-:W-:-:S06]  /*2a1e0*/  PRMT R7, R112, 0x7632, R7 ;  /* 0x0000763270077816 */ /* 0x001fcc0000000007 */
[----:B------:R-:W0:Y:S01]  /*2a1f0*/  LDC R17, c[0x0][0x228] ;  /* 0x00008a00ff117b82 */ /* 0x000e220000000800 */
[----:B------:R-:W-:Y:S01]  /*2a200*/  IMAD.WIDE R4, R11, 0x2, R244 ;  /* 0x000000020b047825 */ /* 0x000fe200078e02f4 */
[----:B------:R-:W-:Y:S01]  /*2a210*/  ISETP.LT.AND P1, PT, R221, R14, !P1 ;  /* 0x0000000edd00720c */ /* 0x000fe20004f21270 */
[----:B------:R2:W-:Y:S01]  /*2a220*/  @P6 STG.E.U16 desc[UR60][R8.64], R7 ;  /* 0x0000000708006986 */ /* 0x0005e2000c10153c */
[----:B---3--:R-:W-:-:S03]  /*2a230*/  ISETP.GE.AND P6, PT, R0, R15, PT ;  /* 0x0000000f0000720c */ /* 0x008fc60003fc6270 */
[----:B------:R3:W-:Y:S01]  /*2a240*/  @P5 STG.E.U16 desc[UR60][R4.64], R116 ;  /* 0x0000007404005986 */ /* 0x0007e2000c10153c */
[----:B------:R-:W3:Y:S01]  /*2a250*/  LDC R14, c[0x0][0x228] ;  /* 0x00008a00ff0e7b82 */ /* 0x000ee20000000800 */
[----:B--2---:R-:W-:Y:S02]  /*2a260*/  ISETP.LT.AND P5, PT, R220, R13, !P6 ;  /* 0x0000000ddc00720c */ /* 0x004fe400077a1270 */
[----:B------:R-:W-:-:S05]  /*2a270*/  PRMT R0, R116, 0x7632, R0 ;  /* 0x0000763274007816 */ /* 0x000fca0000000000 */
[----:B------:R-:W2:Y:S01]  /*2a280*/  LDC R13, c[0x0][0x22c] ;  /* 0x00008b00ff0d7b82 */ /* 0x000ea20000000800 */
[----:B------:R-:W-:-:S04]  /*2a290*/  IMAD.WIDE R6, R11, 0x2, R246 ;  /* 0x000000020b067825 */ /* 0x000fc800078e02f6 */
[----:B-1----:R-:W-:-:S03]  /*2a2a0*/  IMAD.IADD R11, R11, 0x1, R10 ;  /* 0x000000010b0b7824 */ /* 0x002fc600078e020a */
[----:B------:R-:W1:Y:S01]  /*2a2b0*/  LDC R15, c[0x0][0x228] ;  /* 0x00008a00ff0f7b82 */ /* 0x000e620000000800 */
[----:B------:R3:W-:Y:S01]  /*2a2c0*/  @P1 STG.E.U16 desc[UR60][R6.64], R0 ;  /* 0x0000000006001986 */ /* 0x0007e2000c10153c */
[----:B----4-:R-:W-:Y:S01]  /*2a2d0*/  ISETP.LT.AND P1, PT, R223, R12, !P6 ;  /* 0x0000000cdf00720c */ /* 0x010fe20007721270 */
[----:B------:R-:W-:-:S05]  /*2a2e0*/  IMAD.WIDE R8, R11, 0x2, R2 ;  /* 0x000000020b087825 */ /* 0x000fca00078e0202 */
[----:B------:R-:W4:Y:S01]  /*2a2f0*/  LDC R10, c[0x0][0x248] ;  /* 0x00009200ff0a7b82 */ /* 0x000f220000000800 */
[----:B------:R2:W-:Y:S01]  /*2a300*/  @P5 STG.E.U16 desc[UR60][R8.64], R105 ;  /* 0x0000006908005986 */ /* 0x0005e2000c10153c */
[----:B0-----:R-:W-:Y:S01]  /*2a310*/  ISETP.LT.AND P5, PT, R222, R17, !P6 ;  /* 0x00000011de00720c */ /* 0x001fe200077a1270 */
[----:B---3--:R-:W-:-:S05]  /*2a320*/  IMAD.WIDE R4, R11, 0x2, R218 ;  /* 0x000000020b047825 */ /* 0x008fca00078e02da */
[----:B------:R-:W0:Y:S01]  /*2a330*/  LDC R12, c[0x0][0x228] ;  /* 0x00008a00ff0c7b82 */ /* 0x000e220000000800 */
[----:B------:R-:W-:Y:S01]  /*2a340*/  PRMT R7, R105, 0x7632, R7 ;  /* 0x0000763269077816 */ /* 0x000fe20000000007 */
[----:B------:R-:W-:Y:S01]  /*2a350*/  VIADD R0, R217, 0x43 ;  /* 0x00000043d9007836 */ /* 0x000fe20000000000 */
[----:B------:R-:W-:-:S05]  /*2a360*/  ISETP.LT.AND P6, PT, R221, R14, !P6 ;  /* 0x0000000edd00720c */ /* 0x000fca00077c1270 */
[----:B------:R-:W3:Y:S01]  /*2a370*/  LDC R17, c[0x0][0x228] ;  /* 0x00008a00ff117b82 */ /* 0x000ee20000000800 */
[----:B------:R1:W-:Y:S01]  /*2a380*/  @P1 STG.E.U16 desc[UR60][R4.64], R7 ;  /* 0x0000000704001986 */ /* 0x0003e2000c10153c */
[----:B--2---:R-:W-:Y:S02]  /*2a390*/  ISETP.GE.AND P1, PT, R0, R13, PT ;  /* 0x0000000d0000720c */ /* 0x004fe40003f26270 */
[----:B------:R-:W-:-:S04]  /*2a3a0*/  PRMT R9, R109, 0x7632, R9 ;  /* 0x000076326d097816 */ /* 0x000fc80000000009 */
[----:B------:R-:W2:Y:S01]  /*2a3b0*/  LDC R14, c[0x0][0x228] ;  /* 0x00008a00ff0e7b82 */ /* 0x000ea20000000800 */
[----:B-1----:R-:W-:-:S07]  /*2a3c0*/  IMAD.WIDE R6, R11, 0x2, R244 ;  /* 0x000000020b067825 */ /* 0x002fce00078e02f4 */
[----:B------:R-:W1:Y:S01]  /*2a3d0*/  LDC R13, c[0x0][0x22c] ;  /* 0x00008b00ff0d7b82 */ /* 0x000e620000000800 */
[----:B------:R-:W-:Y:S01]  /*2a3e0*/  @P5 STG.E.U16 desc[UR60][R6.64], R109 ;  /* 0x0000006d06005986 */ /* 0x000fe2000c10153c */
[----:B------:R-:W-:Y:S01]  /*2a3f0*/  ISETP.LT.AND P5, PT, R220, R15, !P1 ;  /* 0x0000000fdc00720c */ /* 0x000fe20004fa1270 */
[----:B------:R-:W-:-:S04]  /*2a400*/  IMAD.WIDE R4, R11, 0x2, R246 ;  /* 0x000000020b047825 */ /* 0x000fc800078e02f6 */
[----:B----4-:R-:W-:Y:S01]  /*2a410*/  IMAD.IADD R11, R11, 0x1, R10 ;  /* 0x000000010b0b7824 */ /* 0x010fe200078e020a */
[----:B------:R-:W4:Y:S01]  /*2a420*/  LDC R15, c[0x0][0x228] ;  /* 0x00008a00ff0f7b82 */ /* 0x000f220000000800 */
[----:B------:R3:W-:Y:S01]  /*2a430*/  @P6 STG.E.U16 desc[UR60][R4.64], R9 ;  /* 0x0000000904006986 */ /* 0x0007e2000c10153c */
[----:B0-----:R-:W-:-:S06]  /*2a440*/  ISETP.LT.AND P6, PT, R223, R12, !P1 ;  /* 0x0000000cdf00720c */ /* 0x001fcc0004fc1270 */
[----:B------:R-:W0:Y:S01]  /*2a450*/  LDC R10, c[0x0][0x248] ;  /* 0x00009200ff0a7b82 */ /* 0x000e220000000800 */
        /* <DEDUP_REMOVED lines=9> */
[----:B--2---:R-:W-:-:S03]  /*2a4f0*/  ISETP.LT.AND P6, PT, R221, R14, !P1 ;  /* 0x0000000edd00720c */ /* 0x004fc60004fc1270 */
[----:B-1----:R-:W-:Y:S02]  /*2a500*/  ISETP.GE.AND P1, PT, R0, R13, PT ;  /* 0x0000000d0000720c */ /* 0x002fe40003f26270 */
[----:B------:R-:W1:Y:S01]  /*2a510*/  LDC R14, c[0x0][0x228] ;  /* 0x00008a00ff0e7b82 */ /* 0x000e620000000800 */
[----:B------:R-:W-:-:S07]  /*2a520*/  IMAD.WIDE R4, R11, 0x2, R244 ;  /* 0x000000020b047825 */ /* 0x000fce00078e02f4 */
[----:B------:R-:W2:Y:S01]  /*2a530*/  LDC R21, c[0x0][0x228] ;  /* 0x00008a00ff157b82 */ /* 0x000ea20000000800 */
[----:B------:R3:W-:Y:S01]  /*2a540*/  @P5 STG.E.U16 desc[UR60][R4.64], R117 ;  /* 0x0000007504005986 */ /* 0x0007e2000c10153c */
[----:B----4-:R-:W-:Y:S01]  /*2a550*/  ISETP.LT.AND P5, PT, R220, R15, !P1 ;  /* 0x0000000fdc00720c */ /* 0x010fe20004fa1270 */
[----:B0-----:R-:W-:-:S05]  /*2a560*/  IMAD.IADD R13, R11, 0x1, R10 ;  /* 0x000000010b0d7824 */ /* 0x001fca00078e020a */
[----:B------:R-:W0:Y:S01]  /*2a570*/  LDC R15, c[0x0][0x22c] ;  /* 0x00008b00ff0f7b82 */ /* 0x000e220000000800 */
[----:B------:R-:W-:Y:S01]  /*2a580*/  IMAD.WIDE R8, R11, 0x2, R246 ;  /* 0x000000020b087825 */ /* 0x000fe200078e02f6 */
[----:B------:R-:W-:-:S06]  /*2a590*/  PRMT R16, R117, 0x7632, R16 ;  /* 0x0000763275107816 */ /* 0x000fcc0000000010 */
[----:B------:R-:W4:Y:S01]  /*2a5a0*/  LDC R11, c[0x0][0x228] ;  /* 0x00008a00ff0b7b82 */ /* 0x000f220000000800 */
[----:B------:R-:W-:Y:S01]  /*2a5b0*/  IMAD.WIDE R6, R13, 0x2, R2 ;  /* 0x000000020d067825 */ /* 0x000fe200078e0202 */
[----:B------:R-:W-:Y:S01]  /*2a5c0*/  @P6 STG.E.U16 desc[UR60][R8.64], R16 ;  /* 0x0000001008006986 */ /* 0x000fe2000c10153c */
[----:B---3--:R-:W-:-:S05]  /*2a5d0*/  ISETP.LT.AND P6, PT, R223, R12, !P1 ;  /* 0x0000000cdf00720c */ /* 0x008fca0004fc1270 */
[----:B------:R-:W3:Y:S01]  /*2a5e0*/  LDC R10, c[0x0][0x248] ;  /* 0x00009200ff0a7b82 */ /* 0x000ee20000000800 */
[----:B------:R1:W-:Y:S01]  /*2a5f0*/  @P5 STG.E.U16 desc[UR60][R6.64], R106 ;  /* 0x0000006a06005986 */ /* 0x0003e2000c10153c */
[----:B------:R-:W-:Y:S01]  /*2a600*/  ISETP.LT.AND P5, PT, R222, R17, !P1 ;  /* 0x00000011de00720c */ /* 0x000fe20004fa1270 */
[----:B------:R-:W-:-:S05]  /*2a610*/  IMAD.WIDE R4, R13, 0x2, R218 ;  /* 0x000000020d047825 */ /* 0x000fca00078e02da */
[----:B------:R-:W2:Y:S01]  /*2a620*/  LDC R12, c[0x0][0x228] ;  /* 0x00008a00ff0c7b82 */ /* 0x000ea20000000800 */
[----:B------:R-:W-:Y:S01]  /*2a630*/  VIADD R0, R217, 0x45 ;  /* 0x00000045d9007836 */ /* 0x000fe20000000000 */
[----:B-1----:R-:W-:-:S06]  /*2a640*/  PRMT R7, R106, 0x7632, R7 ;  /* 0x000076326a077816 */ /* 0x002fcc0000000007 */
[----:B------:R-:W1:Y:S01]  /*2a650*/  LDC R17, c[0x0][0x228] ;  /* 0x00008a00ff117b82 */ /* 0x000e620000000800 */
[----:B------:R-:W-:Y:S01]  /*2a660*/  IMAD.WIDE R8, R13, 0x2, R244 ;  /* 0x000000020d087825 */ /* 0x000fe200078e02f4 */
[----:B------:R4:W-:Y:S01]  /*2a670*/  @P6 STG.E.U16 desc[UR60][R4.64], R7 ;  /* 0x0000000704006986 */ /* 0x0009e2000c10153c */
[----:B0-----:R-:W-:Y:S02]  /*2a680*/  ISETP.GE.AND P6, PT, R0, R15, PT ;  /* 0x0000000f0000720c */ /* 0x001fe40003fc6270 */
        /* <DEDUP_REMOVED lines=11> */
[----:B--2---:R-:W-:-:S05]  /*2a740*/  ISETP.LT.AND P1, PT, R223, R12, !P6 ;  /* 0x0000000cdf00720c */ /* 0x004fca0007721270 */
[----:B------:R-:W2:Y:S01]  /*2a750*/  LDC R10, c[0x0][0x248] ;  /* 0x00009200ff0a7b82 */ /* 0x000ea20000000800 */
        /* <DEDUP_REMOVED lines=8> */
[----:B----4-:R-:W-:Y:S01]  /*2a7e0*/  ISETP.LT.AND P6, PT, R221, R14, !P6 ;  /* 0x0000000edd00720c */ /* 0x010fe200077c1270 */
[----:B------:R4:W-:Y:S01]  /*2a7f0*/  @P1 STG.E.U16 desc[UR60][R8.64], R5 ;  /* 0x0000000508001986 */ /* 0x0009e2000c10153c */
[----:B------:R-:W-:-:S03]  /*2a800*/  ISETP.GE.AND P1, PT, R0, R11, PT ;  /* 0x0000000b0000720c */ /* 0x000fc60003f26270 */
[----:B------:R2:W-:Y:S01]  /*2a810*/  @P5 STG.E.U16 desc[UR60][R6.64], R118 ;  /* 0x0000007606005986 */ /* 0x0005e2000c10153c */
[----:B------:R-:W0:Y:S01]  /*2a820*/  LDC R14, c[0x0][0x228] ;  /* 0x00008a00ff0e7b82 */ /* 0x000e220000000800 */
[----:B---3--:R-:W-:-:S07]  /*2a830*/  ISETP.LT.AND P5, PT, R220, R15, !P1 ;  /* 0x0000000fdc00720c */ /* 0x008fce0004fa1270 */
[----:B------:R-:W3:Y:S01]  /*2a840*/  LDC R11, c[0x0][0x22c] ;  /* 0x00008b00ff0b7b82 */ /* 0x000ee20000000800 */
[----:B----4-:R-:W-:Y:S01]  /*2a850*/  IMAD.WIDE R4, R13, 0x2, R246 ;  /* 0x000000020d047825 */ /* 0x010fe200078e02f6 */
[----:B--2---:R-:W-:-:S03]  /*2a860*/  PRMT R7, R118, 0x7632, R7 ;  /* 0x0000763276077816 */ /* 0x004fc60000000007 */
[----:B------:R-:W-:-:S03]  /*2a870*/  IMAD.IADD R13, R13, 0x1, R10 ;  /* 0x000000010d0d7824 */ /* 0x000fc600078e020a */
[----:B------:R-:W2:Y:S01]  /*2a880*/  LDC R15, c[0x0][0x228] ;  /* 0x00008a00ff0f7b82 */ /* 0x000ea20000000800 */
[----:B------:R4:W-:Y:S01]  /*2a890*/  @P6 STG.E.U16 desc[UR60][R4.64], R7 ;  /* 0x0000000704006986 */ /* 0x0009e2000c10153c */
[----:B------:R-:W-:Y:S01]  /*2a8a0*/  IMAD.WIDE R8, R13, 0x2, R2 ;  /* 0x000000020d087825 */ /* 0x000fe200078e0202 */
[----:B-1----:R-:W-:-:S05]  /*2a8b0*/  ISETP.LT.AND P6, PT, R223, R12, !P1 ;  /* 0x0000000cdf00720c */ /* 0x002fca0004fc1270 */
[----:B------:R-:W1:Y:S01]  /*2a8c0*/  LDC R10, c[0x0][0x248] ;  /* 0x00009200ff0a7b82 */ /* 0x000e620000000800 */
[----:B------:R-:W-:Y:S01]  /*2a8d0*/  @P5 STG.E.U16 desc[UR60][R8.64], R107 ;  /* 0x0000006b08005986 */ /* 0x000fe2000c10153c */
[----:B0-----:R-:W-:-:S06]  /*2a8e0*/  ISETP.LT.AND P5, PT, R222, R17, !P1 ;  /* 0x00000011de00720c */ /* 0x001fcc0004fa1270 */
[----:B------:R-:W0:Y:S01]  /*2a8f0*/  LDC R12, c[0x0][0x228] ;  /* 0x00008a00ff0c7b82 */ /* 0x000e220000000800 */
[----:B----4-:R-:W-:Y:S01]  /*2a900*/  PRMT R5, R107, 0x7632, R5 ;  /* 0x000076326b057816 */ /* 0x010fe20000000005 */
[----:B------:R-:W-:-:S04]  /*2a910*/  IMAD.WIDE R6, R13, 0x2, R218 ;  /* 0x000000020d067825 */ /* 0x000fc800078e02da */
[----:B------:R-:W-:Y:S02]  /*2a920*/  VIADD R0, R217, 0x47 ;  /* 0x00000047d9007836 */ /* 0x000fe40000000000 */
[----:B------:R-:W4:Y:S01]  /*2a930*/  LDC R17, c[0x0][0x228] ;  /* 0x00008a00ff117b82 */ /* 0x000f220000000800 */
[----:B------:R3:W-:Y:S01]  /*2a940*/  @P6 STG.E.U16 desc[UR60][R6.64], R5 ;  /* 0x0000000506006986 */ /* 0x0007e2000c10153c */
[----:B------:R-:W-:Y:S02]  /*2a950*/  ISETP.LT.AND P6, PT, R221, R14, !P1 ;  /* 0x0000000edd00720c */ /* 0x000fe40004fc1270 */
[----:B---3--:R-:W-:-:S04]  /*2a960*/  ISETP.GE.AND P1, PT, R0, R11, PT ;  /* 0x0000000b0000720c */ /* 0x008fc80003f26270 */
[----:B------:R-:W3:Y:S01]  /*2a970*/  LDC R14, c[0x0][0x228] ;  /* 0x00008a00ff0e7b82 */ /* 0x000ee20000000800 */
[----:B------:R-:W-:Y:S01]  /*2a980*/  IMAD.WIDE R4, R13, 0x2, R244 ;  /* 0x000000020d047825 */ /* 0x000fe200078e02f4 */
[----:B------:R-:W-:-:S06]  /*2a990*/  PRMT R7, R111, 0x7632, R7 ;  /* 0x000076326f077816 */ /* 0x000fcc0000000007 */
[----:B------:R-:W3:Y:S01]  /*2a9a0*/  LDC R11, c[0x0][0x22c] ;  /* 0x00008b00ff0b7b82 */ /* 0x000ee20000000800 */
[----:B------:R-:W-:Y:S01]  /*2a9b0*/  @P5 STG.E.U16 desc[UR60][R4.64], R111 ;  /* 0x0000006f04005986 */ /* 0x000fe2000c10153c */
[----:B--2---:R-:W-:Y:S01]  /*2a9c0*/  ISETP.LT.AND P5, PT, R220, R15, !P1 ;  /* 0x0000000fdc00720c */ /* 0x004fe20004fa1270 */
[----:B------:R-:W-:-:S04]  /*2a9d0*/  IMAD.WIDE R8, R13, 0x2, R246 ;  /* 0x000000020d087825 */ /* 0x000fc800078e02f6 */
[----:B-1----:R-:W-:Y:S01]  /*2a9e0*/  IMAD.IADD R13, R13, 0x1, R10 ;  /* 0x000000010d0d7824 */ /* 0x002fe200078e020a */
[----:B------:R-:W1:Y:S01]  /*2a9f0*/  LDC R15, c[0x0][0x228] ;  /* 0x00008a00ff0f7b82 */ /* 0x000e620000000800 */
[----:B------:R2:W-:Y:S01]  /*2aa00*/  @P6 STG.E.U16 desc[UR60][R8.64], R7 ;  /* 0x0000000708006986 */ /* 0x0005e2000c10153c */
[----:B0-----:R-:W-:-:S06]  /*2aa10*/  ISETP.LT.AND P6, PT, R223, R12, !P1 ;  /* 0x0000000cdf00720c */ /* 0x001fcc0004fc1270 */
[----:B------:R-:W0:Y:S01]  /*2aa20*/  LDC R10, c[0x0][0x248] ;  /* 0x00009200ff0a7b82 */ /* 0x000e220000000800 */
[----:B--2---:R-:W-:-:S07]  /*2aa30*/  IMAD.WIDE R6, R13, 0x2, R2 ;  /* 0x000000020d067825 */ /* 0x004fce00078e0202 */
[----:B------:R-:W2:Y:S01]  /*2aa40*/  LDC R12, c[0x0][0x228] ;  /* 0x00008a00ff0c7b82 */ /* 0x000ea20000000800 */
[----:B------:R-:W-:Y:S01]  /*2aa50*/  @P5 STG.E.U16 desc[UR60][R6.64], R115 ;  /* 0x0000007306005986 */ /* 0x000fe2000c10153c */
[----:B----4-:R-:W-:Y:S01]  /*2aa60*/  ISETP.LT.AND P5, PT, R222, R17, !P1 ;  /* 0x00000011de00720c */ /* 0x010fe20004fa1270 */
[----:B------:R-:W-:Y:S01]  /*2aa70*/  IMAD.WIDE R4, R13, 0x2, R218 ;  /* 0x000000020d047825 */ /* 0x000fe200078e02da */
[----:B------:R-:W-:-:S04]  /*2aa80*/  PRMT R9, R115, 0x7632, R9 ;  /* 0x0000763273097816 */ /* 0x000fc80000000009 */
[----:B------:R-:W4:Y:S01]  /*2aa90*/  LDC R17, c[0x0][0x228] ;  /* 0x00008a00ff117b82 */ /* 0x000f220000000800 */
[----:B------:R-:W-:Y:S01]  /*2aaa0*/  VIADD R0, R217, 0x48 ;  /* 0x00000048d9007836 */ /* 0x000fe20000000000 */
[----:B------:R1:W-:Y:S01]  /*2aab0*/  @P6 STG.E.U16 desc[UR60][R4.64], R9 ;  /* 0x0000000904006986 */ /* 0x0003e2000c10153c */
[----:B---3--:R-:W-:-:S03]  /*2aac0*/  ISETP.LT.AND P6, PT, R221, R14, !P1 ;  /* 0x0000000edd00720c */ /* 0x008fc60004fc1270 */
[----:B------:R-:W-:Y:S02]  /*2aad0*/  ISETP.GE.AND P1, PT, R0, R11, PT ;  /* 0x0000000b0000720c */ /* 0x000fe40003f26270 */
        /* <DEDUP_REMOVED lines=8> */
[----:B0-----:R-:W-:Y:S01]  /*2ab60*/  IMAD.IADD R13, R13, 0x1, R10 ;  /* 0x000000010d0d7824 */ /* 0x001fe200078e020a */
[----:B------:R0:W-:Y:S01]  /*2ab70*/  @P6 STG.E.U16 desc[UR60][R6.64], R5 ;  /* 0x0000000506006986 */ /* 0x0001e2000c10153c */
[----:B--2---:R-:W-:-:S05]  /*2ab80*/  ISETP.LT.AND P6, PT, R223, R12, !P1 ;  /* 0x0000000cdf00720c */ /* 0x004fca0004fc1270 */
[----:B------:R-:W2:Y:S01]  /*2ab90*/  LDC R10, c[0x0][0x248] ;  /* 0x00009200ff0a7b82 */ /* 0x000ea20000000800 */
[----:B0-----:R-:W-:-:S07]  /*2aba0*/  IMAD.WIDE R4, R13, 0x2, R2 ;  /* 0x000000020d047825 */ /* 0x001fce00078e0202 */
[----:B------:R-:W0:Y:S01]  /*2abb0*/  LDC R12, c[0x0][0x228] ;  /* 0x00008a00ff0c7b82 */ /* 0x000e220000000800 */
[----:B------:R-:W-:Y:S01]  /*2abc0*/  PRMT R7, R120, 0x7632, R7 ;  /* 0x0000763278077816 */ /* 0x000fe20000000007 */
[----:B------:R-:W-:Y:S01]  /*2abd0*/  @P5 STG.E.U16 desc[UR60][R4.64], R120 ;  /* 0x0000007804005986 */ /* 0x000fe2000c10153c */
[----:B----4-:R-:W-:Y:S01]  /*2abe0*/  ISETP.LT.AND P5, PT, R222, R17, !P1 ;  /* 0x00000011de00720c */ /* 0x010fe20004fa1270 */
[----:B------:R-:W-:-:S04]  /*2abf0*/  IMAD.WIDE R8, R13, 0x2, R218 ;  /* 0x000000020d087825 */ /* 0x000fc800078e02da */
[----:B------:R-:W4:Y:S01]  /*2ac00*/  LDC R17, c[0x0][0x228] ;  /* 0x00008a00ff117b82 */ /* 0x000f220000000800 */
[----:B------:R-:W-:Y:S01]  /*2ac10*/  VIADD R0, R217, 0x49 ;  /* 0x00000049d9007836 */ /* 0x000fe20000000000 */
[----:B------:R1:W-:Y:S01]  /*2ac20*/  @P6 STG.E.U16 desc[UR60][R8.64], R7 ;  /* 0x0000000708006986 */ /* 0x0003e2000c10153c */
[----:B---3--:R-:W-:-:S03]  /*2ac30*/  ISETP.LT.AND P6, PT, R221, R14, !P1 ;  /* 0x0000000edd00720c */ /* 0x008fc60004fc1270 */
[----:B-1----:R-:W-:Y:S02]  /*2ac40*/  ISETP.GE.AND P1, PT, R0, R11, PT ;  /* 0x0000000b0000720c */ /* 0x002fe40003f26270 */
[----:B------:R-:W1:Y:S01]  /*2ac50*/  LDC R14, c[0x0][0x228] ;  /* 0x00008a00ff0e7b82 */ /* 0x000e620000000800 */
[----:B------:R-:W-:-:S07]  /*2ac60*/  IMAD.WIDE R6, R13, 0x2, R244 ;  /* 0x000000020d067825 */ /* 0x000fce00078e02f4 */
[----:B------:R-:W3:Y:S01]  /*2ac70*/  LDC R18, c[0x0][0x228] ;  /* 0x00008a00ff127b82 */ /* 0x000ee20000000800 */
[----:B------:R4:W-:Y:S01]  /*2ac80*/  @P5 STG.E.U16 desc[UR60][R6.64], R124 ;  /* 0x0000007c06005986 */ /* 0x0009e2000c10153c */
[----:B------:R-:W-:-:S06]  /*2ac90*/  ISETP.LT.AND P5, PT, R220, R15, !P1 ;  /* 0x0000000fdc00720c */ /* 0x000fcc0004fa1270 */
[----:B------:R-:W1:Y:S01]  /*2aca0*/  LDC R15, c[0x0][0x22c] ;  /* 0x00008b00ff0f7b82 */ /* 0x000e620000000800 */
[C---:B--2---:R-:W-:Y:S01]  /*2acb0*/  IMAD.IADD R11, R13.reuse, 0x1, R10 ;  /* 0x000000010d0b7824 */ /* 0x044fe200078e020a */
[----:B------:R-:W-:Y:S01]  /*2acc0*/  PRMT R16, R124, 0x7632, R16 ;  /* 0x000076327c107816 */ /* 0x000fe20000000010 */
[----:B------:R-:W-:-:S05]  /*2acd0*/  IMAD.WIDE R4, R13, 0x2, R246 ;  /* 0x000000020d047825 */ /* 0x000fca00078e02f6 */
[----:B------:R-:W2:Y:S01]  /*2ace0*/  LDC R13, c[0x0][0x228] ;  /* 0x00008a00ff0d7b82 */ /* 0x000ea20000000800 */
[----:B------:R-:W-:Y:S01]  /*2acf0*/  IMAD.WIDE R8, R11, 0x2, R2 ;  /* 0x000000020b087825 */ /* 0x000fe200078e0202 */
[----:B------:R-:W-:Y:S01]  /*2ad00*/  @P6 STG.E.U16 desc[UR60][R4.64], R16 ;  /* 0x0000001004006986 */ /* 0x000fe2000c10153c */
[----:B0-----:R-:W-:-:S05]  /*2ad10*/  ISETP.LT.AND P6, PT, R223, R12, !P1 ;  /* 0x0000000cdf00720c */ /* 0x001fca0004fc1270 */
[----:B------:R-:W0:Y:S01]  /*2ad20*/  LDC R10, c[0x0][0x248] ;  /* 0x00009200ff0a7b82 */ /* 0x000e220000000800 */
[----:B------:R3:W-:Y:S01]  /*2ad30*/  @P5 STG.E.U16 desc[UR60][R8.64], R128 ;  /* 0x0000008008005986 */ /* 0x0007e2000c10153c */
[----:B----4-:R-:W-:Y:S01]  /*2ad40*/  ISETP.LT.AND P5, PT, R222, R17, !P1 ;  /* 0x00000011de00720c */ /* 0x010fe20004fa1270 */
[----:B------:R-:W-:-:S05]  /*2ad50*/  IMAD.WIDE R6, R11, 0x2, R218 ;  /* 0x000000020b067825 */ /* 0x000fca00078e02da */
        /* <DEDUP_REMOVED lines=9> */
[----:B--2---:R-:W-:Y:S01]  /*2adf0*/  ISETP.LT.AND P5, PT, R220, R13, !P6 ;  /* 0x0000000ddc00720c */ /* 0x004fe200077a1270 */
[----:B------:R-:W2:Y:S01]  /*2ae00*/  LDC R14, c[0x0][0x228] ;  /* 0x00008a00ff0e7b82 */ /* 0x000ea20000000800 */
[----:B------:R-:W-:-:S07]  /*2ae10*/  PRMT R0, R132, 0x7632, R0 ;  /* 0x0000763284007816 */ /* 0x000fce0000000000 */
[----:B------:R-:W2:Y:S01]  /*2ae20*/  LDC R13, c[0x0][0x22c] ;  /* 0x00008b00ff0d7b82 */ /* 0x000ea20000000800 */
        /* <DEDUP_REMOVED lines=15> */
[----:B--2---:R-:W-:Y:S01]  /*2af20*/  ISETP.LT.AND P6, PT, R221, R14, !P6 ;  /* 0x0000000edd00720c */ /* 0x004fe200077c1270 */
[----:B------:R2:W-:Y:S01]  /*2af30*/  @P1 STG.E.U16 desc[UR60][R4.64], R7 ;  /* 0x0000000704001986 */ /* 0x0005e2000c10153c */
[----:B------:R-:W-:-:S03]  /*2af40*/  ISETP.GE.AND P1, PT, R0, R13, PT ;  /* 0x0000000d0000720c */ /* 0x000fc60003f26270 */
[----:B------:R2:W-:Y:S01]  /*2af50*/  @P5 STG.E.U16 desc[UR60][R8.64], R125 ;  /* 0x0000007d08005986 */ /* 0x0005e2000c10153c */
[----:B------:R-:W1:Y:S01]  /*2af60*/  LDC R14, c[0x0][0x228] ;  /* 0x00008a00ff0e7b82 */ /* 0x000e620000000800 */
[----:B0-----:R-:W-:-:S07]  /*2af70*/  ISETP.LT.AND P5, PT, R220, R15, !P1 ;  /* 0x0000000fdc00720c */ /* 0x001fce0004fa1270 */
[----:B------:R-:W0:Y:S01]  /*2af80*/  LDC R13, c[0x0][0x22c] ;  /* 0x00008b00ff0d7b82 */ /* 0x000e220000000800 */
[----:B--2---:R-:W-:Y:S01]  /*2af90*/  IMAD.WIDE R4, R11, 0x2, R246 ;  /* 0x000000020b047825 */ /* 0x004fe200078e02f6 */
[----:B------:R-:W-:-:S03]  /*2afa0*/  PRMT R9, R125, 0x7632, R9 ;  /* 0x000076327d097816 */ /* 0x000fc60000000009 */
[----:B----4-:R-:W-:-:S03]  /*2afb0*/  IMAD.IADD R11, R11, 0x1, R10 ;  /* 0x000000010b0b7824 */ /* 0x010fc600078e020a */
[----:B------:R-:W2:Y:S01]  /*2afc0*/  LDC R15, c[0x0][0x228] ;  /* 0x00008a00ff0f7b82 */ /* 0x000ea20000000800 */
[----:B------:R4:W-:Y:S01]  /*2afd0*/  @P6 STG.E.U16 desc[UR60][R4.64], R9 ;  /* 0x0000000904006986 */ /* 0x0009e2000c10153c */
[----:B------:R-:W-:Y:S01]  /*2afe0*/  IMAD.WIDE R6, R11, 0x2, R2 ;  /* 0x000000020b067825 */ /* 0x000fe200078e0202 */
[----:B---3--:R-:W-:-:S05]  /*2aff0*/  ISETP.LT.AND P6, PT, R223, R12, !P1 ;  /* 0x0000000cdf00720c */ /* 0x008fca0004fc1270 */
[----:B------:R-:W3:Y:S01]  /*2b000*/  LDC R10, c[0x0][0x248] ;  /* 0x00009200ff0a7b82 */ /* 0x000ee20000000800 */
[----:B------:R-:W-:Y:S01]  /*2b010*/  @P5 STG.E.U16 desc[UR60][R6.64], R129 ;  /* 0x0000008106005986 */ /* 0x000fe2000c10153c */
[----:B-1----:R-:W-:Y:S02]  /*2b020*/  ISETP.LT.AND P5, PT, R222, R17, !P1 ;  /* 0x00000011de00720c */ /* 0x002fe40004fa1270 */
[----:B----4-:R-:W-:Y:S01]  /*2b030*/  PRMT R5, R129, 0x7632, R5 ;  /* 0x0000763281057816 */ /* 0x010fe20000000005 */
[----:B------:R-:W-:-:S03]  /*2b040*/  IMAD.WIDE R8, R11, 0x2, R218 ;  /* 0x000000020b087825 */ /* 0x000fc600078e02da */
[----:B------:R-:W1:Y:S01]  /*2b050*/  LDC R12, c[0x0][0x228] ;  /* 0x00008a00ff0c7b82 */ /* 0x000e620000000800 */
[----:B------:R-:W-:Y:S01]  /*2b060*/  VIADD R0, R217, 0x4c ;  /* 0x0000004cd9007836 */ /* 0x000fe20000000000 */
[----:B------:R4:W-:Y:S01]  /*2b070*/  @P6 STG.E.U16 desc[UR60][R8.64], R5 ;  /* 0x0000000508006986 */ /* 0x0009e2000c10153c */
[----:B------:R-:W-:-:S05]  /*2b080*/  ISETP.LT.AND P6, PT, R221, R14, !P1 ;  /* 0x0000000edd00720c */ /* 0x000fca0004fc1270 */
[----:B------:R-:W1:Y:S01]  /*2b090*/  LDC R17, c[0x0][0x228] ;  /* 0x00008a00ff117b82 */ /* 0x000e620000000800 */
[----:B0-----:R-:W-:Y:S01]  /*2b0a0*/  ISETP.GE.AND P1, PT, R0, R13, PT ;  /* 0x0000000d0000720c */ /* 0x001fe20003f26270 */
[----:B----4-:R-:W-:-:S06]  /*2b0b0*/  IMAD.WIDE R4, R11, 0x2, R244 ;  /* 0x000000020b047825 */ /* 0x010fcc00078e02f4 */
[----:B------:R-:W0:Y:S01]  /*2b0c0*/  LDC R14, c[0x0][0x228] ;  /* 0x00008a00ff0e7b82 */ /* 0x000e220000000800 */
[----:B------:R4:W-:Y:S01]  /*2b0d0*/  @P5 STG.E.U16 desc[UR60][R4.64], R133 ;  /* 0x0000008504005986 */ /* 0x0009e2000c10153c */
[----:B--2---:R-:W-:-:S06]  /*2b0e0*/  ISETP.LT.AND P5, PT, R220, R15, !P1 ;  /* 0x0000000fdc00720c */ /* 0x004fcc0004fa1270 */
[----:B------:R-:W2:Y:S01]  /*2b0f0*/  LDC R15, c[0x0][0x22c] ;  /* 0x00008b00ff0f7b82 */ /* 0x000ea20000000800 */
[----:B---3--:R-:W-:Y:S01]  /*2b100*/  IMAD.IADD R13, R11, 0x1, R10 ;  /* 0x000000010b0d7824 */ /* 0x008fe200078e020a */
[----:B------:R-:W-:Y:S01]  /*2b110*/  PRMT R16, R133, 0x7632, R16 ;  /* 0x0000763285107816 */ /* 0x000fe20000000010 */
[----:B------:R-:W-:-:S05]  /*2b120*/  IMAD.WIDE R6, R11, 0x2, R246 ;  /* 0x000000020b067825 */ /* 0x000fca00078e02f6 */
[----:B------:R-:W3:Y:S01]  /*2b130*/  LDC R11, c[0x0][0x228] ;  /* 0x00008a00ff0b7b82 */ /* 0x000ee20000000800 */
        /* <DEDUP_REMOVED lines=9> */
[----:B------:R-:W-:-:S06]  /*2b1d0*/  PRMT R9, R122, 0x7632, R9 ;  /* 0x000076327a097816 */ /* 0x000fcc0000000009 */
[----:B------:R-:W4:Y:S01]  /*2b1e0*/  LDC R17, c[0x0][0x228] ;  /* 0x00008a00ff117b82 */ /* 0x000f220000000800 */
[----:B------:R-:W-:Y:S01]  /*2b1f0*/  IMAD.WIDE R6, R13, 0x2, R244 ;  /* 0x000000020d067825 */ /* 0x000fe200078e02f4 */
[----:B------:R1:W-:Y:S01]  /*2b200*/  @P6 STG.E.U16 desc[UR60][R4.64], R9 ;  /* 0x0000000904006986 */ /* 0x0003e2000c10153c */
[----:B--2---:R-:W-:Y:S02]  /*2b210*/  ISETP.GE.AND P6, PT, R0, R15, PT ;  /* 0x0000000f0000720c */ /* 0x004fe40003fc6270 */
[----:B0-----:R-:W-:Y:S01]  /*2b220*/  ISETP.LT.AND P1, PT, R221, R14, !P1 ;  /* 0x0000000edd00720c */ /* 0x001fe20004f21270 */
[----:B------:R0:W-:Y:S01]  /*2b230*/  @P5 STG.E.U16 desc[UR60][R6.64], R126 ;  /* 0x0000007e06005986 */ /* 0x0001e2000c10153c */
[----:B---3--:R-:W-:Y:S01]  /*2b240*/  ISETP.LT.AND P5, PT, R220, R11, !P6 ;  /* 0x0000000bdc00720c */ /* 0x008fe200077a1270 */
[----:B------:R-:W2:Y:S01]  /*2b250*/  LDC R14, c[0x0][0x228] ;  /* 0x00008a00ff0e7b82 */ /* 0x000ea20000000800 */
[----:B------:R-:W-:-:S07]  /*2b260*/  PRMT R0, R126, 0x7632, R0 ;  /* 0x000076327e007816 */ /* 0x000fce0000000000 */
[----:B------:R-:W3:Y:S01]  /*2b270*/  LDC R11, c[0x0][0x22c] ;  /* 0x00008b00ff0b7b82 */ /* 0x000ee20000000800 */
[----:B-1----:R-:W-:-:S04]  /*2b280*/  IMAD.WIDE R8, R13, 0x2, R246 ;  /* 0x000000020d087825 */ /* 0x002fc800078e02f6 */
[----:B------:R-:W-:-:S03]  /*2b290*/  IMAD.IADD R13, R13, 0x1, R10 ;  /* 0x000000010d0d7824 */ /* 0x000fc600078e020a */
[----:B------:R-:W1:Y:S01]  /*2b2a0*/  LDC R15, c[0x0][0x228] ;  /* 0x00008a00ff0f7b82 */ /* 0x000e620000000800 */
[----:B------:R-:W-:Y:S01]  /*2b2b0*/  IMAD.WIDE R4, R13, 0x2, R2 ;  /* 0x000000020d047825 */ /* 0x000fe200078e0202 */
[----:B------:R-:W-:Y:S01]  /*2b2c0*/  @P1 STG.E.U16 desc[UR60][R8.64], R0 ;  /* 0x0000000008001986 */ /* 0x000fe2000c10153c */
[----:B----4-:R-:W-:-:S05]  /*2b2d0*/  ISETP.LT.AND P1, PT, R223, R12, !P6 ;  /* 0x0000000cdf00720c */ /* 0x010fca0007721270 */
[----:B------:R-:W4:Y:S01]  /*2b2e0*/  LDC R10, c[0x0][0x248] ;  /* 0x00009200ff0a7b82 */ /* 0x000f220000000800 */
[----:B------:R0:W-:Y:S01]  /*2b2f0*/  @P5 STG.E.U16 desc[UR60][R4.64], R130 ;  /* 0x0000008204005986 */ /* 0x0001e2000c10153c */
[----:B------:R-:W-:-:S06]  /*2b300*/  ISETP.LT.AND P5, PT, R222, R17, !P6 ;  /* 0x00000011de00720c */ /* 0x000fcc00077a1270 */
[----:B------:R-:W4:Y:S01]  /*2b310*/  LDC R12, c[0x0][0x228] ;  /* 0x00008a00ff0c7b82 */ /* 0x000f220000000800 */
[----:B0-----:R-:W-:Y:S01]  /*2b320*/  IMAD.WIDE R6, R13, 0x2, R218 ;  /* 0x000000020d067825 */ /* 0x001fe200078e02da */
[----:B------:R-:W-:-:S03]  /*2b330*/  PRMT R5, R130, 0x7632, R5 ;  /* 0x0000763282057816 */ /* 0x000fc60000000005 */
[----:B------:R-:W-:-:S03]  /*2b340*/  VIADD R0, R217, 0x4e ;  /* 0x0000004ed9007836 */ /* 0x000fc60000000000 */
[----:B------:R-:W0:Y:S01]  /*2b350*/  LDC R17, c[0x0][0x228] ;  /* 0x00008a00ff117b82 */ /* 0x000e220000000800 */
[----:B------:R-:W-:Y:S01]  /*2b360*/  IMAD.WIDE R8, R13, 0x2, R244 ;  /* 0x000000020d087825 */ /* 0x000fe200078e02f4 */
[----:B--2---:R-:W-:Y:S01]  /*2b370*/  ISETP.LT.AND P6, PT, R221, R14, !P6 ;  /* 0x0000000edd00720c */ /* 0x004fe200077c1270 */
[----:B------:R2:W-:Y:S01]  /*2b380*/  @P1 STG.E.U16 desc[UR60][R6.64], R5 ;  /* 0x0000000506001986 */ /* 0x0005e2000c10153c */
[----:B---3--:R-:W-:-:S03]  /*2b390*/  ISETP.GE.AND P1, PT, R0, R11, PT ;  /* 0x0000000b0000720c */ /* 0x008fc60003f26270 */
[----:B------:R-:W-:Y:S01]  /*2b3a0*/  @P5 STG.E.U16 desc[UR60][R8.64], R134 ;  /* 0x0000008608005986 */ /* 0x000fe2000c10153c */
[----:B------:R-:W3:Y:S01]  /*2b3b0*/  LDC R14, c[0x0][0x228] ;  /* 0x00008a00ff0e7b82 */ /* 0x000ee20000000800 */
[----:B-1----:R-:W-:-:S07]  /*2b3c0*/  ISETP.LT.AND P5, PT, R220, R15, !P1 ;  /* 0x0000000fdc00720c */ /* 0x002fce0004fa1270 */
[----:B------:R-:W1:Y:S01]  /*2b3d0*/  LDC R11, c[0x0][0x22c] ;  /* 0x00008b00ff0b7b82 */ /* 0x000e620000000800 */
[----:B--2---:R-:W-:Y:S01]  /*2b3e0*/  PRMT R7, R134, 0x7632, R7 ;  /* 0x0000763286077816 */ /* 0x004fe20000000007 */
[----:B------:R-:W-:-:S04]  /*2b3f0*/  IMAD.WIDE R4, R13, 0x2, R246 ;  /* 0x000000020d047825 */ /* 0x000fc800078e02f6 */
[----:B----4-:R-:W-:Y:S02]  /*2b400*/  IMAD.IADD R13, R13, 0x1, R10 ;  /* 0x000000010d0d7824 */ /* 0x010fe400078e020a */
[----:B------:R-:W2:Y:S01]  /*2b410*/  LDC R15, c[0x0][0x228] ;  /* 0x00008a00ff0f7b82 */ /* 0x000ea20000000800 */
[----:B------:R4:W-:Y:S01]  /*2b420*/  @P6 STG.E.U16 desc[UR60][R4.64], R7 ;  /* 0x0000000704006986 */ /* 0x0009e2000c10153c */
[----:B------:R-:W-:-:S06]  /*2b430*/  ISETP.LT.AND P6, PT, R223, R12, !P1 ;  /* 0x0000000cdf00720c */ /* 0x000fcc0004fc1270 */
[----:B------:R-:W2:Y:S01]  /*2b440*/  LDC R10, c[0x0][0x248] ;  /* 0x00009200ff0a7b82 */ /* 0x000ea20000000800 */
[----:B----4-:R-:W-:-:S07]  /*2b450*/  IMAD.WIDE R6, R13, 0x2, R2 ;  /* 0x000000020d067825 */ /* 0x010fce00078e0202 */
[----:B------:R-:W4:Y:S01]  /*2b460*/  LDC R12, c[0x0][0x228] ;  /* 0x00008a00ff0c7b82 */ /* 0x000f220000000800 */
[----:B------:R-:W-:Y:S01]  /*2b470*/  @P5 STG.E.U16 desc[UR60][R6.64], R123 ;  /* 0x0000007b06005986 */ /* 0x000fe2000c10153c */
[----:B0-----:R-:W-:Y:S01]  /*2b480*/  ISETP.LT.AND P5, PT, R222, R17, !P1 ;  /* 0x00000011de00720c */ /* 0x001fe20004fa1270 */
[----:B------:R-:W-:Y:S01]  /*2b490*/  IMAD.WIDE R8, R13, 0x2, R218 ;  /* 0x000000020d087825 */ /* 0x000fe200078e02da */
[----:B------:R-:W-:-:S04]  /*2b4a0*/  PRMT R5, R123, 0x7632, R5 ;  /* 0x000076327b057816 */ /* 0x000fc80000000005 */
[----:B------:R-:W0:Y:S01]  /*2b4b0*/  LDC R17, c[0x0][0x228] ;  /* 0x00008a00ff117b82 */ /* 0x000e220000000800 */
[----:B------:R-:W-:Y:S01]  /*2b4c0*/  VIADD R0, R217, 0x4f ;  /* 0x0000004fd9007836 */ /* 0x000fe20000000000 */
[----:B------:R1:W-:Y:S01]  /*2b4d0*/  @P6 STG.E.U16 desc[UR60][R8.64], R5 ;  /* 0x0000000508006986 */ /* 0x0003e2000c10153c */
[----:B---3--:R-:W-:-:S03]  /*2b4e0*/  ISETP.LT.AND P6, PT, R221, R14, !P1 ;  /* 0x0000000edd00720c */ /* 0x008fc60004fc1270 */
[----:B-1----:R-:W-:Y:S02]  /*2b4f0*/  ISETP.GE.AND P1, PT, R0, R11, PT ;  /* 0x0000000b0000720c */ /* 0x002fe40003f26270 */
[----:B------:R-:W1:Y:S01]  /*2b500*/  LDC R14, c[0x0][0x228] ;  /* 0x00008a00ff0e7b82 */ /* 0x000e620000000800 */
[----:B------:R-:W-:-:S07]  /*2b510*/  IMAD.WIDE R4, R13, 0x2, R244 ;  /* 0x000000020d047825 */ /* 0x000fce00078e02f4 */
[----:B------:R-:W3:Y:S01]  /*2b520*/  LDC R11, c[0x0][0x22c] ;  /* 0x00008b00ff0b7b82 */ /* 0x000ee20000000800 */
[----:B------:R-:W-:Y:S01]  /*2b530*/  @P5 STG.E.U16 desc[UR60][R4.64], R127 ;  /* 0x0000007f04005986 */ /* 0x000fe2000c10153c */
[----:B--2---:R-:W-:Y:S01]  /*2b540*/  ISETP.LT.AND P5, PT, R220, R15, !P1 ;  /* 0x0000000fdc00720c */ /* 0x004fe20004fa1270 */
[----:B------:R-:W-:Y:S01]  /*2b550*/  IMAD.WIDE R6, R13, 0x2, R246 ;  /* 0x000000020d067825 */ /* 0x000fe200078e02f6 */
[----:B------:R-:W-:-:S04]  /*2b560*/  PRMT R9, R127, 0x7632, R9 ;  /* 0x000076327f097816 */ /* 0x000fc80000000009 */
[----:B------:R-:W2:Y:S01]  /*2b570*/  LDC R15, c[0x0][0x228] ;  /* 0x00008a00ff0f7b82 */ /* 0x000ea20000000800 */
[----:B------:R-:W-:Y:S01]  /*2b580*/  IMAD.IADD R13, R13, 0x1, R10 ;  /* 0x000000010d0d7824 */ /* 0x000fe200078e020a */
[----:B------:R0:W-:Y:S01]  /*2b590*/  @P6 STG.E.U16 desc[UR60][R6.64], R9 ;  /* 0x0000000906006986 */ /* 0x0001e2000c10153c */
[----:B----4-:R-:W-:-:S05]  /*2b5a0*/  ISETP.LT.AND P6, PT, R223, R12, !P1 ;  /* 0x0000000cdf00720c */ /* 0x010fca0004fc1270 */
[----:B------:R-:W4:Y:S01]  /*2b5b0*/  LDC R10, c[0x0][0x248] ;  /* 0x00009200ff0a7b82 */ /* 0x000f220000000800 */
[----:B0-----:R-:W-:-:S07]  /*2b5c0*/  IMAD.WIDE R8, R13, 0x2, R2 ;  /* 0x000000020d087825 */ /* 0x001fce00078e0202 */
[----:B------:R-:W0:Y:S01]  /*2b5d0*/  LDC R12, c[0x0][0x228] ;  /* 0x00008a00ff0c7b82 */ /* 0x000e220000000800 */
[----:B------:R-:W-:Y:S01]  /*2b5e0*/  PRMT R7, R131, 0x7632, R7 ;  /* 0x0000763283077816 */ /* 0x000fe20000000007 */
[----:B------:R-:W-:Y:S01]  /*2b5f0*/  @P5 STG.E.U16 desc[UR60][R8.64], R131 ;  /* 0x0000008308005986 */ /* 0x000fe2000c10153c */
[----:B------:R-:W-:Y:S01]  /*2b600*/  ISETP.LT.AND P5, PT, R222, R17, !P1 ;  /* 0x00000011de00720c */ /* 0x000fe20004fa1270 */
[----:B------:R-:W-:-:S04]  /*2b610*/  IMAD.WIDE R4, R13, 0x2, R218 ;  /* 0x000000020d047825 */ /* 0x000fc800078e02da */
[----:B------:R-:W0:Y:S01]  /*2b620*/  LDC R17, c[0x0][0x228] ;  /* 0x00008a00ff117b82 */ /* 0x000e220000000800 */
[----:B------:R-:W-:Y:S01]  /*2b630*/  VIADD R0, R217, 0x50 ;  /* 0x00000050d9007836 */ /* 0x000fe20000000000 */
[----:B------:R2:W-:Y:S01]  /*2b640*/  @P6 STG.E.U16 desc[UR60][R4.64], R7 ;  /* 0x0000000704006986 */ /* 0x0005e2000c10153c */
[----:B-1----:R-:W-:-:S03]  /*2b650*/  ISETP.LT.AND P6, PT, R221, R14, !P1 ;  /* 0x0000000edd00720c */ /* 0x002fc60004fc1270 */
[----:B---3--:R-:W-:Y:S02]  /*2b660*/  ISETP.GE.AND P1, PT, R0, R11, PT ;  /* 0x0000000b0000720c */ /* 0x008fe40003f26270 */
[----:B------:R-:W1:Y:S01]  /*2b670*/  LDC R14, c[0x0][0x228] ;  /* 0x00008a00ff0e7b82 */ /* 0x000e620000000800 */
[----:B--2---:R-:W-:-:S07]  /*2b680*/  IMAD.WIDE R6, R13, 0x2, R244 ;  /* 0x000000020d067825 */ /* 0x004fce00078e02f4 */
[----:B------:R-:W2:Y:S01]  /*2b690*/  LDC R11, c[0x0][0x22c] ;  /* 0x00008b00ff0b7b82 */ /* 0x000ea20000000800 */
[----:B------:R-:W-:Y:S01]  /*2b6a0*/  PRMT R5, R135, 0x7632, R5 ;  /* 0x0000763287057816 */ /* 0x000fe20000000005 */
[----:B------:R-:W-:Y:S01]  /*2b6b0*/  @P5 STG.E.U16 desc[UR60][R6.64], R135 ;  /* 0x0000008706005986 */ /* 0x000fe2000c10153c */
[----:B------:R-:W-:Y:S01]  /*2b6c0*/  ISETP.LT.AND P5, PT, R220, R15, !P1 ;  /* 0x0000000fdc00720c */ /* 0x000fe20004fa1270 */
[----:B------:R-:W-:-:S04]  /*2b6d0*/  IMAD.WIDE R8, R13, 0x2, R246 ;  /* 0x000000020d087825 */ /* 0x000fc800078e02f6 */
[----:B------:R-:W3:Y:S01]  /*2b6e0*/  LDC R15, c[0x0][0x228] ;  /* 0x00008a00ff0f7b82 */ /* 0x000ee20000000800 */
[----:B----4-:R-:W-:Y:S01]  /*2b6f0*/  IMAD.IADD R13, R13, 0x1, R10 ;  /* 0x000000010d0d7824 */ /* 0x010fe200078e020a */
[----:B------:R4:W-:Y:S01]  /*2b700*/  @P6 STG.E.U16 desc[UR60][R8.64], R5 ;  /* 0x0000000508006986 */ /* 0x0009e2000c10153c */
[----:B0-----:R-:W-:-:S05]  /*2b710*/  ISETP.LT.AND P6, PT, R223, R12, !P1 ;  /* 0x0000000cdf00720c */ /* 0x001fca0004fc1270 */
[----:B------:R-:W0:Y:S01]  /*2b720*/  LDC R10, c[0x0][0x248] ;  /* 0x00009200ff0a7b82 */ /* 0x000e220000000800 */
[----:B----4-:R-:W-:-:S07]  /*2b730*/  IMAD.WIDE R4, R13, 0x2, R2 ;  /* 0x000000020d047825 */ /* 0x010fce00078e0202 */
[----:B------:R-:W4:Y:S01]  /*2b740*/  LDC R12, c[0x0][0x228] ;  /* 0x00008a00ff0c7b82 */ /* 0x000f220000000800 */
[----:B------:R-:W-:Y:S01]  /*2b750*/  PRMT R9, R136, 0x7632, R9 ;  /* 0x0000763288097816 */ /* 0x000fe20000000009 */
[----:B------:R-:W-:Y:S01]  /*2b760*/  @P5 STG.E.U16 desc[UR60][R4.64], R136 ;  /* 0x0000008804005986 */ /* 0x000fe2000c10153c */
[----:B------:R-:W-:Y:S01]  /*2b770*/  ISETP.LT.AND P5, PT, R222, R17, !P1 ;  /* 0x00000011de00720c */ /* 0x000fe20004fa1270 */
[----:B------:R-:W-:-:S04]  /*2b780*/  IMAD.WIDE R6, R13, 0x2, R218 ;  /* 0x000000020d067825 */ /* 0x000fc800078e02da */
[----:B------:R-:W4:Y:S01]  /*2b790*/  LDC R17, c[0x0][0x228] ;  /* 0x00008a00ff117b82 */ /* 0x000f220000000800 */
[----:B------:R-:W-:Y:S01]  /*2b7a0*/  VIADD R0, R217, 0x51 ;  /* 0x00000051d9007836 */ /* 0x000fe20000000000 */
[----:B------:R3:W-:Y:S01]  /*2b7b0*/  @P6 STG.E.U16 desc[UR60][R6.64], R9 ;  /* 0x0000000906006986 */ /* 0x0007e2000c10153c */
[----:B-1----:R-:W-:-:S03]  /*2b7c0*/  ISETP.LT.AND P6, PT, R221, R14, !P1 ;  /* 0x0000000edd00720c */ /* 0x002fc60004fc1270 */
[----:B--2---:R-:W-:Y:S02]  /*2b7d0*/  ISETP.GE.AND P1, PT, R0, R11, PT ;  /* 0x0000000b0000720c */ /* 0x004fe40003f26270 */
[----:B------:R-:W1:Y:S01]  /*2b7e0*/  LDC R14, c[0x0][0x228] ;  /* 0x00008a00ff0e7b82 */ /* 0x000e620000000800 */
[----:B---3--:R-:W-:-:S07]  /*2b7f0*/  IMAD.WIDE R8, R13, 0x2, R244 ;  /* 0x000000020d087825 */ /* 0x008fce00078e02f4 */
[----:B------:R-:W2:Y:S01]  /*2b800*/  LDC R20, c[0x0][0x228] ;  /* 0x00008a00ff147b82 */ /* 0x000ea20000000800 */
[----:B------:R3:W-:Y:S01]  /*2b810*/  @P5 STG.E.U16 desc[UR60][R8.64], R140 ;  /* 0x0000008c08005986 */ /* 0x0007e2000c10153c */
[----:B------:R-:W-:-:S06]  /*2b820*/  ISETP.LT.AND P5, PT, R220, R15, !P1 ;  /* 0x0000000fdc00720c */ /* 0x000fcc0004fa1270 */
[----:B------:R-:W2:Y:S01]  /*2b830*/  LDC R15, c[0x0][0x22c] ;  /* 0x00008b00ff0f7b82 */ /* 0x000ea20000000800 */
[C---:B0-----:R-:W-:Y:S01]  /*2b840*/  IMAD.IADD R11, R13.reuse, 0x1, R10 ;  /* 0x000000010d0b7824 */ /* 0x041fe200078e020a */
[----:B------:R-:W-:Y:S01]  /*2b850*/  PRMT R16, R140, 0x7632, R16 ;  /* 0x000076328c107816 */ /* 0x000fe20000000010 */
[----:B------:R-:W-:-:S05]  /*2b860*/  IMAD.WIDE R4, R13, 0x2, R246 ;  /* 0x000000020d047825 */ /* 0x000fca00078e02f6 */
[----:B------:R-:W0:Y:S01]  /*2b870*/  LDC R13, c[0x0][0x228] ;  /* 0x00008a00ff0d7b82 */ /* 0x000e220000000800 */
[----:B------:R-:W-:Y:S01]  /*2b880*/  IMAD.WIDE R6, R11, 0x2, R2 ;  /* 0x000000020b067825 */ /* 0x000fe200078e0202 */
[----:B------:R-:W-:Y:S01]  /*2b890*/  @P6 STG.E.U16 desc[UR60][R4.64], R16 ;  /* 0x0000001004006986 */ /* 0x000fe2000c10153c */
[----:B----4-:R-:W-:-:S05]  /*2b8a0*/  ISETP.LT.AND P6, PT, R223, R12, !P1 ;  /* 0x0000000cdf00720c */ /* 0x010fca0004fc1270 */
[----:B------:R-:W4:Y:S01]  /*2b8b0*/  LDC R10, c[0x0][0x248] ;  /* 0x00009200ff0a7b82 */ /* 0x000f220000000800 */
[----:B------:R1:W-:Y:S01]  /*2b8c0*/  @P5 STG.E.U16 desc[UR60][R6.64], R144 ;  /* 0x0000009006005986 */ /* 0x0003e2000c10153c */
[----:B------:R-:W-:Y:S01]  /*2b8d0*/  ISETP.LT.AND P5, PT, R222, R17, !P1 ;  /* 0x00000011de00720c */ /* 0x000fe20004fa1270 */
[----:B---3--:R-:W-:-:S05]  /*2b8e0*/  IMAD.WIDE R8, R11, 0x2, R218 ;  /* 0x000000020b087825 */ /* 0x008fca00078e02da */
[----:B------:R-:W3:Y:S01]  /*2b8f0*/  LDC R12, c[0x0][0x228] ;  /* 0x00008a00ff0c7b82 */ /* 0x000ee20000000800 */
[----:B------:R-:W-:Y:S01]  /*2b900*/  VIADD R0, R217, 0x52 ;  /* 0x00000052d9007836 */ /* 0x000fe20000000000 */
[----:B-1----:R-:W-:-:S06]  /*2b910*/  PRMT R7, R144, 0x7632, R7 ;  /* 0x0000763290077816 */ /* 0x002fcc0000000007 */
[----:B------:R-:W1:Y:S01]  /*2b920*/  LDC R17, c[0x0][0x228] ;  /* 0x00008a00ff117b82 */ /* 0x000e620000000800 */
[----:B------:R-:W-:Y:S01]  /*2b930*/  IMAD.WIDE R4, R11, 0x2, R244 ;  /* 0x000000020b047825 */ /* 0x000fe200078e02f4 */
[----:B------:R-:W-:Y:S01]  /*2b940*/  ISETP.LT.AND P1, PT, R221, R14, !P1 ;  /* 0x0000000edd00720c */ /* 0x000fe20004f21270 */
[----:B------:R0:W-:Y:S01]  /*2b950*/  @P6 STG.E.U16 desc[UR60][R8.64], R7 ;  /* 0x0000000708006986 */ /* 0x0001e2000c10153c */
[----:B--2---:R-:W-:-:S03]  /*2b960*/  ISETP.GE.AND P6, PT, R0, R15, PT ;  /* 0x0000000f0000720c */ /* 0x004fc60003fc6270 */
[----:B------:R2:W-:Y:S01]  /*2b970*/  @P5 STG.E.U16 desc[UR60][R4.64], R148 ;  /* 0x0000009404005986 */ /* 0x0005e2000c10153c */
[----:B------:R-:W2:Y:S01]  /*2b980*/  LDC R14, c[0x0][0x228] ;  /* 0x00008a00ff0e7b82 */ /* 0x000ea20000000800 */
[----:B0-----:R-:W-:Y:S02]  /*2b990*/  ISETP.LT.AND P5, PT, R220, R13, !P6 ;  /* 0x0000000ddc00720c */ /* 0x001fe400077a1270 */
[----:B------:R-:W-:-:S05]  /*2b9a0*/  PRMT R0, R148, 0x7632, R0 ;  /* 0x0000763294007816 */ /* 0x000fca0000000000 */
[----:B------:R-:W0:Y:S01]  /*2b9b0*/  LDC R13, c[0x0][0x22c] ;  /* 0x00008b00ff0d7b82 */ /* 0x000e220000000800 */
[----:B------:R-:W-:-:S04]  /*2b9c0*/  IMAD.WIDE R6, R11, 0x2, R246 ;  /* 0x000000020b067825 */ /* 0x000fc800078e02f6 */
[----:B----4-:R-:W-:-:S03]  /*2b9d0*/  IMAD.IADD R11, R11, 0x1, R10 ;  /* 0x000000010b0b7824 */ /* 0x010fc600078e020a */
[----:B------:R-:W4:Y:S01]  /*2b9e0*/  LDC R15, c[0x0][0x228] ;  /* 0x00008a00ff0f7b82 */ /* 0x000f220000000800 */
[----:B------:R2:W-:Y:S01]  /*2b9f0*/  @P1 STG.E.U16 desc[UR60][R6.64], R0 ;  /* 0x0000000006001986 */ /* 0x0005e2000c10153c */
[----:B---3--:R-:W-:Y:S01]  /*2ba00*/  ISETP.LT.AND P1, PT, R223, R12, !P6 ;  /* 0x0000000cdf00720c */ /* 0x008fe20007721270 */
[----:B------:R-:W-:-:S05]  /*2ba10*/  IMAD.WIDE R8, R11, 0x2, R2 ;  /* 0x000000020b087825 */ /* 0x000fca00078e0202 */
[----:B------:R-:W3:Y:S01]  /*2ba20*/  LDC R10, c[0x0][0x248] ;  /* 0x00009200ff0a7b82 */ /* 0x000ee20000000800 */
[----:B------:R0:W-:Y:S01]  /*2ba30*/  @P5 STG.E.U16 desc[UR60][R8.64], R137 ;  /* 0x0000008908005986 */ /* 0x0001e2000c10153c */
[----:B-1----:R-:W-:Y:S01]  /*2ba40*/  ISETP.LT.AND P5, PT, R222, R17, !P6 ;  /* 0x00000011de00720c */ /* 0x002fe200077a1270 */
[----:B--2---:R-:W-:-:S05]  /*2ba50*/  IMAD.WIDE R4, R11, 0x2, R218 ;  /* 0x000000020b047825 */ /* 0x004fca00078e02da */
[----:B------:R-:W1:Y:S01]  /*2ba60*/  LDC R12, c[0x0][0x228] ;  /* 0x00008a00ff0c7b82 */ /* 0x000e620000000800 */
[----:B------:R-:W-:Y:S01]  /*2ba70*/  PRMT R7, R137, 0x7632, R7 ;  /* 0x0000763289077816 */ /* 0x000fe20000000007 */
[----:B------:R-:W-:Y:S01]  /*2ba80*/  VIADD R0, R217, 0x53 ;  /* 0x00000053d9007836 */ /* 0x000fe20000000000 */
[----:B------:R-:W-:-:S05]  /*2ba90*/  ISETP.LT.AND P6, PT, R221, R14, !P6 ;  /* 0x0000000edd00720c */ /* 0x000fca00077c1270 */
[----:B------:R-:W2:Y:S01]  /*2baa0*/  LDC R17, c[0x0][0x228] ;  /* 0x00008a00ff117b82 */ /* 0x000ea20000000800 */
[----:B------:R4:W-:Y:S01]  /*2bab0*/  @P1 STG.E.U16 desc[UR60][R4.64], R7 ;  /* 0x0000000704001986 */ /* 0x0009e2000c10153c */
[----:B0-----:R-:W-:Y:S02]  /*2bac0*/  ISETP.GE.AND P1, PT, R0, R13, PT ;  /* 0x0000000d0000720c */ /* 0x001fe40003f26270 */
[----:B------:R-:W-:-:S04]  /*2bad0*/  PRMT R9, R141, 0x7632, R9 ;  /* 0x000076328d097816 */ /* 0x000fc80000000009 */
[----:B------:R-:W0:Y:S01]  /*2bae0*/  LDC R14, c[0x0][0x228] ;  /* 0x00008a00ff0e7b82 */ /* 0x000e220000000800 */
[----:B----4-:R-:W-:-:S07]  /*2baf0*/  IMAD.WIDE R6, R11, 0x2, R244 ;  /* 0x000000020b067825 */ /* 0x010fce00078e02f4 */
[----:B------:R-:W4:Y:S01]  /*2bb00*/  LDC R13, c[0x0][0x22c] ;  /* 0x00008b00ff0d7b82 */ /* 0x000f220000000800 */
[----:B------:R-:W-:Y:S01]  /*2bb10*/  @P5 STG.E.U16 desc[UR60][R6.64], R141 ;  /* 0x0000008d06005986 */ /* 0x000fe2000c10153c */
[----:B------:R-:W-:Y:S01]  /*2bb20*/  ISETP.LT.AND P5, PT, R220, R15, !P1 ;  /* 0x0000000fdc00720c */ /* 0x000fe20004fa1270 */
[----:B------:R-:W-:-:S04]  /*2bb30*/  IMAD.WIDE R4, R11, 0x2, R246 ;  /* 0x000000020b047825 */ /* 0x000fc800078e02f6 */
[----:B---3--:R-:W-:Y:S01]  /*2bb40*/  IMAD.IADD R11, R11, 0x1, R10 ;  /* 0x000000010b0b7824 */ /* 0x008fe200078e020a */
[----:B------:R-:W3:Y:S01]  /*2bb50*/  LDC R15, c[0x0][0x228] ;  /* 0x00008a00ff0f7b82 */ /* 0x000ee20000000800 */
[----:B------:R2:W-:Y:S01]  /*2bb60*/  @P6 STG.E.U16 desc[UR60][R4.64], R9 ;  /* 0x0000000904006986 */ /* 0x0005e2000c10153c */
[----:B-1----:R-:W-:-:S06]  /*2bb70*/  ISETP.LT.AND P6, PT, R223, R12, !P1 ;  /* 0x0000000cdf00720c */ /* 0x002fcc0004fc1270 */
[----:B------:R-:W1:Y:S01]  /*2bb80*/  LDC R10, c[0x0][0x248] ;  /* 0x00009200ff0a7b82 */ /* 0x000e620000000800 */
[----:B--2---:R-:W-:Y:S01]  /*2bb90*/  IMAD.WIDE R8, R11, 0x2, R2 ;  /* 0x000000020b087825 */ /* 0x004fe200078e0202 */
[----:B------:R-:W-:-:S06]  /*2bba0*/  PRMT R5, R145, 0x7632, R5 ;  /* 0x0000763291057816 */ /* 0x000fcc0000000005 */
[----:B------:R-:W2:Y:S01]  /*2bbb0*/  LDC R12, c[0x0][0x228] ;  /* 0x00008a00ff0c7b82 */ /* 0x000ea20000000800 */
[----:B------:R-:W-:Y:S01]  /*2bbc0*/  @P5 STG.E.U16 desc[UR60][R8.64], R145 ;  /* 0x0000009108005986 */ /* 0x000fe2000c10153c */
[----:B------:R-:W-:Y:S01]  /*2bbd0*/  ISETP.LT.AND P5, PT, R222, R17, !P1 ;  /* 0x00000011de00720c */ /* 0x000fe20004fa1270 */
[----:B------:R-:W-:-:S05]  /*2bbe0*/  IMAD.WIDE R6, R11, 0x2, R218 ;  /* 0x000000020b067825 */ /* 0x000fca00078e02da */
[----:B------:R-:W2:Y:S01]  /*2bbf0*/  LDC R17, c[0x0][0x228] ;  /* 0x00008a00ff117b82 */ /* 0x000ea20000000800 */
[----:B------:R-:W-:Y:S01]  /*2bc00*/  VIADD R0, R217, 0x54 ;  /* 0x00000054d9007836 */ /* 0x000fe20000000000 */
[----:B------:R4:W-:Y:S01]  /*2bc10*/  @P6 STG.E.U16 desc[UR60][R6.64], R5 ;  /* 0x0000000506006986 */ /* 0x0009e2000c10153c */
[----:B0-----:R-:W-:-:S03]  /*2bc20*/  ISETP.LT.AND P6, PT, R221, R14, !P1 ;  /* 0x0000000edd00720c */ /* 0x001fc60004fc1270 */
[----:B----4-:R-:W-:Y:S02]  /*2bc30*/  ISETP.GE.AND P1, PT, R0, R13, PT ;  /* 0x0000000d0000720c */ /* 0x010fe40003f26270 */
[----:B------:R-:W0:Y:S01]  /*2bc40*/  LDC R14, c[0x0][0x228] ;  /* 0x00008a00ff0e7b82 */ /* 0x000e220000000800 */
[----:B------:R-:W-:Y:S01]  /*2bc50*/  IMAD.WIDE R4, R11, 0x2, R244 ;  /* 0x000000020b047825 */ /* 0x000fe200078e02f4 */
[----:B------:R-:W-:-:S06]  /*2bc60*/  PRMT R22, R215, 0x7632, R22 ;  /* 0x00007632d7167816 */ /* 0x000fcc0000000016 */
[----:B------:R-:W4:Y:S01]  /*2bc70*/  LDC R23, c[0x0][0x228] ;  /* 0x00008a00ff177b82 */ /* 0x000f220000000800 */
[----:B------:R2:W-:Y:S01]  /*2bc80*/  @P5 STG.E.U16 desc[UR60][R4.64], R149 ;  /* 0x0000009504005986 */ /* 0x0005e2000c10153c */
[----:B---3--:R-:W-:Y:S01]  /*2bc90*/  ISETP.LT.AND P5, PT, R220, R15, !P1 ;  /* 0x0000000fdc00720c */ /* 0x008fe20004fa1270 */
[----:B-1----:R-:W-:-:S05]  /*2bca0*/  IMAD.IADD R13, R11, 0x1, R10 ;  /* 0x000000010b0d7824 */ /* 0x002fca00078e020a */
[----:B------:R-:W1:Y:S01]  /*2bcb0*/  LDC R15, c[0x0][0x22c] ;  /* 0x00008b00ff0f7b82 */ /* 0x000e620000000800 */
[----:B------:R-:W-:Y:S01]  /*2bcc0*/  IMAD.WIDE R8, R11, 0x2, R246 ;  /* 0x000000020b087825 */ /* 0x000fe200078e02f6 */
[----:B------:R-:W-:-:S06]  /*2bcd0*/  PRMT R16, R149, 0x7632, R16 ;  /* 0x0000763295107816 */ /* 0x000fcc0000000010 */
[----:B------:R-:W3:Y:S01]  /*2bce0*/  LDC R11, c[0x0][0x228] ;  /* 0x00008a00ff0b7b82 */ /* 0x000ee20000000800 */
[----:B------:R-:W-:Y:S01]  /*2bcf0*/  IMAD.WIDE R6, R13, 0x2, R2 ;  /* 0x000000020d067825 */ /* 0x000fe200078e0202 */
[----:B------:R-:W-:Y:S01]  /*2bd00*/  @P6 STG.E.U16 desc[UR60][R8.64], R16 ;  /* 0x0000001008006986 */ /* 0x000fe2000c10153c */
[----:B--2---:R-:W-:-:S05]  /*2bd10*/  ISETP.LT.AND P6, PT, R223, R12, !P1 ;  /* 0x0000000cdf00720c */ /* 0x004fca0004fc1270 */
[----:B------:R-:W2:Y:S01]  /*2bd20*/  LDC R10, c[0x0][0x248] ;  /* 0x00009200ff0a7b82 */ /* 0x000ea20000000800 */
[----:B------:R0:W-:Y:S01]  /*2bd30*/  @P5 STG.E.U16 desc[UR60][R6.64], R138 ;  /* 0x0000008a06005986 */ /* 0x0001e2000c10153c */
[----:B------:R-:W-:Y:S01]  /*2bd40*/  ISETP.LT.AND P5, PT, R222, R17, !P1 ;  /* 0x00000011de00720c */ /* 0x000fe20004fa1270 */
[----:B------:R-:W-:-:S05]  /*2bd50*/  IMAD.WIDE R4, R13, 0x2, R218 ;  /* 0x000000020d047825 */ /* 0x000fca00078e02da */
[----:B------:R-:W4:Y:S01]  /*2bd60*/  LDC R12, c[0x0][0x228] ;  /* 0x00008a00ff0c7b82 */ /* 0x000f220000000800 */
[----:B------:R-:W-:Y:S01]  /*2bd70*/  VIADD R0, R217, 0x55 ;  /* 0x00000055d9007836 */ /* 0x000fe20000000000 */
[----:B0-----:R-:W-:-:S06]  /*2bd80*/  PRMT R7, R138, 0x7632, R7 ;  /* 0x000076328a077816 */ /* 0x001fcc0000000007 */
[----:B------:R-:W0:Y:S01]  /*2bd90*/  LDC R17, c[0x0][0x228] ;  /* 0x00008a00ff117b82 */ /* 0x000e220000000800 */
[----:B------:R-:W-:Y:S01]  /*2bda0*/  IMAD.WIDE R8, R13, 0x2, R244 ;  /* 0x000000020d087825 */ /* 0x000fe200078e02f4 */
[----:B------:R3:W-:Y:S01]  /*2bdb0*/  @P6 STG.E.U16 desc[UR60][R4.64], R7 ;  /* 0x0000000704006986 */ /* 0x0007e2000c10153c */
[----:B-1----:R-:W-:Y:S02]  /*2bdc0*/  ISETP.GE.AND P6, PT, R0, R15, PT ;  /* 0x0000000f0000720c */ /* 0x002fe40003fc6270 */
[----:B------:R-:W-:Y:S01]  /*2bdd0*/  ISETP.LT.AND P1, PT, R221, R14, !P1 ;  /* 0x0000000edd00720c */ /* 0x000fe20004f21270 */
[----:B------:R1:W-:Y:S01]  /*2bde0*/  @P5 STG.E.U16 desc[UR60][R8.64], R142 ;  /* 0x0000008e08005986 */ /* 0x0003e2000c10153c */
[----:B---3--:R-:W-:Y:S01]  /*2bdf0*/  ISETP.LT.AND P5, PT, R220, R11, !P6 ;  /* 0x0000000bdc00720c */ /* 0x008fe200077a1270 */
[----:B------:R-:W3:Y:S01]  /*2be00*/  LDC R14, c[0x0][0x228] ;  /* 0x00008a00ff0e7b82 */ /* 0x000ee20000000800 */
[----:B------:R-:W-:-:S07]  /*2be10*/  PRMT R0, R142, 0x7632, R0 ;  /* 0x000076328e007816 */ /* 0x000fce0000000000 */
        /* <DEDUP_REMOVED lines=9> */
[----:B0-----:R-:W-:-:S06]  /*2beb0*/  ISETP.LT.AND P5, PT, R222, R17, !P6 ;  /* 0x00000011de00720c */ /* 0x001fcc00077a1270 */
[----:B------:R-:W0:Y:S01]  /*2bec0*/  LDC R12, c[0x0][0x228] ;  /* 0x00008a00ff0c7b82 */ /* 0x000e220000000800 */
[----:B-1----:R-:W-:Y:S01]  /*2bed0*/  IMAD.WIDE R8, R13, 0x2, R218 ;  /* 0x000000020d087825 */ /* 0x002fe200078e02da */
[----:B------:R-:W-:-:S03]  /*2bee0*/  PRMT R5, R146, 0x7632, R5 ;  /* 0x0000763292057816 */ /* 0x000fc60000000005 */
[----:B------:R-:W-:-:S03]  /*2bef0*/  VIADD R0, R217, 0x56 ;  /* 0x00000056d9007836 */ /* 0x000fc60000000000 */
[----:B------:R-:W1:Y:S01]  /*2bf00*/  LDC R17, c[0x0][0x228] ;  /* 0x00008a00ff117b82 */ /* 0x000e620000000800 */
[----:B------:R-:W-:Y:S01]  /*2bf10*/  IMAD.WIDE R6, R13, 0x2, R244 ;  /* 0x000000020d067825 */ /* 0x000fe200078e02f4 */
[----:B---3--:R-:W-:Y:S01]  /*2bf20*/  ISETP.LT.AND P6, PT, R221, R14, !P6 ;  /* 0x0000000edd00720c */ /* 0x008fe200077c1270 */
[----:B------:R3:W-:Y:S01]  /*2bf30*/  @P1 STG.E.U16 desc[UR60][R8.64], R5 ;  /* 0x0000000508001986 */ /* 0x0007e2000c10153c */
[----:B------:R-:W-:-:S03]  /*2bf40*/  ISETP.GE.AND P1, PT, R0, R11, PT ;  /* 0x0000000b0000720c */ /* 0x000fc60003f26270 */
[----:B------:R3:W-:Y:S01]  /*2bf50*/  @P5 STG.E.U16 desc[UR60][R6.64], R150 ;  /* 0x0000009606005986 */ /* 0x0007e2000c10153c */
[----:B------:R-:W1:Y:S01]  /*2bf60*/  LDC R14, c[0x0][0x228] ;  /* 0x00008a00ff0e7b82 */ /* 0x000e620000000800 */
[----:B--2---:R-:W-:-:S07]  /*2bf70*/  ISETP.LT.AND P5, PT, R220, R15, !P1 ;  /* 0x0000000fdc00720c */ /* 0x004fce0004fa1270 */
[----:B------:R-:W2:Y:S01]  /*2bf80*/  LDC R11, c[0x0][0x22c] ;  /* 0x00008b00ff0b7b82 */ /* 0x000ea20000000800 */
[----:B---3--:R-:W-:Y:S01]  /*2bf90*/  IMAD.WIDE R4, R13, 0x2, R246 ;  /* 0x000000020d047825 */ /* 0x008fe200078e02f6 */
[----:B------:R-:W-:-:S03]  /*2bfa0*/  PRMT R7, R150, 0x7632, R7 ;  /* 0x0000763296077816 */ /* 0x000fc60000000007 */
[----:B----4-:R-:W-:-:S03]  /*2bfb0*/  IMAD.IADD R13, R13, 0x1, R10 ;  /* 0x000000010d0d7824 */ /* 0x010fc600078e020a */
[----:B------:R-:W3:Y:S01]  /*2bfc0*/  LDC R15, c[0x0][0x228] ;  /* 0x00008a00ff0f7b82 */ /* 0x000ee20000000800 */
[----:B------:R4:W-:Y:S01]  /*2bfd0*/  @P6 STG.E.U16 desc[UR60][R4.64], R7 ;  /* 0x0000000704006986 */ /* 0x0009e2000c10153c */
[----:B------:R-:W-:Y:S01]  /*2bfe0*/  IMAD.WIDE R8, R13, 0x2, R2 ;  /* 0x000000020d087825 */ /* 0x000fe200078e0202 */
[----:B0-----:R-:W-:-:S05]  /*2bff0*/  ISETP.LT.AND P6, PT, R223, R12, !P1 ;  /* 0x0000000cdf00720c */ /* 0x001fca0004fc1270 */
[----:B------:R-:W0:Y:S01]  /*2c000*/  LDC R10, c[0x0][0x248] ;  /* 0x00009200ff0a7b82 */ /* 0x000e220000000800 */
[----:B------:R-:W-:Y:S01]  /*2c010*/  @P5 STG.E.U16 desc[UR60][R8.64], R139 ;  /* 0x0000008b08005986 */ /* 0x000fe2000c10153c */
[----:B-1----:R-:W-:-:S06]  /*2c020*/  ISETP.LT.AND P5, PT, R222, R17, !P1 ;  /* 0x00000011de00720c */ /* 0x002fcc0004fa1270 */
[----:B------:R-:W1:Y:S01]  /*2c030*/  LDC R12, c[0x0][0x228] ;  /* 0x00008a00ff0c7b82 */ /* 0x000e620000000800 */
[----:B----4-:R-:W-:Y:S01]  /*2c040*/  PRMT R5, R139, 0x7632, R5 ;  /* 0x000076328b057816 */ /* 0x010fe20000000005 */
[----:B------:R-:W-:-:S04]  /*2c050*/  IMAD.WIDE R6, R13, 0x2, R218 ;  /* 0x000000020d067825 */ /* 0x000fc800078e02da */
[----:B------:R-:W-:Y:S02]  /*2c060*/  VIADD R0, R217, 0x57 ;  /* 0x00000057d9007836 */ /* 0x000fe40000000000 */
[----:B------:R-:W4:Y:S01]  /*2c070*/  LDC R17, c[0x0][0x228] ;  /* 0x00008a00ff117b82 */ /* 0x000f220000000800 */
[----:B------:R2:W-:Y:S01]  /*2c080*/  @P6 STG.E.U16 desc[UR60][R6.64], R5 ;  /* 0x0000000506006986 */ /* 0x0005e2000c10153c */
[----:B------:R-:W-:Y:S02]  /*2c090*/  ISETP.LT.AND P6, PT, R221, R14, !P1 ;  /* 0x0000000edd00720c */ /* 0x000fe40004fc1270 */
[----:B--2---:R-:W-:-:S04]  /*2c0a0*/  ISETP.GE.AND P1, PT, R0, R11, PT ;  /* 0x0000000b0000720c */ /* 0x004fc80003f26270 */
[----:B------:R-:W2:Y:S01]  /*2c0b0*/  LDC R14, c[0x0][0x228] ;  /* 0x00008a00ff0e7b82 */ /* 0x000ea20000000800 */
[----:B------:R-:W-:Y:S01]  /*2c0c0*/  IMAD.WIDE R4, R13, 0x2, R244 ;  /* 0x000000020d047825 */ /* 0x000fe200078e02f4 */
[----:B------:R-:W-:-:S06]  /*2c0d0*/  PRMT R7, R143, 0x7632, R7 ;  /* 0x000076328f077816 */ /* 0x000fcc0000000007 */
[----:B------:R-:W2:Y:S01]  /*2c0e0*/  LDC R11, c[0x0][0x22c] ;  /* 0x00008b00ff0b7b82 */ /* 0x000ea20000000800 */
[----:B------:R-:W-:Y:S01]  /*2c0f0*/  @P5 STG.E.U16 desc[UR60][R4.64], R143 ;  /* 0x0000008f04005986 */ /* 0x000fe2000c10153c */
[----:B---3--:R-:W-:Y:S01]  /*2c100*/  ISETP.LT.AND P5, PT, R220, R15, !P1 ;  /* 0x0000000fdc00720c */ /* 0x008fe20004fa1270 */
[----:B------:R-:W-:-:S04]  /*2c110*/  IMAD.WIDE R8, R13, 0x2, R246 ;  /* 0x000000020d087825 */ /* 0x000fc800078e02f6 */
[----:B0-----:R-:W-:Y:S01]  /*2c120*/  IMAD.IADD R13, R13, 0x1, R10 ;  /* 0x000000010d0d7824 */ /* 0x001fe200078e020a */
[----:B------:R-:W0:Y:S01]  /*2c130*/  LDC R15, c[0x0][0x228] ;  /* 0x00008a00ff0f7b82 */ /* 0x000e220000000800 */
[----:B------:R3:W-:Y:S01]  /*2c140*/  @P6 STG.E.U16 desc[UR60][R8.64], R7 ;  /* 0x0000000708006986 */ /* 0x0007e2000c10153c */
[----:B-1----:R-:W-:-:S06]  /*2c150*/  ISETP.LT.AND P6, PT, R223, R12, !P1 ;  /* 0x0000000cdf00720c */ /* 0x002fcc0004fc1270 */
[----:B------:R-:W1:Y:S01]  /*2c160*/  LDC R10, c[0x0][0x248] ;  /* 0x00009200ff0a7b82 */ /* 0x000e620000000800 */
[----:B---3--:R-:W-:-:S07]  /*2c170*/  IMAD.WIDE R6, R13, 0x2, R2 ;  /* 0x000000020d067825 */ /* 0x008fce00078e0202 */
[----:B------:R-:W3:Y:S01]  /*2c180*/  LDC R12, c[0x0][0x228] ;  /* 0x00008a00ff0c7b82 */ /* 0x000ee20000000800 */
[----:B------:R-:W-:Y:S01]  /*2c190*/  @P5 STG.E.U16 desc[UR60][R6.64], R147 ;  /* 0x0000009306005986 */ /* 0x000fe2000c10153c */
[----:B----4-:R-:W-:Y:S01]  /*2c1a0*/  ISETP.LT.AND P5, PT, R222, R17, !P1 ;  /* 0x00000011de00720c */ /* 0x010fe20004fa1270 */
[----:B------:R-:W-:Y:S01]  /*2c1b0*/  IMAD.WIDE R4, R13, 0x2, R218 ;  /* 0x000000020d047825 */ /* 0x000fe200078e02da */
[----:B------:R-:W-:-:S04]  /*2c1c0*/  PRMT R9, R147, 0x7632, R9 ;  /* 0x0000763293097816 */ /* 0x000fc80000000009 */
[----:B------:R-:W4:Y:S01]  /*2c1d0*/  LDC R17, c[0x0][0x228] ;  /* 0x00008a00ff117b82 */ /* 0x000f220000000800 */
[----:B------:R-:W-:Y:S01]  /*2c1e0*/  VIADD R0, R217, 0x58 ;  /* 0x00000058d9007836 */ /* 0x000fe20000000000 */
[----:B------:R0:W-:Y:S01]  /*2c1f0*/  @P6 STG.E.U16 desc[UR60][R4.64], R9 ;  /* 0x0000000904006986 */ /* 0x0001e2000c10153c */
[----:B--2---:R-:W-:-:S03]  /*2c200*/  ISETP.LT.AND P6, PT, R221, R14, !P1 ;  /* 0x0000000edd00720c */ /* 0x004fc60004fc1270 */
[----:B------:R-:W-:Y:S02]  /*2c210*/  ISETP.GE.AND P1, PT, R0, R11, PT ;  /* 0x0000000b0000720c */ /* 0x000fe40003f26270 */
[----:B------:R-:W2:Y:S01]  /*2c220*/  LDC R14, c[0x0][0x228] ;  /* 0x00008a00ff0e7b82 */ /* 0x000ea20000000800 */
[----:B0-----:R-:W-:-:S07]  /*2c230*/  IMAD.WIDE R8, R13, 0x2, R244 ;  /* 0x000000020d087825 */ /* 0x001fce00078e02f4 */
[----:B------:R-:W0:Y:S01]  /*2c240*/  LDC R11, c[0x0][0x22c] ;  /* 0x00008b00ff0b7b82 */ /* 0x000e220000000800 */
[----:B------:R-:W-:Y:S01]  /*2c250*/  @P5 STG.E.U16 desc[UR60][R8.64], R151 ;  /* 0x0000009708005986 */ /* 0x000fe2000c10153c */
[----:B------:R-:W-:Y:S01]  /*2c260*/  ISETP.LT.AND P5, PT, R220, R15, !P1 ;  /* 0x0000000fdc00720c */ /* 0x000fe20004fa1270 */
[----:B------:R-:W-:Y:S01]  /*2c270*/  IMAD.WIDE R6, R13, 0x2, R246 ;  /* 0x000000020d067825 */ /* 0x000fe200078e02f6 */
[----:B------:R-:W-:-:S04]  /*2c280*/  PRMT R5, R151, 0x7632, R5 ;  /* 0x0000763297057816 */ /* 0x000fc80000000005 */
[----:B------:R-:W0:Y:S01]  /*2c290*/  LDC R15, c[0x0][0x228] ;  /* 0x00008a00ff0f7b82 */ /* 0x000e220000000800 */
[----:B-1----:R-:W-:Y:S01]  /*2c2a0*/  IMAD.IADD R13, R13, 0x1, R10 ;  /* 0x000000010d0d7824 */ /* 0x002fe200078e020a */
[----:B------:R1:W-:Y:S01]  /*2c2b0*/  @P6 STG.E.U16 desc[UR60][R6.64], R5 ;  /* 0x0000000506006986 */ /* 0x0003e2000c10153c */
[----:B---3--:R-:W-:-:S05]  /*2c2c0*/  ISETP.LT.AND P6, PT, R223, R12, !P1 ;  /* 0x0000000cdf00720c */ /* 0x008fca0004fc1270 */
[----:B------:R-:W3:Y:S01]  /*2c2d0*/  LDC R10, c[0x0][0x248] ;  /* 0x00009200ff0a7b82 */ /* 0x000ee20000000800 */
[----:B-1----:R-:W-:-:S07]  /*2c2e0*/  IMAD.WIDE R4, R13, 0x2, R2 ;  /* 0x000000020d047825 */ /* 0x002fce00078e0202 */
[----:B------:R-:W1:Y:S01]  /*2c2f0*/  LDC R12, c[0x0][0x228] ;  /* 0x00008a00ff0c7b82 */ /* 0x000e620000000800 */
[----:B------:R-:W-:Y:S01]  /*2c300*/  PRMT R7, R152, 0x7632, R7 ;  /* 0x0000763298077816 */ /* 0x000fe20000000007 */
[----:B------:R-:W-:Y:S01]  /*2c310*/  @P5 STG.E.U16 desc[UR60][R4.64], R152 ;  /* 0x0000009804005986 */ /* 0x000fe2000c10153c */
[----:B----4-:R-:W-:Y:S01]  /*2c320*/  ISETP.LT.AND P5, PT, R222, R17, !P1 ;  /* 0x00000011de00720c */ /* 0x010fe20004fa1270 */
[----:B------:R-:W-:-:S04]  /*2c330*/  IMAD.WIDE R8, R13, 0x2, R218 ;  /* 0x000000020d087825 */ /* 0x000fc800078e02da */
[----:B------:R-:W4:Y:S01]  /*2c340*/  LDC R17, c[0x0][0x228] ;  /* 0x00008a00ff117b82 */ /* 0x000f220000000800 */
[----:B------:R-:W-:Y:S01]  /*2c350*/  VIADD R0, R217, 0x59 ;  /* 0x00000059d9007836 */ /* 0x000fe20000000000 */
[----:B------:R0:W-:Y:S01]  /*2c360*/  @P6 STG.E.U16 desc[UR60][R8.64], R7 ;  /* 0x0000000708006986 */ /* 0x0001e2000c10153c */
[----:B--2---:R-:W-:-:S03]  /*2c370*/  ISETP.LT.AND P6, PT, R221, R14, !P1 ;  /* 0x0000000edd00720c */ /* 0x004fc60004fc1270 */
[----:B0-----:R-:W-:Y:S02]  /*2c380*/  ISETP.GE.AND P1, PT, R0, R11, PT ;  /* 0x0000000b0000720c */ /* 0x001fe40003f26270 */
[----:B------:R-:W0:Y:S01]  /*2c390*/  LDC R14, c[0x0][0x228] ;  /* 0x00008a00ff0e7b82 */ /* 0x000e220000000800 */
[----:B------:R-:W-:-:S05]  /*2c3a0*/  IMAD.WIDE R6, R13, 0x2, R244 ;  /* 0x000000020d067825 */ /* 0x000fca00078e02f4 */
[----:B------:R2:W-:Y:S01]  /*2c3b0*/  @P5 STG.E.U16 desc[UR60][R6.64], R156 ;  /* 0x0000009c06005986 */ /* 0x0005e2000c10153c */
[----:B------:R-:W-:Y:S02]  /*2c3c0*/  ISETP.LT.AND P5, PT, R220, R15, !P1 ;  /* 0x0000000fdc00720c */ /* 0x000fe40004fa1270 */
[----:B------:R-:W0:Y:S01]  /*2c3d0*/  LDC R15, c[0x0][0x22c] ;  /* 0x00008b00ff0f7b82 */ /* 0x000e220000000800 */
[C---:B---3--:R-:W-:Y:S01]  /*2c3e0*/  IMAD.IADD R11, R13.reuse, 0x1, R10 ;  /* 0x000000010d0b7824 */ /* 0x048fe200078e020a */
        /* <DEDUP_REMOVED lines=8> */
[----:B----4-:R-:W-:Y:S01]  /*2c470*/  ISETP.LT.AND P5, PT, R222, R17, !P1 ;  /* 0x00000011de00720c */ /* 0x010fe20004fa1270 */
[----:B--2---:R-:W-:-:S05]  /*2c480*/  IMAD.WIDE R6, R11, 0x2, R218 ;  /* 0x000000020b067825 */ /* 0x004fca00078e02da */
[----:B------:R-:W2:Y:S01]  /*2c490*/  LDC R12, c[0x0][0x228] ;  /* 0x00008a00ff0c7b82 */ /* 0x000ea20000000800 */
[----:B------:R-:W-:Y:S01]  /*2c4a0*/  VIADD R0, R217, 0x5a ;  /* 0x0000005ad9007836 */ /* 0x000fe20000000000 */
[----:B0-----:R-:W-:-:S06]  /*2c4b0*/  PRMT R9, R160, 0x7632, R9 ;  /* 0x00007632a0097816 */ /* 0x001fcc0000000009 */
[----:B------:R-:W0:Y:S01]  /*2c4c0*/  LDC R17, c[0x0][0x228] ;  /* 0x00008a00ff117b82 */ /* 0x000e220000000800 */
[----:B------:R-:W-:Y:S01]  /*2c4d0*/  IMAD.WIDE R4, R11, 0x2, R244 ;  /* 0x000000020b047825 */ /* 0x000fe200078e02f4 */
[----:B------:R4:W-:Y:S01]  /*2c4e0*/  @P6 STG.E.U16 desc[UR60][R6.64], R9 ;  /* 0x0000000906006986 */ /* 0x0009e2000c10153c */
[----:B------:R-:W-:Y:S02]  /*2c4f0*/  ISETP.GE.AND P6, PT, R0, R15, PT ;  /* 0x0000000f0000720c */ /* 0x000fe40003fc6270 */
[----:B------:R-:W-:Y:S01]  /*2c500*/  ISETP.LT.AND P1, PT, R221, R14, !P1 ;  /* 0x0000000edd00720c */ /* 0x000fe20004f21270 */
[----:B------:R0:W-:Y:S01]  /*2c510*/  @P5 STG.E.U16 desc[UR60][R4.64], R164 ;  /* 0x000000a404005986 */ /* 0x0001e2000c10153c */
[----:B---3--:R-:W-:Y:S01]  /*2c520*/  ISETP.LT.AND P5, PT, R220, R13, !P6 ;  /* 0x0000000ddc00720c */ /* 0x008fe200077a1270 */
[----:B------:R-:W3:Y:S01]  /*2c530*/  LDC R14, c[0x0][0x228] ;  /* 0x00008a00ff0e7b82 */ /* 0x000ee20000000800 */
[----:B------:R-:W-:-:S07]  /*2c540*/  PRMT R0, R164, 0x7632, R0 ;  /* 0x00007632a4007816 */ /* 0x000fce0000000000 */
[----:B------:R-:W3:Y:S01]  /*2c550*/  LDC R13, c[0x0][0x22c] ;  /* 0x00008b00ff0d7b82 */ /* 0x000ee20000000800 */
[----:B----4-:R-:W-:-:S04]  /*2c560*/  IMAD.WIDE R8, R11, 0x2, R246 ;  /* 0x000000020b087825 */ /* 0x010fc800078e02f6 */
[----:B-1----:R-:W-:-:S03]  /*2c570*/  IMAD.IADD R11, R11, 0x1, R10 ;  /* 0x000000010b0b7824 */ /* 0x002fc600078e020a */
[----:B------:R-:W1:Y:S01]  /*2c580*/  LDC R15, c[0x0][0x228] ;  /* 0x00008a00ff0f7b82 */ /* 0x000e620000000800 */
[----:B------:R-:W-:Y:S01]  /*2c590*/  IMAD.WIDE R6, R11, 0x2, R2 ;  /* 0x000000020b067825 */ /* 0x000fe200078e0202 */
[----:B------:R-:W-:Y:S01]  /*2c5a0*/  @P1 STG.E.U16 desc[UR60][R8.64], R0 ;  /* 0x0000000008001986 */ /* 0x000fe2000c10153c */
[----:B--2---:R-:W-:-:S05]  /*2c5b0*/  ISETP.LT.AND P1, PT, R223, R12, !P6 ;  /* 0x0000000cdf00720c */ /* 0x004fca0007721270 */
[----:B------:R-:W2:Y:S01]  /*2c5c0*/  LDC R10, c[0x0][0x248] ;  /* 0x00009200ff0a7b82 */ /* 0x000ea20000000800 */
[----:B------:R4:W-:Y:S01]  /*2c5d0*/  @P5 STG.E.U16 desc[UR60][R6.64], R153 ;  /* 0x0000009906005986 */ /* 0x0009e2000c10153c */
[----:B0-----:R-:W-:-:S06]  /*2c5e0*/  ISETP.LT.AND P5, PT, R222, R17, !P6 ;  /* 0x00000011de00720c */ /* 0x001fcc00077a1270 */
[----:B------:R-:W0:Y:S01]  /*2c5f0*/  LDC R12, c[0x0][0x228] ;  /* 0x00008a00ff0c7b82 */ /* 0x000e220000000800 */
[----:B------:R-:W-:Y:S01]  /*2c600*/  IMAD.WIDE R4, R11, 0x2, R218 ;  /* 0x000000020b047825 */ /* 0x000fe200078e02da */
[----:B----4-:R-:W-:-:S03]  /*2c610*/  PRMT R7, R153, 0x7632, R7 ;  /* 0x0000763299077816 */ /* 0x010fc60000000007 */
[----:B------:R-:W-:-:S03]  /*2c620*/  VIADD R0, R217, 0x5b ;  /* 0x0000005bd9007836 */ /* 0x000fc60000000000 */
[----:B------:R-:W4:Y:S01]  /*2c630*/  LDC R17, c[0x0][0x228] ;  /* 0x00008a00ff117b82 */ /* 0x000f220000000800 */
[----:B------:R-:W-:Y:S01]  /*2c640*/  IMAD.WIDE R8, R11, 0x2, R244 ;  /* 0x000000020b087825 */ /* 0x000fe200078e02f4 */
[----:B---3--:R-:W-:Y:S01]  /*2c650*/  ISETP.LT.AND P6, PT, R221, R14, !P6 ;  /* 0x0000000edd00720c */ /* 0x008fe200077c1270 */
[----:B------:R3:W-:Y:S01]  /*2c660*/  @P1 STG.E.U16 desc[UR60][R4.64], R7 ;  /* 0x0000000704001986 */ /* 0x0007e2000c10153c */
[----:B------:R-:W-:-:S03]  /*2c670*/  ISETP.GE.AND P1, PT, R0, R13, PT ;  /* 0x0000000d0000720c */ /* 0x000fc60003f26270 */
[----:B------:R2:W-:Y:S01]  /*2c680*/  @P5 STG.E.U16 desc[UR60][R8.64], R157 ;  /* 0x0000009d08005986 */ /* 0x0005e2000c10153c */
[----:B------:R-:W4:Y:S01]  /*2c690*/  LDC R14, c[0x0][0x228] ;  /* 0x00008a00ff0e7b82 */ /* 0x000f220000000800 */
[----:B-1----:R-:W-:-:S07]  /*2c6a0*/  ISETP.LT.AND P5, PT, R220, R15, !P1 ;  /* 0x0000000fdc00720c */ /* 0x002fce0004fa1270 */
[----:B------:R-:W1:Y:S01]  /*2c6b0*/  LDC R13, c[0x0][0x22c] ;  /* 0x00008b00ff0d7b82 */ /* 0x000e620000000800 */
[----:B---3--:R-:W-:Y:S01]  /*2c6c0*/  IMAD.WIDE R4, R11, 0x2, R246 ;  /* 0x000000020b047825 */ /* 0x008fe200078e02f6 */
[----:B--2---:R-:W-:-:S03]  /*2c6d0*/  PRMT R9, R157, 0x7632, R9 ;  /* 0x000076329d097816 */ /* 0x004fc60000000009 */
[----:B------:R-:W-:-:S03]  /*2c6e0*/  IMAD.IADD R11, R11, 0x1, R10 ;  /* 0x000000010b0b7824 */ /* 0x000fc600078e020a */
[----:B------:R-:W2:Y:S01]  /*2c6f0*/  LDC R15, c[0x0][0x228] ;  /* 0x00008a00ff0f7b82 */ /* 0x000ea20000000800 */
[----:B------:R3:W-:Y:S01]  /*2c700*/  @P6 STG.E.U16 desc[UR60][R4.64], R9 ;  /* 0x0000000904006986 */ /* 0x0007e2000c10153c */
[----:B------:R-:W-:Y:S01]  /*2c710*/  IMAD.WIDE R6, R11, 0x2, R2 ;  /* 0x000000020b067825 */ /* 0x000fe200078e0202 */
[----:B0-----:R-:W-:-:S05]  /*2c720*/  ISETP.LT.AND P6, PT, R223, R12, !P1 ;  /* 0x0000000cdf00720c */ /* 0x001fca0004fc1270 */
[----:B------:R-:W0:Y:S01]  /*2c730*/  LDC R10, c[0x0][0x248] ;  /* 0x00009200ff0a7b82 */ /* 0x000e220000000800 */
[----:B------:R-:W-:Y:S01]  /*2c740*/  @P5 STG.E.U16 desc[UR60][R6.64], R161 ;  /* 0x000000a106005986 */ /* 0x000fe2000c10153c */
[----:B----4-:R-:W-:Y:S02]  /*2c750*/  ISETP.LT.AND P5, PT, R222, R17, !P1 ;  /* 0x00000011de00720c */ /* 0x010fe40004fa1270 */
[----:B---3--:R-:W-:Y:S01]  /*2c760*/  PRMT R5, R161, 0x7632, R5 ;  /* 0x00007632a1057816 */ /* 0x008fe20000000005 */
[----:B------:R-:W-:-:S03]  /*2c770*/  IMAD.WIDE R8, R11, 0x2, R218 ;  /* 0x000000020b087825 */ /* 0x000fc600078e02da */
[----:B------:R-:W3:Y:S01]  /*2c780*/  LDC R12, c[0x0][0x228] ;  /* 0x00008a00ff0c7b82 */ /* 0x000ee20000000800 */
[----:B------:R-:W-:Y:S01]  /*2c790*/  VIADD R0, R217, 0x5c ;  /* 0x0000005cd9007836 */ /* 0x000fe20000000000 */
[----:B------:R4:W-:Y:S01]  /*2c7a0*/  @P6 STG.E.U16 desc[UR60][R8.64], R5 ;  /* 0x0000000508006986 */ /* 0x0009e2000c10153c */
[----:B------:R-:W-:-:S05]  /*2c7b0*/  ISETP.LT.AND P6, PT, R221, R14, !P1 ;  /* 0x0000000edd00720c */ /* 0x000fca0004fc1270 */
[----:B------:R-:W3:Y:S01]  /*2c7c0*/  LDC R17, c[0x0][0x228] ;  /* 0x00008a00ff117b82 */ /* 0x000ee20000000800 */
[----:B-1----:R-:W-:Y:S01]  /*2c7d0*/  ISETP.GE.AND P1, PT, R0, R13, PT ;  /* 0x0000000d0000720c */ /* 0x002fe20003f26270 */
[----:B----4-:R-:W-:-:S06]  /*2c7e0*/  IMAD.WIDE R4, R11, 0x2, R244 ;  /* 0x000000020b047825 */ /* 0x010fcc00078e02f4 */
[----:B------:R-:W1:Y:S01]  /*2c7f0*/  LDC R14, c[0x0][0x228] ;  /* 0x00008a00ff0e7b82 */ /* 0x000e620000000800 */
[----:B------:R4:W-:Y:S01]  /*2c800*/  @P5 STG.E.U16 desc[UR60][R4.64], R165 ;  /* 0x000000a504005986 */ /* 0x0009e2000c10153c */
[----:B--2---:R-:W-:-:S06]  /*2c810*/  ISETP.LT.AND P5, PT, R220, R15, !P1 ;  /* 0x0000000fdc00720c */ /* 0x004fcc0004fa1270 */
[----:B------:R-:W2:Y:S01]  /*2c820*/  LDC R15, c[0x0][0x22c] ;  /* 0x00008b00ff0f7b82 */ /* 0x000ea20000000800 */
[----:B0-----:R-:W-:Y:S01]  /*2c830*/  IMAD.IADD R13, R11, 0x1, R10 ;  /* 0x000000010b0d7824 */ /* 0x001fe200078e020a */
[----:B------:R-:W-:Y:S01]  /*2c840*/  PRMT R16, R165, 0x7632, R16 ;  /* 0x00007632a5107816 */ /* 0x000fe20000000010 */
[----:B------:R-:W-:-:S05]  /*2c850*/  IMAD.WIDE R6, R11, 0x2, R246 ;  /* 0x000000020b067825 */ /* 0x000fca00078e02f6 */
[----:B------:R-:W0:Y:S01]  /*2c860*/  LDC R11, c[0x0][0x228] ;  /* 0x00008a00ff0b7b82 */ /* 0x000e220000000800 */
[----:B------:R-:W-:Y:S01]  /*2c870*/  IMAD.WIDE R8, R13, 0x2, R2 ;  /* 0x000000020d087825 */ /* 0x000fe200078e0202 */
[----:B------:R-:W-:Y:S01]  /*2c880*/  @P6 STG.E.U16 desc[UR60][R6.64], R16 ;  /* 0x0000001006006986 */ /* 0x000fe2000c10153c */
[----:B---3--:R-:W-:-:S05]  /*2c890*/  ISETP.LT.AND P6, PT, R223, R12, !P1 ;  /* 0x0000000cdf00720c */ /* 0x008fca0004fc1270 */
[----:B------:R-:W3:Y:S01]  /*2c8a0*/  LDC R10, c[0x0][0x248] ;  /* 0x00009200ff0a7b82 */ /* 0x000ee20000000800 */
        /* <DEDUP_REMOVED lines=10> */
[----:B-1----:R-:W-:Y:S01]  /*2c950*/  ISETP.LT.AND P1, PT, R221, R14, !P1 ;  /* 0x0000000edd00720c */ /* 0x002fe20004f21270 */
[----:B------:R1:W-:Y:S01]  /*2c960*/  @P5 STG.E.U16 desc[UR60][R6.64], R158 ;  /* 0x0000009e06005986 */ /* 0x0003e2000c10153c */
[----:B0-----:R-:W-:Y:S01]  /*2c970*/  ISETP.LT.AND P5, PT, R220, R11, !P6 ;  /* 0x0000000bdc00720c */ /* 0x001fe200077a1270 */
[----:B------:R-:W0:Y:S01]  /*2c980*/  LDC R14, c[0x0][0x228] ;  /* 0x00008a00ff0e7b82 */ /* 0x000e220000000800 */
[----:B------:R-:W-:-:S07]  /*2c990*/  PRMT R0, R158, 0x7632, R0 ;  /* 0x000076329e007816 */ /* 0x000fce0000000000 */
[----:B------:R-:W2:Y:S01]  /*2c9a0*/  LDC R11, c[0x0][0x22c] ;  /* 0x00008b00ff0b7b82 */ /* 0x000ea20000000800 */
[----:B---3--:R-:W-:-:S04]  /*2c9b0*/  IMAD.WIDE R8, R13, 0x2, R246 ;  /* 0x000000020d087825 */ /* 0x008fc800078e02f6 */
[----:B------:R-:W-:-:S03]  /*2c9c0*/  IMAD.IADD R13, R13, 0x1, R10 ;  /* 0x000000010d0d7824 */ /* 0x000fc600078e020a */
[----:B------:R-:W3:Y:S01]  /*2c9d0*/  LDC R15, c[0x0][0x228] ;  /* 0x00008a00ff0f7b82 */ /* 0x000ee20000000800 */
[----:B------:R-:W-:Y:S01]  /*2c9e0*/  IMAD.WIDE R4, R13, 0x2, R2 ;  /* 0x000000020d047825 */ /* 0x000fe200078e0202 */
[----:B------:R-:W-:Y:S01]  /*2c9f0*/  @P1 STG.E.U16 desc[UR60][R8.64], R0 ;  /* 0x0000000008001986 */ /* 0x000fe2000c10153c */
[----:B----4-:R-:W-:-:S05]  /*2ca00*/  ISETP.LT.AND P1, PT, R223, R12, !P6 ;  /* 0x0000000cdf00720c */ /* 0x010fca0007721270 */
[----:B------:R-:W4:Y:S01]  /*2ca10*/  LDC R10, c[0x0][0x248] ;  /* 0x00009200ff0a7b82 */ /* 0x000f220000000800 */
[----:B------:R1:W-:Y:S01]  /*2ca20*/  @P5 STG.E.U16 desc[UR60][R4.64], R162 ;  /* 0x000000a204005986 */ /* 0x0003e2000c10153c */
[----:B------:R-:W-:-:S06]  /*2ca30*/  ISETP.LT.AND P5, PT, R222, R17, !P6 ;  /* 0x00000011de00720c */ /* 0x000fcc00077a1270 */
[----:B------:R-:W4:Y:S01]  /*2ca40*/  LDC R12, c[0x0][0x228] ;  /* 0x00008a00ff0c7b82 */ /* 0x000f220000000800 */
[----:B-1----:R-:W-:Y:S01]  /*2ca50*/  IMAD.WIDE R6, R13, 0x2, R218 ;  /* 0x000000020d067825 */ /* 0x002fe200078e02da */
[----:B------:R-:W-:-:S03]  /*2ca60*/  PRMT R5, R162, 0x7632, R5 ;  /* 0x00007632a2057816 */ /* 0x000fc60000000005 */
[----:B------:R-:W-:-:S03]  /*2ca70*/  VIADD R0, R217, 0x5e ;  /* 0x0000005ed9007836 */ /* 0x000fc60000000000 */
[----:B------:R-:W1:Y:S01]  /*2ca80*/  LDC R17, c[0x0][0x228] ;  /* 0x00008a00ff117b82 */ /* 0x000e620000000800 */
[----:B------:R-:W-:Y:S01]  /*2ca90*/  IMAD.WIDE R8, R13, 0x2, R244 ;  /* 0x000000020d087825 */ /* 0x000fe200078e02f4 */
[----:B0-----:R-:W-:Y:S01]  /*2caa0*/  ISETP.LT.AND P6, PT, R221, R14, !P6 ;  /* 0x0000000edd00720c */ /* 0x001fe200077c1270 */
[----:B------:R0:W-:Y:S01]  /*2cab0*/  @P1 STG.E.U16 desc[UR60][R6.64], R5 ;  /* 0x0000000506001986 */ /* 0x0001e2000c10153c */
[----:B--2---:R-:W-:-:S03]  /*2cac0*/  ISETP.GE.AND P1, PT, R0, R11, PT ;  /* 0x0000000b0000720c */ /* 0x004fc60003f26270 */
[----:B------:R-:W-:Y:S01]  /*2cad0*/  @P5 STG.E.U16 desc[UR60][R8.64], R166 ;  /* 0x000000a608005986 */ /* 0x000fe2000c10153c */
[----:B------:R-:W2:Y:S01]  /*2cae0*/  LDC R14, c[0x0][0x228] ;  /* 0x00008a00ff0e7b82 */ /* 0x000ea20000000800 */
[----:B---3--:R-:W-:-:S07]  /*2caf0*/  ISETP.LT.AND P5, PT, R220, R15, !P1 ;  /* 0x0000000fdc00720c */ /* 0x008fce0004fa1270 */
[----:B------:R-:W3:Y:S01]  /*2cb00*/  LDC R11, c[0x0][0x22c] ;  /* 0x00008b00ff0b7b82 */ /* 0x000ee20000000800 */
[----:B0-----:R-:W-:Y:S01]  /*2cb10*/  PRMT R7, R166, 0x7632, R7 ;  /* 0x00007632a6077816 */ /* 0x001fe20000000007 */
[----:B------:R-:W-:-:S04]  /*2cb20*/  IMAD.WIDE R4, R13, 0x2, R246 ;  /* 0x000000020d047825 */ /* 0x000fc800078e02f6 */
[----:B----4-:R-:W-:Y:S02]  /*2cb30*/  IMAD.IADD R13, R13, 0x1, R10 ;  /* 0x000000010d0d7824 */ /* 0x010fe400078e020a */
[----:B------:R-:W0:Y:S01]  /*2cb40*/  LDC R15, c[0x0][0x228] ;  /* 0x00008a00ff0f7b82 */ /* 0x000e220000000800 */
[----:B------:R4:W-:Y:S01]  /*2cb50*/  @P6 STG.E.U16 desc[UR60][R4.64], R7 ;  /* 0x0000000704006986 */ /* 0x0009e2000c10153c */
[----:B------:R-:W-:-:S06]  /*2cb60*/  ISETP.LT.AND P6, PT, R223, R12, !P1 ;  /* 0x0000000cdf00720c */ /* 0x000fcc0004fc1270 */
[----:B------:R-:W0:Y:S01]  /*2cb70*/  LDC R10, c[0x0][0x248] ;  /* 0x00009200ff0a7b82 */ /* 0x000e220000000800 */
        /* <DEDUP_REMOVED lines=9> */
[----:B--2---:R-:W-:-:S03]  /*2cc10*/  ISETP.LT.AND P6, PT, R221, R14, !P1 ;  /* 0x0000000edd00720c */ /* 0x004fc60004fc1270 */
[----:B---3--:R-:W-:Y:S02]  /*2cc20*/  ISETP.GE.AND P1, PT, R0, R11, PT ;  /* 0x0000000b0000720c */ /* 0x008fe40003f26270 */
[----:B------:R-:W2:Y:S01]  /*2cc30*/  LDC R14, c[0x0][0x228] ;  /* 0x00008a00ff0e7b82 */ /* 0x000ea20000000800 */
[----:B------:R-:W-:-:S07]  /*2cc40*/  IMAD.WIDE R4, R13, 0x2, R244 ;  /* 0x000000020d047825 */ /* 0x000fce00078e02f4 */
[----:B------:R-:W3:Y:S01]  /*2cc50*/  LDC R11, c[0x0][0x22c] ;  /* 0x00008b00ff0b7b82 */ /* 0x000ee20000000800 */
[----:B------:R-:W-:Y:S01]  /*2cc60*/  @P5 STG.E.U16 desc[UR60][R4.64], R159 ;  /* 0x0000009f04005986 */ /* 0x000fe2000c10153c */
[----:B0-----:R-:W-:Y:S01]  /*2cc70*/  ISETP.LT.AND P5, PT, R220, R15, !P1 ;  /* 0x0000000fdc00720c */ /* 0x001fe20004fa1270 */
[----:B------:R-:W-:Y:S01]  /*2cc80*/  IMAD.WIDE R6, R13, 0x2, R246 ;  /* 0x000000020d067825 */ /* 0x000fe200078e02f6 */
[----:B------:R-:W-:-:S04]  /*2cc90*/  PRMT R9, R159, 0x7632, R9 ;  /* 0x000076329f097816 */ /* 0x000fc80000000009 */
[----:B------:R-:W0:Y:S01]  /*2cca0*/  LDC R15, c[0x0][0x228] ;  /* 0x00008a00ff0f7b82 */ /* 0x000e220000000800 */
[----:B------:R-:W-:Y:S01]  /*2ccb0*/  IMAD.IADD R13, R13, 0x1, R10 ;  /* 0x000000010d0d7824 */ /* 0x000fe200078e020a */
[----:B------:R1:W-:Y:S01]  /*2ccc0*/  @P6 STG.E.U16 desc[UR60][R6.64], R9 ;  /* 0x0000000906006986 */ /* 0x0003e2000c10153c */
[----:B----4-:R-:W-:-:S05]  /*2ccd0*/  ISETP.LT.AND P6, PT, R223, R12, !P1 ;  /* 0x0000000cdf00720c */ /* 0x010fca0004fc1270 */
[----:B------:R-:W4:Y:S01]  /*2cce0*/  LDC R10, c[0x0][0x248] ;  /* 0x00009200ff0a7b82 */ /* 0x000f220000000800 */
[----:B-1----:R-:W-:-:S07]  /*2ccf0*/  IMAD.WIDE R8, R13, 0x2, R2 ;  /* 0x000000020d087825 */ /* 0x002fce00078e0202 */
[----:B------:R-:W1:Y:S01]  /*2cd00*/  LDC R12, c[0x0][0x228] ;  /* 0x00008a00ff0c7b82 */ /* 0x000e620000000800 */
[----:B------:R-:W-:Y:S01]  /*2cd10*/  PRMT R7, R163, 0x7632, R7 ;  /* 0x00007632a3077816 */ /* 0x000fe20000000007 */
[----:B------:R-:W-:Y:S01]  /*2cd20*/  @P5 STG.E.U16 desc[UR60][R8.64], R163 ;  /* 0x000000a308005986 */ /* 0x000fe2000c10153c */
[----:B------:R-:W-:Y:S01]  /*2cd30*/  ISETP.LT.AND P5, PT, R222, R17, !P1 ;  /* 0x00000011de00720c */ /* 0x000fe20004fa1270 */
[----:B------:R-:W-:-:S04]  /*2cd40*/  IMAD.WIDE R4, R13, 0x2, R218 ;  /* 0x000000020d047825 */ /* 0x000fc800078e02da */
[----:B------:R-:W1:Y:S01]  /*2cd50*/  LDC R17, c[0x0][0x228] ;  /* 0x00008a00ff117b82 */ /* 0x000e620000000800 */
[----:B------:R-:W-:Y:S01]  /*2cd60*/  VIADD R0, R217, 0x60 ;  /* 0x00000060d9007836 */ /* 0x000fe20000000000 */
[----:B------:R0:W-:Y:S01]  /*2cd70*/  @P6 STG.E.U16 desc[UR60][R4.64], R7 ;  /* 0x0000000704006986 */ /* 0x0001e2000c10153c */
[----:B--2---:R-:W-:-:S03]  /*2cd80*/  ISETP.LT.AND P6, PT, R221, R14, !P1 ;  /* 0x0000000edd00720c */ /* 0x004fc60004fc1270 */
[----:B---3--:R-:W-:Y:S02]  /*2cd90*/  ISETP.GE.AND P1, PT, R0, R11, PT ;  /* 0x0000000b0000720c */ /* 0x008fe40003f26270 */
[----:B------:R-:W2:Y:S01]  /*2cda0*/  LDC R14, c[0x0][0x228] ;  /* 0x00008a00ff0e7b82 */ /* 0x000ea20000000800 */
[----:B0-----:R-:W-:-:S07]  /*2cdb0*/  IMAD.WIDE R6, R13, 0x2, R244 ;  /* 0x000000020d067825 */ /* 0x001fce00078e02f4 */
[----:B------:R-:W0:Y:S01]  /*2cdc0*/  LDC R11, c[0x0][0x22c] ;  /* 0x00008b00ff0b7b82 */ /* 0x000e220000000800 */
[----:B------:R-:W-:Y:S01]  /*2cdd0*/  PRMT R5, R167, 0x7632, R5 ;  /* 0x00007632a7057816 */ /* 0x000fe20000000005 */
[----:B------:R-:W-:Y:S01]  /*2cde0*/  @P5 STG.E.U16 desc[UR60][R6.64], R167 ;  /* 0x000000a706005986 */ /* 0x000fe2000c10153c */
[----:B------:R-:W-:Y:S01]  /*2cdf0*/  ISETP.LT.AND P5, PT, R220, R15, !P1 ;  /* 0x0000000fdc00720c */ /* 0x000fe20004fa1270 */
[----:B------:R-:W-:-:S04]  /*2ce00*/  IMAD.WIDE R8, R13, 0x2, R246 ;  /* 0x000000020d087825 */ /* 0x000fc800078e02f6 */
[----:B------:R-:W3:Y:S01]  /*2ce10*/  LDC R15, c[0x0][0x228] ;  /* 0x00008a00ff0f7b82 */ /* 0x000ee20000000800 */
        /* <DEDUP_REMOVED lines=13> */
[----:B--2---:R-:W-:-:S03]  /*2cef0*/  ISETP.LT.AND P6, PT, R221, R14, !P1 ;  /* 0x0000000edd00720c */ /* 0x004fc60004fc1270 */
[----:B0-----:R-:W-:Y:S02]  /*2cf00*/  ISETP.GE.AND P1, PT, R0, R11, PT ;  /* 0x0000000b0000720c */ /* 0x001fe40003f26270 */
[----:B------:R-:W0:Y:S01]  /*2cf10*/  LDC R14, c[0x0][0x228] ;  /* 0x00008a00ff0e7b82 */ /* 0x000e220000000800 */
[----:B---3--:R-:W-:-:S05]  /*2cf20*/  IMAD.WIDE R8, R13, 0x2, R244 ;  /* 0x000000020d087825 */ /* 0x008fca00078e02f4 */
[----:B------:R2:W-:Y:S01]  /*2cf30*/  @P5 STG.E.U16 desc[UR60][R8.64], R172 ;  /* 0x000000ac08005986 */ /* 0x0005e2000c10153c */
[----:B------:R-:W-:Y:S02]  /*2cf40*/  ISETP.LT.AND P5, PT, R220, R15, !P1 ;  /* 0x0000000fdc00720c */ /* 0x000fe40004fa1270 */
[----:B------:R-:W3:Y:S01]  /*2cf50*/  LDC R15, c[0x0][0x22c] ;  /* 0x00008b00ff0f7b82 */ /* 0x000ee20000000800 */
[C---:B-1----:R-:W-:Y:S01]  /*2cf60*/  IMAD.IADD R11, R13.reuse, 0x1, R10 ;  /* 0x000000010d0b7824 */ /* 0x042fe200078e020a */
[----:B------:R-:W-:Y:S01]  /*2cf70*/  PRMT R16, R172, 0x7632, R16 ;  /* 0x00007632ac107816 */ /* 0x000fe20000000010 */
[----:B------:R-:W-:-:S05]  /*2cf80*/  IMAD.WIDE R4, R13, 0x2, R246 ;  /* 0x000000020d047825 */ /* 0x000fca00078e02f6 */
[----:B------:R-:W1:Y:S01]  /*2cf90*/  LDC R13, c[0x0][0x228] ;  /* 0x00008a00ff0d7b82 */ /* 0x000e620000000800 */
[----:B------:R-:W-:Y:S01]  /*2cfa0*/  IMAD.WIDE R6, R11, 0x2, R2 ;  /* 0x000000020b067825 */ /* 0x000fe200078e0202 */
[----:B------:R-:W-:Y:S01]  /*2cfb0*/  @P6 STG.E.U16 desc[UR60][R4.64], R16 ;  /* 0x0000001004006986 */ /* 0x000fe2000c10153c */
[----:B----4-:R-:W-:-:S05]  /*2cfc0*/  ISETP.LT.AND P6, PT, R223, R12, !P1 ;  /* 0x0000000cdf00720c */ /* 0x010fca0004fc1270 */
[----:B------:R-:W4:Y:S01]  /*2cfd0*/  LDC R10, c[0x0][0x248] ;  /* 0x00009200ff0a7b82 */ /* 0x000f220000000800 */
[----:B------:R0:W-:Y:S01]  /*2cfe0*/  @P5 STG.E.U16 desc[UR60][R6.64], R176 ;  /* 0x000000b006005986 */ /* 0x0001e2000c10153c */
[----:B------:R-:W-:Y:S01]  /*2cff0*/  ISETP.LT.AND P5, PT, R222, R17, !P1 ;  /* 0x00000011de00720c */ /* 0x000fe20004fa1270 */
[----:B--2---:R-:W-:-:S05]  /*2d000*/  IMAD.WIDE R8, R11, 0x2, R218 ;  /* 0x000000020b087825 */ /* 0x004fca00078e02da */
[----:B------:R-:W2:Y:S01]  /*2d010*/  LDC R12, c[0x0][0x228] ;  /* 0x00008a00ff0c7b82 */ /* 0x000ea20000000800 */
        /* <DEDUP_REMOVED lines=27> */
[----:B------:R1:W-:Y:S02]  /*2d1d0*/  @P1 STG.E.U16 desc[UR60][R4.64], R7 ;  /* 0x0000000704001986 */ /* 0x0003e4000c10153c */
[----:B-1----:R-:W-:Y:S02]  /*2d1e0*/  ISETP.GE.AND P1, PT, R0, R13, PT ;  /* 0x0000000d0000720c */ /* 0x002fe40003f26270 */
[----:B------:R-:W-:-:S03]  /*2d1f0*/  PRMT R9, R173, 0x7632, R9 ;  /* 0x00007632ad097816 */ /* 0x000fc60000000009 */
[----:B------:R-:W1:Y:S01]  /*2d200*/  LDC R14, c[0x0][0x228] ;  /* 0x00008a00ff0e7b82 */ /* 0x000e620000000800 */
[----:B------:R-:W-:-:S07]  /*2d210*/  IMAD.WIDE R6, R11, 0x2, R244 ;  /* 0x000000020b067825 */ /* 0x000fce00078e02f4 */
[----:B------:R-:W1:Y:S01]  /*2d220*/  LDC R13, c[0x0][0x22c] ;  /* 0x00008b00ff0d7b82 */ /* 0x000e620000000800 */
[----:B------:R-:W-:Y:S01]  /*2d230*/  @P5 STG.E.U16 desc[UR60][R6.64], R173 ;  /* 0x000000ad06005986 */ /* 0x000fe2000c10153c */
[----:B----4-:R-:W-:Y:S01]  /*2d240*/  ISETP.LT.AND P5, PT, R220, R15, !P1 ;  /* 0x0000000fdc00720c */ /* 0x010fe20004fa1270 */
[----:B------:R-:W-:-:S04]  /*2d250*/  IMAD.WIDE R4, R11, 0x2, R246 ;  /* 0x000000020b047825 */ /* 0x000fc800078e02f6 */
[----:B--2---:R-:W-:Y:S01]  /*2d260*/  IMAD.IADD R11, R11, 0x1, R10 ;  /* 0x000000010b0b7824 */ /* 0x004fe200078e020a */
[----:B------:R-:W2:Y:S01]  /*2d270*/  LDC R15, c[0x0][0x228] ;  /* 0x00008a00ff0f7b82 */ /* 0x000ea20000000800 */
[----:B------:R4:W-:Y:S01]  /*2d280*/  @P6 STG.E.U16 desc[UR60][R4.64], R9 ;  /* 0x0000000904006986 */ /* 0x0009e2000c10153c */
[----:B0-----:R-:W-:-:S06]  /*2d290*/  ISETP.LT.AND P6, PT, R223, R12, !P1 ;  /* 0x0000000cdf00720c */ /* 0x001fcc0004fc1270 */
[----:B------:R-:W0:Y:S01]  /*2d2a0*/  LDC R10, c[0x0][0x248] ;  /* 0x00009200ff0a7b82 */ /* 0x000e220000000800 */
[----:B----4-:R-:W-:Y:S01]  /*2d2b0*/  IMAD.WIDE R8, R11, 0x2, R2 ;  /* 0x000000020b087825 */ /* 0x010fe200078e0202 */
[----:B------:R-:W-:-:S06]  /*2d2c0*/  PRMT R5, R177, 0x7632, R5 ;  /* 0x00007632b1057816 */ /* 0x000fcc0000000005 */
[----:B------:R-:W4:Y:S01]  /*2d2d0*/  LDC R12, c[0x0][0x228] ;  /* 0x00008a00ff0c7b82 */ /* 0x000f220000000800 */
[----:B------:R-:W-:Y:S01]  /*2d2e0*/  @P5 STG.E.U16 desc[UR60][R8.64], R177 ;  /* 0x000000b108005986 */ /* 0x000fe2000c10153c */
[----:B---3--:R-:W-:Y:S01]  /*2d2f0*/  ISETP.LT.AND P5, PT, R222, R17, !P1 ;  /* 0x00000011de00720c */ /* 0x008fe20004fa1270 */
[----:B------:R-:W-:-:S05]  /*2d300*/  IMAD.WIDE R6, R11, 0x2, R218 ;  /* 0x000000020b067825 */ /* 0x000fca00078e02da */
[----:B------:R-:W3:Y:S01]  /*2d310*/  LDC R17, c[0x0][0x228] ;  /* 0x00008a00ff117b82 */ /* 0x000ee20000000800 */
[----:B------:R-:W-:Y:S01]  /*2d320*/  VIADD R0, R217, 0x64 ;  /* 0x00000064d9007836 */ /* 0x000fe20000000000 */
[----:B------:R2:W-:Y:S01]  /*2d330*/  @P6 STG.E.U16 desc[UR60][R6.64], R5 ;  /* 0x0000000506006986 */ /* 0x0005e2000c10153c */
[----:B-1----:R-:W-:-:S03]  /*2d340*/  ISETP.LT.AND P6, PT, R221, R14, !P1 ;  /* 0x0000000edd00720c */ /* 0x002fc60004fc1270 */
[----:B------:R-:W-:Y:S02]  /*2d350*/  ISETP.GE.AND P1, PT, R0, R13, PT ;  /* 0x0000000d0000720c */ /* 0x000fe40003f26270 */
[----:B------:R-:W1:Y:S01]  /*2d360*/  LDC R14, c[0x0][0x228] ;  /* 0x00008a00ff0e7b82 */ /* 0x000e620000000800 */
[----:B--2---:R-:W-:-:S05]  /*2d370*/  IMAD.WIDE R4, R11, 0x2, R244 ;  /* 0x000000020b047825 */ /* 0x004fca00078e02f4 */
[----:B------:R2:W-:Y:S01]  /*2d380*/  @P5 STG.E.U16 desc[UR60][R4.64], R181 ;  /* 0x000000b504005986 */ /* 0x0005e2000c10153c */
[----:B------:R-:W-:Y:S02]  /*2d390*/  ISETP.LT.AND P5, PT, R220, R15, !P1 ;  /* 0x0000000fdc00720c */ /* 0x000fe40004fa1270 */
[----:B------:R-:W1:Y:S01]  /*2d3a0*/  LDC R15, c[0x0][0x22c] ;  /* 0x00008b00ff0f7b82 */ /* 0x000e620000000800 */
[----:B0-----:R-:W-:Y:S01]  /*2d3b0*/  IMAD.IADD R13, R11, 0x1, R10 ;  /* 0x000000010b0d7824 */ /* 0x001fe200078e020a */
        /* <DEDUP_REMOVED lines=8> */
[----:B---3--:R-:W-:Y:S01]  /*2d440*/  ISETP.LT.AND P5, PT, R222, R17, !P1 ;  /* 0x00000011de00720c */ /* 0x008fe20004fa1270 */
[----:B--2---:R-:W-:-:S05]  /*2d450*/  IMAD.WIDE R4, R13, 0x2, R218 ;  /* 0x000000020d047825 */ /* 0x004fca00078e02da */
[----:B------:R-:W2:Y:S01]  /*2d460*/  LDC R12, c[0x0][0x228] ;  /* 0x00008a00ff0c7b82 */ /* 0x000ea20000000800 */
[----:B------:R-:W-:Y:S01]  /*2d470*/  VIADD R0, R217, 0x65 ;  /* 0x00000065d9007836 */ /* 0x000fe20000000000 */
[----:B------:R-:W-:-:S06]  /*2d480*/  PRMT R7, R170, 0x7632, R7 ;  /* 0x00007632aa077816 */ /* 0x000fcc0000000007 */
        /* <DEDUP_REMOVED lines=11> */
[----:B----4-:R-:W-:-:S03]  /*2d540*/  IMAD.IADD R13, R13, 0x1, R10 ;  /* 0x000000010d0d7824 */ /* 0x010fc600078e020a */
[----:B------:R-:W4:Y:S01]  /*2d550*/  LDC R15, c[0x0][0x228] ;  /* 0x00008a00ff0f7b82 */ /* 0x000f220000000800 */
[----:B------:R-:W-:Y:S01]  /*2d560*/  IMAD.WIDE R4, R13, 0x2, R2 ;  /* 0x000000020d047825 */ /* 0x000fe200078e0202 */
[----:B------:R-:W-:Y:S01]  /*2d570*/  @P1 STG.E.U16 desc[UR60][R6.64], R0 ;  /* 0x0000000006001986 */ /* 0x000fe2000c10153c */
[----:B--2---:R-:W-:-:S05]  /*2d580*/  ISETP.LT.AND P1, PT, R223, R12, !P6 ;  /* 0x0000000cdf00720c */ /* 0x004fca0007721270 */
[----:B------:R-:W2:Y:S01]  /*2d590*/  LDC R10, c[0x0][0x248] ;  /* 0x00009200ff0a7b82 */ /* 0x000ea20000000800 */
        /* <DEDUP_REMOVED lines=11> */
[----:B------:R0:W-:Y:S01]  /*2d650*/  @P5 STG.E.U16 desc[UR60][R6.64], R182 ;  /* 0x000000b606005986 */ /* 0x0001e2000c10153c */
[----:B------:R-:W1:Y:S01]  /*2d660*/  LDC R14, c[0x0][0x228] ;  /* 0x00008a00ff0e7b82 */ /* 0x000e620000000800 */
[----:B----4-:R-:W-:-:S07]  /*2d670*/  ISETP.LT.AND P5, PT, R220, R15, !P1 ;  /* 0x0000000fdc00720c */ /* 0x010fce0004fa1270 */
[----:B------:R-:W4:Y:S01]  /*2d680*/  LDC R11, c[0x0][0x22c] ;  /* 0x00008b00ff0b7b82 */ /* 0x000f220000000800 */
[----:B0-----:R-:W-:Y:S01]  /*2d690*/  IMAD.WIDE R4, R13, 0x2, R246 ;  /* 0x000000020d047825 */ /* 0x001fe200078e02f6 */
[----:B------:R-:W-:-:S03]  /*2d6a0*/  PRMT R7, R182, 0x7632, R7 ;  /* 0x00007632b6077816 */ /* 0x000fc60000000007 */
[----:B--2---:R-:W-:-:S03]  /*2d6b0*/  IMAD.IADD R13, R13, 0x1, R10 ;  /* 0x000000010d0d7824 */ /* 0x004fc600078e020a */
[----:B------:R-:W0:Y:S01]  /*2d6c0*/  LDC R15, c[0x0][0x228] ;  /* 0x00008a00ff0f7b82 */ /* 0x000e220000000800 */
[----:B------:R2:W-:Y:S01]  /*2d6d0*/  @P6 STG.E.U16 desc[UR60][R4.64], R7 ;  /* 0x0000000704006986 */ /* 0x0005e2000c10153c */
[----:B------:R-:W-:Y:S01]  /*2d6e0*/  IMAD.WIDE R8, R13, 0x2, R2 ;  /* 0x000000020d087825 */ /* 0x000fe200078e0202 */
[----:B---3--:R-:W-:-:S05]  /*2d6f0*/  ISETP.LT.AND P6, PT, R223, R12, !P1 ;  /* 0x0000000cdf00720c */ /* 0x008fca0004fc1270 */
[----:B------:R-:W3:Y:S01]  /*2d700*/  LDC R10, c[0x0][0x248] ;  /* 0x00009200ff0a7b82 */ /* 0x000ee20000000800 */
[----:B------:R-:W-:Y:S01]  /*2d710*/  @P5 STG.E.U16 desc[UR60][R8.64], R171 ;  /* 0x000000ab08005986 */ /* 0x000fe2000c10153c */
[----:B-1----:R-:W-:-:S06]  /*2d720*/  ISETP.LT.AND P5, PT, R222, R17, !P1 ;  /* 0x00000011de00720c */ /* 0x002fcc0004fa1270 */
[----:B------:R-:W1:Y:S01]  /*2d730*/  LDC R12, c[0x0][0x228] ;  /* 0x00008a00ff0c7b82 */ /* 0x000e620000000800 */
[----:B--2---:R-:W-:Y:S01]  /*2d740*/  PRMT R5, R171, 0x7632, R5 ;  /* 0x00007632ab057816 */ /* 0x004fe20000000005 */
[----:B------:R-:W-:-:S04]  /*2d750*/  IMAD.WIDE R6, R13, 0x2, R218 ;  /* 0x000000020d067825 */ /* 0x000fc800078e02da */
[----:B------:R-:W-:Y:S02]  /*2d760*/  VIADD R0, R217, 0x67 ;  /* 0x00000067d9007836 */ /* 0x000fe40000000000 */
[----:B------:R-:W2:Y:S01]  /*2d770*/  LDC R17, c[0x0][0x228] ;  /* 0x00008a00ff117b82 */ /* 0x000ea20000000800 */
[----:B------:R4:W-:Y:S01]  /*2d780*/  @P6 STG.E.U16 desc[UR60][R6.64], R5 ;  /* 0x0000000506006986 */ /* 0x0009e2000c10153c */
[----:B------:R-:W-:Y:S02]  /*2d790*/  ISETP.LT.AND P6, PT, R221, R14, !P1 ;  /* 0x0000000edd00720c */ /* 0x000fe40004fc1270 */
[----:B----4-:R-:W-:-:S04]  /*2d7a0*/  ISETP.GE.AND P1, PT, R0, R11, PT ;  /* 0x0000000b0000720c */ /* 0x010fc80003f26270 */
[----:B------:R-:W4:Y:S01]  /*2d7b0*/  LDC R14, c[0x0][0x228] ;  /* 0x00008a00ff0e7b82 */ /* 0x000f220000000800 */
[----:B------:R-:W-:Y:S01]  /*2d7c0*/  IMAD.WIDE R4, R13, 0x2, R244 ;  /* 0x000000020d047825 */ /* 0x000fe200078e02f4 */
[----:B------:R-:W-:-:S06]  /*2d7d0*/  PRMT R7, R175, 0x7632, R7 ;  /* 0x00007632af077816 */ /* 0x000fcc0000000007 */
[----:B------:R-:W4:Y:S01]  /*2d7e0*/  LDC R11, c[0x0][0x22c] ;  /* 0x00008b00ff0b7b82 */ /* 0x000f220000000800 */
[----:B------:R-:W-:Y:S01]  /*2d7f0*/  @P5 STG.E.U16 desc[UR60][R4.64], R175 ;  /* 0x000000af04005986 */ /* 0x000fe2000c10153c */
[----:B0-----:R-:W-:Y:S01]  /*2d800*/  ISETP.LT.AND P5, PT, R220, R15, !P1 ;  /* 0x0000000fdc00720c */ /* 0x001fe20004fa1270 */
[----:B------:R-:W-:-:S04]  /*2d810*/  IMAD.WIDE R8, R13, 0x2, R246 ;  /* 0x000000020d087825 */ /* 0x000fc800078e02f6 */
[----:B---3--:R-:W-:Y:S01]  /*2d820*/  IMAD.IADD R13, R13, 0x1, R10 ;  /* 0x000000010d0d7824 */ /* 0x008fe200078e020a */
[----:B------:R-:W0:Y:S01]  /*2d830*/  LDC R15, c[0x0][0x228] ;  /* 0x00008a00ff0f7b82 */ /* 0x000e220000000800 */
[----:B------:R3:W-:Y:S01]  /*2d840*/  @P6 STG.E.U16 desc[UR60][R8.64], R7 ;  /* 0x0000000708006986 */ /* 0x0007e2000c10153c */
[----:B-1----:R-:W-:-:S06]  /*2d850*/  ISETP.LT.AND P6, PT, R223, R12, !P1 ;  /* 0x0000000cdf00720c */ /* 0x002fcc0004fc1270 */
[----:B------:R-:W1:Y:S01]  /*2d860*/  LDC R10, c[0x0][0x248] ;  /* 0x00009200ff0a7b82 */ /* 0x000e620000000800 */
        /* <DEDUP_REMOVED lines=9> */
[----:B----4-:R-:W-:-:S03]  /*2d900*/  ISETP.LT.AND P6, PT, R221, R14, !P1 ;  /* 0x0000000edd00720c */ /* 0x010fc60004fc1270 */
[----:B------:R-:W-:Y:S02]  /*2d910*/  ISETP.GE.AND P1, PT, R0, R11, PT ;  /* 0x0000000b0000720c */ /* 0x000fe40003f26270 */
[----:B------:R-:W4:Y:S01]  /*2d920*/  LDC R14, c[0x0][0x228] ;  /* 0x00008a00ff0e7b82 */ /* 0x000f220000000800 */
        /* <DEDUP_REMOVED lines=20> */
[----:B----4-:R-:W-:-:S03]  /*2da70*/  ISETP.LT.AND P6, PT, R221, R14, !P1 ;  /* 0x0000000edd00720c */ /* 0x010fc60004fc1270 */
        /* <DEDUP_REMOVED lines=15> */
[----:B--2---:R-:W-:Y:S01]  /*2db70*/  ISETP.LT.AND P5, PT, R222, R17, !P1 ;  /* 0x00000011de00720c */ /* 0x004fe20004fa1270 */
[----:B----4-:R-:W-:-:S05]  /*2db80*/  IMAD.WIDE R6, R11, 0x2, R218 ;  /* 0x000000020b067825 */ /* 0x010fca00078e02da */
        /* <DEDUP_REMOVED lines=169> */
[----:B---3--:R-:W-:-:S07]  /*2e620*/  IMAD.WIDE R8, R13, 0x2, R244 ;  /* 0x000000020d087825 */ /* 0x008fce00078e02f4 */
[----:B------:R-:W2:Y:S01]  /*2e630*/  LDC R11, c[0x0][0x22c] ;  /* 0x00008b00ff0b7b82 */ /* 0x000ea20000000800 */
[----:B------:R-:W-:Y:S01]  /*2e640*/  PRMT R7, R204, 0x7632, R7 ;  /* 0x00007632cc077816 */ /* 0x000fe20000000007 */
[----:B------:R-:W-:Y:S01]  /*2e650*/  @P5 STG.E.U16 desc[UR60][R8.64], R204 ;  /* 0x000000cc08005986 */ /* 0x000fe2000c10153c */
[----:B------:R-:W-:Y:S01]  /*2e660*/  ISETP.LT.AND P5, PT, R220, R15, !P1 ;  /* 0x0000000fdc00720c */ /* 0x000fe20004fa1270 */
[----:B------:R-:W-:-:S04]  /*2e670*/  IMAD.WIDE R4, R13, 0x2, R246 ;  /* 0x000000020d047825 */ /* 0x000fc800078e02f6 */
[----:B------:R-:W3:Y:S01]  /*2e680*/  LDC R15, c[0x0][0x228] ;  /* 0x00008a00ff0f7b82 */ /* 0x000ee20000000800 */
        /* <DEDUP_REMOVED lines=13> */
[----:B0-----:R-:W-:-:S03]  /*2e760*/  ISETP.LT.AND P6, PT, R221, R14, !P1 ;  /* 0x0000000edd00720c */ /* 0x001fc60004fc1270 */
[----:B--2---:R-:W-:Y:S02]  /*2e770*/  ISETP.GE.AND P1, PT, R0, R11, PT ;  /* 0x0000000b0000720c */ /* 0x004fe40003f26270 */
        /* <DEDUP_REMOVED lines=14> */
[----:B------:R2:W-:Y:S01]  /*2e860*/  @P5 STG.E.U16 desc[UR60][R8.64], R201 ;  /* 0x000000c908005986 */ /* 0x0005e2000c10153c */
[----:B------:R-:W-:Y:S01]  /*2e870*/  ISETP.LT.AND P5, PT, R222, R17, !P1 ;  /* 0x00000011de00720c */ /* 0x000fe20004fa1270 */
[----:B------:R-:W-:Y:S01]  /*2e880*/  IMAD.WIDE R4, R13, 0x2, R218 ;  /* 0x000000020d047825 */ /* 0x000fe200078e02da */
[----:B------:R-:W-:-:S04]  /*2e890*/  PRMT R12, R201, 0x7632, R12 ;  /* 0x00007632c90c7816 */ /* 0x000fc8000000000c */
[----:B------:R-:W4:Y:S01]  /*2e8a0*/  LDC R17, c[0x0][0x22c] ;  /* 0x00008b00ff117b82 */ /* 0x000f220000000800 */
[----:B------:R-:W-:Y:S01]  /*2e8b0*/  VIADD R0, R217, 0x73 ;  /* 0x00000073d9007836 */ /* 0x000fe20000000000 */
[----:B0-----:R-:W-:Y:S01]  /*2e8c0*/  ISETP.LT.AND P1, PT, R221, R14, !P1 ;  /* 0x0000000edd00720c */ /* 0x001fe20004f21270 */
[C---:B------:R-:W-:Y:S01]  /*2e8d0*/  IMAD.WIDE R6, R13.reuse, 0x2, R244 ;  /* 0x000000020d067825 */ /* 0x040fe200078e02f4 */
[----:B------:R0:W-:Y:S04]  /*2e8e0*/  @P6 STG.E.U16 desc[UR60][R4.64], R12 ;  /* 0x0000000c04006986 */ /* 0x0001e8000c10153c */
[----:B------:R-:W4:Y:S01]  /*2e8f0*/  LDC R14, c[0x0][0x228] ;  /* 0x00008a00ff0e7b82 */ /* 0x000f220000000800 */
[----:B--2---:R-:W-:Y:S01]  /*2e900*/  ISETP.GE.AND P6, PT, R0, R11, PT ;  /* 0x0000000b0000720c */ /* 0x004fe20003fc6270 */
[----:B------:R2:W-:Y:S01]  /*2e910*/  @P5 STG.E.U16 desc[UR60][R6.64], R205 ;  /* 0x000000cd06005986 */ /* 0x0005e2000c10153c */
[----:B------:R-:W-:-:S02]  /*2e920*/  IMAD.WIDE R8, R13, 0x2, R246 ;  /* 0x000000020d087825 */ /* 0x000fc400078e02f6 */
[----:B---3--:R-:W-:Y:S02]  /*2e930*/  ISETP.LT.AND P5, PT, R220, R15, !P6 ;  /* 0x0000000fdc00720c */ /* 0x008fe400077a1270 */
[----:B-1----:R-:W-:Y:S01]  /*2e940*/  IMAD.IADD R15, R13, 0x1, R10 ;  /* 0x000000010d0f7824 */ /* 0x002fe200078e020a */
[----:B0-----:R-:W0:Y:S01]  /*2e950*/  LDC R12, c[0x0][0x248] ;  /* 0x00009200ff0c7b82 */ /* 0x001e220000000800 */
[----:B--2---:R-:W-:Y:S02]  /*2e960*/  PRMT R7, R205, 0x7632, R7 ;  /* 0x00007632cd077816 */ /* 0x004fe40000000007 */
[----:B------:R-:W-:-:S03]  /*2e970*/  IMAD.WIDE R4, R15, 0x2, R2 ;  /* 0x000000020f047825 */ /* 0x000fc600078e0202 */
[----:B------:R1:W-:Y:S01]  /*2e980*/  @P1 STG.E.U16 desc[UR60][R8.64], R7 ;  /* 0x0000000708001986 */ /* 0x0003e2000c10153c */
[----:B----4-:R-:W-:Y:S02]  /*2e990*/  ISETP.LT.AND P1, PT, R223, R16, !P6 ;  /* 0x00000010df00720c */ /* 0x010fe40007721270 */
[----:B------:R-:W2:Y:S01]  /*2e9a0*/  LDC R16, c[0x0][0x228] ;  /* 0x00008a00ff107b82 */ /* 0x000ea20000000800 */
[----:B------:R3:W-:Y:S01]  /*2e9b0*/  @P5 STG.E.U16 desc[UR60][R4.64], R209 ;  /* 0x000000d104005986 */ /* 0x0007e2000c10153c */
[----:B------:R-:W-:Y:S01]  /*2e9c0*/  ISETP.LT.AND P5, PT, R222, R19, !P6 ;  /* 0x00000013de00720c */ /* 0x000fe200077a1270 */
[----:B------:R-:W-:Y:S01]  /*2e9d0*/  VIADD R0, R217, 0x74 ;  /* 0x00000074d9007836 */ /* 0x000fe20000000000 */
[----:B------:R-:W-:-:S04]  /*2e9e0*/  ISETP.LT.AND P6, PT, R221, R14, !P6 ;  /* 0x0000000edd00720c */ /* 0x000fc800077c1270 */
[----:B------:R-:W4:Y:S01]  /*2e9f0*/  LDC R19, c[0x0][0x228] ;  /* 0x00008a00ff137b82 */ /* 0x000f220000000800 */
[----:B-1----:R-:W-:Y:S01]  /*2ea00*/  IMAD.WIDE R6, R15, 0x2, R218 ;  /* 0x000000020f067825 */ /* 0x002fe200078e02da */
[----:B---3--:R-:W-:-:S06]  /*2ea10*/  PRMT R5, R209, 0x7632, R5 ;  /* 0x00007632d1057816 */ /* 0x008fcc0000000005 */
[----:B------:R-:W1:Y:S01]  /*2ea20*/  LDC R14, c[0x0][0x228] ;  /* 0x00008a00ff0e7b82 */ /* 0x000e620000000800 */
[----:B------:R-:W-:Y:S01]  /*2ea30*/  IMAD.WIDE R10, R15, 0x2, R244 ;  /* 0x000000020f0a7825 */ /* 0x000fe200078e02f4 */
[----:B------:R3:W-:Y:S01]  /*2ea40*/  @P1 STG.E.U16 desc[UR60][R6.64], R5 ;  /* 0x0000000506001986 */ /* 0x0007e2000c10153c */
[----:B------:R-:W-:Y:S02]  /*2ea50*/  ISETP.GE.AND P1, PT, R0, R17, PT ;  /* 0x000000110000720c */ /* 0x000fe40003f26270 */
[----:B------:R-:W-:Y:S01]  /*2ea60*/  PRMT R9, R213, 0x7632, R9 ;  /* 0x00007632d5097816 */ /* 0x000fe20000000009 */
[----:B------:R-:W-:Y:S01]  /*2ea70*/  @P5 STG.E.U16 desc[UR60][R10.64], R213 ;  /* 0x000000d50a005986 */ /* 0x000fe2000c10153c */
[----:B------:R-:W-:Y:S01]  /*2ea80*/  ISETP.LT.AND P5, PT, R220, R21, !P1 ;  /* 0x00000015dc00720c */ /* 0x000fe20004fa1270 */
[----:B------:R-:W1:Y:S01]  /*2ea90*/  LDC R17, c[0x0][0x228] ;  /* 0x00008a00ff117b82 */ /* 0x000e620000000800 */
[----:B---3--:R-:W-:-:S07]  /*2eaa0*/  IMAD.WIDE R4, R15, 0x2, R246 ;  /* 0x000000020f047825 */ /* 0x008fce00078e02f6 */
[----:B------:R-:W3:Y:S01]  /*2eab0*/  LDC R21, c[0x0][0x228] ;  /* 0x00008a00ff157b82 */ /* 0x000ee20000000800 */
[----:B0-----:R-:W-:Y:S01]  /*2eac0*/  IMAD.IADD R13, R15, 0x1, R12 ;  /* 0x000000010f0d7824 */ /* 0x001fe200078e020c */
[----:B------:R0:W-:Y:S01]  /*2ead0*/  @P6 STG.E.U16 desc[UR60][R4.64], R9 ;  /* 0x0000000904006986 */ /* 0x0001e2000c10153c */
[----:B--2---:R-:W-:-:S05]  /*2eae0*/  ISETP.LT.AND P6, PT, R223, R16, !P1 ;  /* 0x00000010df00720c */ /* 0x004fca0004fc1270 */
[----:B------:R-:W2:Y:S01]  /*2eaf0*/  LDC R16, c[0x0][0x228] ;  /* 0x00008a00ff107b82 */ /* 0x000ea20000000800 */
[----:B------:R-:W-:-:S07]  /*2eb00*/  IMAD.WIDE R6, R13, 0x2, R2 ;  /* 0x000000020d067825 */ /* 0x000fce00078e0202 */
[----:B------:R-:W3:Y:S01]  /*2eb10*/  LDC R12, c[0x0][0x248] ;  /* 0x00009200ff0c7b82 */ /* 0x000ee20000000800 */
[----:B------:R-:W-:Y:S01]  /*2eb20*/  @P5 STG.E.U16 desc[UR60][R6.64], R202 ;  /* 0x000000ca06005986 */ /* 0x000fe2000c10153c */
[----:B----4-:R-:W-:Y:S02]  /*2eb30*/  ISETP.LT.AND P5, PT, R222, R19, !P1 ;  /* 0x00000013de00720c */ /* 0x010fe40004fa1270 */
[----:B-1----:R-:W-:Y:S01]  /*2eb40*/  ISETP.LT.AND P1, PT, R221, R14, !P1 ;  /* 0x0000000edd00720c */ /* 0x002fe20004f21270 */
[----:B0-----:R-:W-:Y:S01]  /*2eb50*/  IMAD.WIDE R8, R13, 0x2, R218 ;  /* 0x000000020d087825 */ /* 0x001fe200078e02da */
[----:B------:R-:W-:Y:S02]  /*2eb60*/  PRMT R5, R202, 0x7632, R5 ;  /* 0x00007632ca057816 */ /* 0x000fe40000000005 */
[----:B------:R-:W0:Y:S01]  /*2eb70*/  LDC R19, c[0x0][0x228] ;  /* 0x00008a00ff137b82 */ /* 0x000e220000000800 */
[----:B------:R-:W-:Y:S02]  /*2eb80*/  VIADD R0, R217, 0x75 ;  /* 0x00000075d9007836 */ /* 0x000fe40000000000 */
[----:B------:R-:W-:Y:S01]  /*2eb90*/  IMAD.WIDE R10, R13, 0x2, R244 ;  /* 0x000000020d0a7825 */ /* 0x000fe200078e02f4 */
[----:B------:R1:W-:Y:S02]  /*2eba0*/  @P6 STG.E.U16 desc[UR60][R8.64], R5 ;  /* 0x0000000508006986 */ /* 0x0003e4000c10153c */
[----:B------:R-:W-:-:S02]  /*2ebb0*/  ISETP.GE.AND P6, PT, R0, R207, PT ;  /* 0x000000cf0000720c */ /* 0x000fc40003fc6270 */
[----:B------:R-:W-:Y:S01]  /*2ebc0*/  @P5 STG.E.U16 desc[UR60][R10.64], R206 ;  /* 0x000000ce0a005986 */ /* 0x000fe2000c10153c */
[----:B------:R-:W4:Y:S01]  /*2ebd0*/  LDC R14, c[0x0][0x228] ;  /* 0x00008a00ff0e7b82 */ /* 0x000f220000000800 */
[----:B------:R-:W-:Y:S02]  /*2ebe0*/  ISETP.LT.AND P5, PT, R220, R17, !P6 ;  /* 0x00000011dc00720c */ /* 0x000fe400077a1270 */
[----:B-1----:R-:W-:Y:S01]  /*2ebf0*/  PRMT R9, R206, 0x7632, R9 ;  /* 0x00007632ce097816 */ /* 0x002fe20000000009 */
[----:B------:R-:W-:Y:S01]  /*2ec00*/  IMAD.WIDE R4, R13, 0x2, R246 ;  /* 0x000000020d047825 */ /* 0x000fe200078e02f6 */
[----:B------:R-:W4:Y:S03]  /*2ec10*/  LDL.LU R207, [R1+0x12bc] ;  /* 0x0012bc0001cf7983 */ /* 0x000f260000300800 */
[----:B------:R-:W1:Y:S01]  /*2ec20*/  LDC R17, c[0x0][0x228] ;  /* 0x00008a00ff117b82 */ /* 0x000e620000000800 */
[----:B------:R3:W-:Y:S01]  /*2ec30*/  @P1 STG.E.U16 desc[UR60][R4.64], R9 ;  /* 0x0000000904001986 */ /* 0x0007e2000c10153c */
[----:B--2---:R-:W-:Y:S01]  /*2ec40*/  ISETP.LT.AND P1, PT, R223, R16, !P6 ;  /* 0x00000010df00720c */ /* 0x004fe20007721270 */
[----:B---3--:R-:W-:-:S02]  /*2ec50*/  IMAD.IADD R15, R13, 0x1, R12 ;  /* 0x000000010d0f7824 */ /* 0x008fc400078e020c */
[----:B------:R-:W-:-:S03]  /*2ec60*/  VIADD R0, R217, 0x76 ;  /* 0x00000076d9007836 */ /* 0x000fc60000000000 */
[----:B------:R-:W2:Y:S01]  /*2ec70*/  LDC R16, c[0x0][0x228] ;  /* 0x00008a00ff107b82 */ /* 0x000ea20000000800 */
[----:B------:R-:W-:Y:S01]  /*2ec80*/  IMAD.WIDE R6, R15, 0x2, R2 ;  /* 0x000000020f067825 */ /* 0x000fe200078e0202 */
[----:B------:R-:W-:-:S03]  /*2ec90*/  PRMT R5, R210, 0x7632, R5 ;  /* 0x00007632d2057816 */ /* 0x000fc60000000005 */
[----:B------:R-:W-:Y:S01]  /*2eca0*/  IMAD.WIDE R8, R15, 0x2, R218 ;  /* 0x000000020f087825 */ /* 0x000fe200078e02da */
[----:B------:R-:W-:Y:S02]  /*2ecb0*/  @P5 STG.E.U16 desc[UR60][R6.64], R210 ;  /* 0x000000d206005986 */ /* 0x000fe4000c10153c */
[----:B------:R-:W3:Y:S02]  /*2ecc0*/  LDC R12, c[0x0][0x248] ;  /* 0x00009200ff0c7b82 */ /* 0x000ee40000000800 */
[----:B------:R4:W-:Y:S01]  /*2ecd0*/  @P1 STG.E.U16 desc[UR60][R8.64], R5 ;  /* 0x0000000508001986 */ /* 0x0009e2000c10153c */
[----:B------:R-:W-:-:S03]  /*2ece0*/  ISETP.GE.AND P1, PT, R0, R203, PT ;  /* 0x000000cb0000720c */ /* 0x000fc60003f26270 */
[----:B------:R-:W2:Y:S01]  /*2ecf0*/  LDL.LU R203, [R1+0x12b8] ;  /* 0x0012b80001cb7983 */ /* 0x000ea20000300800 */
[----:B0-----:R-:W-:Y:S02]  /*2ed00*/  ISETP.LT.AND P5, PT, R222, R19, !P6 ;  /* 0x00000013de00720c */ /* 0x001fe400077a1270 */
[----:B----4-:R-:W-:Y:S01]  /*2ed10*/  ISETP.LT.AND P6, PT, R221, R14, !P6 ;  /* 0x0000000edd00720c */ /* 0x010fe200077c1270 */
[C---:B------:R-:W-:Y:S01]  /*2ed20*/  IMAD.WIDE R10, R15.reuse, 0x2, R244 ;  /* 0x000000020f0a7825 */ /* 0x040fe200078e02f4 */
[----:B------:R-:W0:Y:S01]  /*2ed30*/  LDC R19, c[0x0][0x228] ;  /* 0x00008a00ff137b82 */ /* 0x000e220000000800 */
[----:B------:R-:W-:Y:S02]  /*2ed40*/  PRMT R9, R214, 0x7632, R9 ;  /* 0x00007632d6097816 */ /* 0x000fe40000000009 */
[----:B------:R-:W-:-:S04]  /*2ed50*/  IMAD.WIDE R4, R15, 0x2, R246 ;  /* 0x000000020f047825 */ /* 0x000fc800078e02f6 */
[----:B---3--:R-:W-:Y:S02]  /*2ed60*/  IMAD.IADD R13, R15, 0x1, R12 ;  /* 0x000000010f0d7824 */ /* 0x008fe400078e020c */
[----:B------:R-:W-:Y:S01]  /*2ed70*/  @P5 STG.E.U16 desc[UR60][R10.64], R214 ;  /* 0x000000d60a005986 */ /* 0x000fe2000c10153c */
[----:B-1----:R-:W-:Y:S01]  /*2ed80*/  ISETP.LT.AND P5, PT, R220, R17, !P1 ;  /* 0x00000011dc00720c */ /* 0x002fe20004fa1270 */
[----:B------:R-:W-:Y:S01]  /*2ed90*/  VIADD R0, R217, 0x77 ;  /* 0x00000077d9007836 */ /* 0x000fe20000000000 */
[----:B------:R-:W1:Y:S01]  /*2eda0*/  LDC R14, c[0x0][0x228] ;  /* 0x00008a00ff0e7b82 */ /* 0x000e620000000800 */
[----:B------:R3:W-:Y:S01]  /*2edb0*/  @P6 STG.E.U16 desc[UR60][R4.64], R9 ;  /* 0x0000000904006986 */ /* 0x0007e2000c10153c */
[----:B--2---:R-:W-:Y:S01]  /*2edc0*/  ISETP.LT.AND P6, PT, R223, R16, !P1 ;  /* 0x00000010df00720c */ /* 0x004fe20004fc1270 */
[----:B------:R-:W-:-:S05]  /*2edd0*/  IMAD.WIDE R6, R13, 0x2, R2 ;  /* 0x000000020d067825 */ /* 0x000fca00078e0202 */
[----:B------:R-:W2:Y:S01]  /*2ede0*/  LDC R17, c[0x0][0x228] ;  /* 0x00008a00ff117b82 */ /* 0x000ea20000000800 */
[----:B---3--:R-:W-:-:S07]  /*2edf0*/  IMAD.WIDE R8, R13, 0x2, R218 ;  /* 0x000000020d087825 */ /* 0x008fce00078e02da */
[----:B------:R-:W3:Y:S08]  /*2ee00*/  LDC R16, c[0x0][0x228] ;  /* 0x00008a00ff107b82 */ /* 0x000ef00000000800 */
[----:B------:R-:W4:Y:S08]  /*2ee10*/  LDC R12, c[0x0][0x248] ;  /* 0x00009200ff0c7b82 */ /* 0x000f300000000800 */
[----:B------:R-:W3:Y:S01]  /*2ee20*/  LDC R15, c[0x0][0x228] ;  /* 0x00008a00ff0f7b82 */ /* 0x000ee20000000800 */
[----:B------:R-:W-:Y:S01]  /*2ee30*/  PRMT R5, R203, 0x7632, R5 ;  /* 0x00007632cb057816 */ /* 0x000fe20000000005 */
[----:B------:R3:W-:Y:S04]  /*2ee40*/  @P5 STG.E.U16 desc[UR60][R6.64], R203 ;  /* 0x000000cb06005986 */ /* 0x0007e8000c10153c */
[----:B------:R4:W-:Y:S01]  /*2ee50*/  @P6 STG.E.U16 desc[UR60][R8.64], R5 ;  /* 0x0000000508006986 */ /* 0x0009e2000c10153c */
[----:B------:R-:W-:-:S03]  /*2ee60*/  ISETP.GE.AND P6, PT, R0, R211, PT ;  /* 0x000000d30000720c */ /* 0x000fc60003fc6270 */
[----:B------:R-:W2:Y:S01]  /*2ee70*/  LDL.LU R211, [R1+0x12b4] ;  /* 0x0012b40001d37983 */ /* 0x000ea20000300800 */
[----:B0-----:R-:W-:Y:S02]  /*2ee80*/  ISETP.LT.AND P5, PT, R222, R19, !P1 ;  /* 0x00000013de00720c */ /* 0x001fe40004fa1270 */
[----:B-1----:R-:W-:Y:S01]  /*2ee90*/  ISETP.LT.AND P1, PT, R221, R14, !P1 ;  /* 0x0000000edd00720c */ /* 0x002fe20004f21270 */
[----:B------:R-:W-:Y:S01]  /*2eea0*/  IMAD.WIDE R10, R13, 0x2, R244 ;  /* 0x000000020d0a7825 */ /* 0x000fe200078e02f4 */
[----:B---3--:R-:W-:Y:S01]  /*2eeb0*/  PRMT R7, R207, 0x7632, R7 ;  /* 0x00007632cf077816 */ /* 0x008fe20000000007 */
[----:B------:R-:W0:Y:S02]  /*2eec0*/  LDC R14, c[0x0][0x228] ;  /* 0x00008a00ff0e7b82 */ /* 0x000e240000000800 */
[----:B----4-:R-:W-:-:S06]  /*2eed0*/  IMAD.WIDE R4, R13, 0x2, R246 ;  /* 0x000000020d047825 */ /* 0x010fcc00078e02f6 */
[----:B------:R-:W-:Y:S01]  /*2eee0*/  @P5 STG.E.U16 desc[UR60][R10.64], R207 ;  /* 0x000000cf0a005986 */ /* 0x000fe2000c10153c */
[----:B--2---:R-:W-:Y:S01]  /*2eef0*/  ISETP.LT.AND P5, PT, R220, R17, !P6 ;  /* 0x00000011dc00720c */ /* 0x004fe200077a1270 */
[----:B------:R-:W-:Y:S01]  /*2ef00*/  IMAD.IADD R13, R13, 0x1, R12 ;  /* 0x000000010d0d7824 */ /* 0x000fe200078e020c */
[----:B------:R-:W1:Y:S01]  /*2ef10*/  LDC R17, c[0x0][0x228] ;  /* 0x00008a00ff117b82 */ /* 0x000e620000000800 */
[----:B------:R2:W-:Y:S01]  /*2ef20*/  @P1 STG.E.U16 desc[UR60][R4.64], R7 ;  /* 0x0000000704001986 */ /* 0x0005e2000c10153c */
[----:B------:R-:W-:Y:S01]  /*2ef30*/  ISETP.LT.AND P1, PT, R223, R16, !P6 ;  /* 0x00000010df00720c */ /* 0x000fe20007721270 */
[----:B------:R-:W-:-:S04]  /*2ef40*/  IMAD.WIDE R8, R13, 0x2, R218 ;  /* 0x000000020d087825 */ /* 0x000fc800078e02da */
[----:B------:R-:W-:Y:S01]  /*2ef50*/  VIADD R0, R217, 0x78 ;  /* 0x00000078d9007836 */ /* 0x000fe20000000000 */
[----:B------:R-:W3:Y:S01]  /*2ef60*/  LDC R12, c[0x0][0x248] ;  /* 0x00009200ff0c7b82 */ /* 0x000ee20000000800 */
[----:B--2---:R-:W-:-:S07]  /*2ef70*/  IMAD.WIDE R6, R13, 0x2, R2 ;  /* 0x000000020d067825 */ /* 0x004fce00078e0202 */
[----:B------:R-:W2:Y:S01]  /*2ef80*/  LDC R19, c[0x0][0x228] ;  /* 0x00008a00ff137b82 */ /* 0x000ea20000000800 */
[----:B------:R-:W-:-:S07]  /*2ef90*/  IMAD.WIDE R10, R13, 0x2, R246 ;  /* 0x000000020d0a7825 */ /* 0x000fce00078e02f6 */
[----:B------:R-:W4:Y:S01]  /*2efa0*/  LDC R16, c[0x0][0x248] ;  /* 0x00009200ff107b82 */ /* 0x000f220000000800 */
[----:B------:R-:W-:Y:S01]  /*2efb0*/  PRMT R5, R211, 0x7632, R5 ;  /* 0x00007632d3057816 */ /* 0x000fe20000000005 */
[----:B------:R-:W-:Y:S04]  /*2efc0*/  @P5 STG.E.U16 desc[UR60][R6.64], R211 ;  /* 0x000000d306005986 */ /* 0x000fe8000c10153c */
[----:B------:R1:W-:Y:S01]  /*2efd0*/  @P1 STG.E.U16 desc[UR60][R8.64], R5 ;  /* 0x0000000508001986 */ /* 0x0003e2000c10153c */
[----:B------:R-:W-:-:S03]  /*2efe0*/  ISETP.GE.AND P1, PT, R0, R224, PT ;  /* 0x000000e00000720c */ /* 0x000fc60003f26270 */
[----:B------:R-:W4:Y:S01]  /*2eff0*/  LDL.LU R224, [R1+0x12b0] ;  /* 0x0012b00001e07983 */ /* 0x000f220000300800 */
[----:B------:R-:W-:Y:S02]  /*2f000*/  ISETP.LT.AND P5, PT, R222, R15, !P6 ;  /* 0x0000000fde00720c */ /* 0x000fe400077a1270 */
[----:B------:R-:W2:Y:S01]  /*2f010*/  LDC R15, c[0x0][0x228] ;  /* 0x00008a00ff0f7b82 */ /* 0x000ea20000000800 */
[----:B0-----:R-:W-:Y:S01]  /*2f020*/  ISETP.LT.AND P6, PT, R221, R14, !P6 ;  /* 0x0000000edd00720c */ /* 0x001fe200077c1270 */
[----:B-1----:R-:W-:-:S09]  /*2f030*/  IMAD.WIDE R4, R13, 0x2, R244 ;  /* 0x000000020d047825 */ /* 0x002fd200078e02f4 */
[----:B------:R-:W-:Y:S01]  /*2f040*/  @P5 STG.E.U16 desc[UR60][R4.64], R215 ;  /* 0x000000d704005986 */ /* 0x000fe2000c10153c */
[----:B------:R-:W-:Y:S01]  /*2f050*/  ISETP.LT.AND P5, PT, R220, R17, !P1 ;  /* 0x00000011dc00720c */ /* 0x000fe20004fa1270 */
[----:B---3--:R-:W-:Y:S02]  /*2f060*/  IMAD.IADD R17, R13, 0x1, R12 ;  /* 0x000000010d117824 */ /* 0x008fe400078e020c */
[----:B------:R-:W-:Y:S01]  /*2f070*/  @P6 STG.E.U16 desc[UR60][R10.64], R22 ;  /* 0x000000160a006986 */ /* 0x000fe2000c10153c */
[----:B------:R-:W-:Y:S02]  /*2f080*/  ISETP.LT.AND P6, PT, R223, R18, !P1 ;  /* 0x00000012df00720c */ /* 0x000fe40004fc1270 */
[----:B------:R-:W0:Y:S01]  /*2f090*/  LDC R18, c[0x0][0x228] ;  /* 0x00008a00ff127b82 */ /* 0x000e220000000800 */
[C---:B------:R-:W-:Y:S01]  /*2f0a0*/  IMAD.WIDE R8, R17.reuse, 0x2, R2 ;  /* 0x0000000211087825 */ /* 0x040fe200078e0202 */
[----:B------:R-:W1:Y:S03]  /*2f0b0*/  LDS.128 R4, [R252] ;  /* 0x00000000fc047984 */ /* 0x000e660000000c00 */
[----:B------:R-:W-:-:S04]  /*2f0c0*/  IMAD.WIDE R12, R17, 0x2, R218 ;  /* 0x00000002110c7825 */ /* 0x000fc800078e02da */
[----:B------:R-:W-:Y:S01]  /*2f0d0*/  VIADD R0, R217, 0x79 ;  /* 0x00000079d9007836 */ /* 0x000fe20000000000 */
[----:B----4-:R3:W-:Y:S01]  /*2f0e0*/  @P5 STG.E.U16 desc[UR60][R8.64], R224 ;  /* 0x000000e008005986 */ /* 0x0107e2000c10153c */
[----:B--2---:R-:W-:Y:S02]  /*2f0f0*/  ISETP.LT.AND P5, PT, R222, R15, !P1 ;  /* 0x0000000fde00720c */ /* 0x004fe40004fa1270 */
[----:B------:R-:W-:Y:S01]  /*2f100*/  ISETP.LT.AND P1, PT, R221, R20, !P1 ;  /* 0x00000014dd00720c */ /* 0x000fe20004f21270 */
[----:B------:R-:W-:Y:S01]  /*2f110*/  IMAD.WIDE R14, R17, 0x2, R244 ;  /* 0x00000002110e7825 */ /* 0x000fe200078e02f4 */
[----:B------:R-:W2:Y:S01]  /*2f120*/  LDC R20, c[0x0][0x228] ;  /* 0x00008a00ff147b82 */ /* 0x000ea20000000800 */
[----:B---3--:R-:W-:-:S05]  /*2f130*/  PRMT R9, R224, 0x7632, R9 ;  /* 0x00007632e0097816 */ /* 0x008fca0000000009 */
[----:B------:R3:W-:Y:S01]  /*2f140*/  @P6 STG.E.U16 desc[UR60][R12.64], R9 ;  /* 0x000000090c006986 */ /* 0x0007e2000c10153c */
[----:B------:R-:W-:-:S03]  /*2f150*/  ISETP.GE.AND P6, PT, R0, R229, PT ;  /* 0x000000e50000720c */ /* 0x000fc60003fc6270 */
[----:B------:R-:W-:Y:S01]  /*2f160*/  @P5 STG.E.U16 desc[UR60][R14.64], R228 ;  /* 0x000000e40e005986 */ /* 0x000fe2000c10153c */
[----:B------:R-:W-:Y:S02]  /*2f170*/  ISETP.LT.AND P5, PT, R220, R19, !P6 ;  /* 0x00000013dc00720c */ /* 0x000fe400077a1270 */
[----:B---3--:R-:W-:Y:S01]  /*2f180*/  PRMT R13, R228, 0x7632, R13 ;  /* 0x00007632e40d7816 */ /* 0x008fe2000000000d */
[----:B------:R-:W-:Y:S01]  /*2f190*/  IMAD.WIDE R8, R17, 0x2, R246 ;  /* 0x0000000211087825 */ /* 0x000fe200078e02f6 */
[----:B------:R-:W3:Y:S04]  /*2f1a0*/  LDL.LU R229, [R1+0x12ac] ;  /* 0x0012ac0001e57983 */ /* 0x000ee80000300800 */
[----:B------:R4:W-:Y:S01]  /*2f1b0*/  @P1 STG.E.U16 desc[UR60][R8.64], R13 ;  /* 0x0000000d08001986 */ /* 0x0009e2000c10153c */
[----:B0-----:R-:W-:Y:S01]  /*2f1c0*/  ISETP.LT.AND P1, PT, R223, R18, !P6 ;  /* 0x00000012df00720c */ /* 0x001fe20007721270 */
[----:B------:R-:W-:Y:S01]  /*2f1d0*/  IMAD.IADD R19, R17, 0x1, R16 ;  /* 0x0000000111137824 */ /* 0x000fe200078e0210 */
[----:B------:R-:W0:Y:S01]  /*2f1e0*/  LDC R18, c[0x0][0x228] ;  /* 0x00008a00ff127b82 */ /* 0x000e220000000800 */
[----:B------:R-:W-:-:S02]  /*2f1f0*/  VIADD R0, R217, 0x7a ;  /* 0x0000007ad9007836 */ /* 0x000fc40000000000 */
[----:B------:R-:W-:-:S05]  /*2f200*/  IMAD.WIDE R10, R19, 0x2, R2 ;  /* 0x00000002130a7825 */ /* 0x000fca00078e0202 */
[----:B------:R-:W0:Y:S01]  /*2f210*/  LDC R16, c[0x0][0x248] ;  /* 0x00009200ff107b82 */ /* 0x000e220000000800 */
[----:B----4-:R-:W-:Y:S01]  /*2f220*/  PRMT R9, R232, 0x7632, R9 ;  /* 0x00007632e8097816 */ /* 0x010fe20000000009 */
[----:B------:R-:W-:Y:S01]  /*2f230*/  IMAD.WIDE R12, R19, 0x2, R218 ;  /* 0x00000002130c7825 */ /* 0x000fe200078e02da */
[----:B------:R-:W-:Y:S04]  /*2f240*/  @P5 STG.E.U16 desc[UR60][R10.64], R232 ;  /* 0x000000e80a005986 */ /* 0x000fe8000c10153c */
[----:B------:R1:W-:Y:S01]  /*2f250*/  @P1 STG.E.U16 desc[UR60][R12.64], R9 ;  /* 0x000000090c001986 */ /* 0x0003e2000c10153c */
[----:B------:R-:W-:-:S03]  /*2f260*/  ISETP.GE.AND P1, PT, R0, R225, PT ;  /* 0x000000e10000720c */ /* 0x000fc60003f26270 */
[----:B------:R-:W4:Y:S01]  /*2f270*/  LDL.LU R225, [R1+0x12a8] ;  /* 0x0012a80001e17983 */ /* 0x000f220000300800 */
[----:B------:R-:W-:Y:S02]  /*2f280*/  ISETP.LT.AND P5, PT, R222, R21, !P6 ;  /* 0x00000015de00720c */ /* 0x000fe400077a1270 */
[----:B------:R-:W4:Y:S01]  /*2f290*/  LDC R21, c[0x0][0x228] ;  /* 0x00008a00ff157b82 */ /* 0x000f220000000800 */
[----:B--2---:R-:W-:Y:S01]  /*2f2a0*/  ISETP.LT.AND P6, PT, R221, R20, !P6 ;  /* 0x00000014dd00720c */ /* 0x004fe200077c1270 */
[----:B------:R-:W-:-:S06]  /*2f2b0*/  IMAD.WIDE R14, R19, 0x2, R244 ;  /* 0x00000002130e7825 */ /* 0x000fcc00078e02f4 */
[----:B------:R-:W2:Y:S01]  /*2f2c0*/  LDC R20, c[0x0][0x228] ;  /* 0x00008a00ff147b82 */ /* 0x000ea20000000800 */
[----:B-1----:R-:W-:Y:S01]  /*2f2d0*/  PRMT R13, R4, 0x7632, R13 ;  /* 0x00007632040d7816 */ /* 0x002fe2000000000d */
[C---:B------:R-:W-:Y:S01]  /*2f2e0*/  IMAD.WIDE R8, R19.reuse, 0x2, R246 ;  /* 0x0000000213087825 */ /* 0x040fe200078e02f6 */
[----:B------:R-:W-:Y:S01]  /*2f2f0*/  @P5 STG.E.U16 desc[UR60][R14.64], R4 ;  /* 0x000000040e005986 */ /* 0x000fe2000c10153c */
[----:B------:R-:W-:Y:S02]  /*2f300*/  ISETP.LT.AND P5, PT, R220, R23, !P1 ;  /* 0x00000017dc00720c */ /* 0x000fe40004fa1270 */
[----:B0-----:R-:W-:Y:S01]  /*2f310*/  IMAD.IADD R17, R19, 0x1, R16 ;  /* 0x0000000113117824 */ /* 0x001fe200078e0210 */
[----:B------:R0:W-:Y:S01]  /*2f320*/  @P6 STG.E.U16 desc[UR60][R8.64], R13 ;  /* 0x0000000d08006986 */ /* 0x0001e2000c10153c */
[----:B------:R-:W1:Y:S01]  /*2f330*/  LDC R23, c[0x0][0x228] ;  /* 0x00008a00ff177b82 */ /* 0x000e620000000800 */
[----:B------:R-:W-:Y:S01]  /*2f340*/  ISETP.LT.AND P6, PT, R223, R18, !P1 ;  /* 0x00000012df00720c */ /* 0x000fe20004fc1270 */
[----:B------:R-:W-:-:S06]  /*2f350*/  IMAD.WIDE R10, R17, 0x2, R2 ;  /* 0x00000002110a7825 */ /* 0x000fcc00078e0202 */
[----:B------:R-:W1:Y:S08]  /*2f360*/  LDC R18, c[0x0][0x228] ;  /* 0x00008a00ff127b82 */ /* 0x000e700000000800 */
[----:B------:R-:W2:Y:S01]  /*2f370*/  LDC R16, c[0x0][0x248] ;  /* 0x00009200ff107b82 */ /* 0x000ea20000000800 */
[----:B0-----:R-:W-:-:S04]  /*2f380*/  IMAD.WIDE R12, R17, 0x2, R218 ;  /* 0x00000002110c7825 */ /* 0x001fc800078e02da */
[----:B------:R-:W-:Y:S02]  /*2f390*/  VIADD R0, R217, 0x7b ;  /* 0x0000007bd9007836 */ /* 0x000fe40000000000 */
[C---:B------:R-:W-:Y:S01]  /*2f3a0*/  IMAD.WIDE R14, R17.reuse, 0x2, R244 ;  /* 0x00000002110e7825 */ /* 0x040fe200078e02f4 */
[----:B------:R-:W0:Y:S03]  /*2f3b0*/  LDC R4, c[0x0][0x248] ;  /* 0x00009200ff047b82 */ /* 0x000e260000000800 */
[----:B--2---:R-:W-:-:S05]  /*2f3c0*/  IMAD.IADD R19, R17, 0x1, R16 ;  /* 0x0000000111137824 */ /* 0x004fca00078e0210 */
[----:B------:R-:W2:Y:S01]  /*2f3d0*/  LDC R16, c[0x0][0x248] ;  /* 0x00009200ff107b82 */ /* 0x000ea20000000800 */
[----:B----4-:R4:W-:Y:S01]  /*2f3e0*/  @P5 STG.E.U16 desc[UR60][R10.64], R225 ;  /* 0x000000e10a005986 */ /* 0x0109e2000c10153c */
[----:B------:R-:W-:Y:S02]  /*2f3f0*/  ISETP.LT.AND P5, PT, R222, R21, !P1 ;  /* 0x00000015de00720c */ /* 0x000fe40004fa1270 */
[----:B------:R-:W-:-:S04]  /*2f400*/  ISETP.LT.AND P1, PT, R221, R20, !P1 ;  /* 0x00000014dd00720c */ /* 0x000fc80004f21270 */
[----:B------:R-:W0:Y:S01]  /*2f410*/  LDC R21, c[0x0][0x228] ;  /* 0x00008a00ff157b82 */ /* 0x000e220000000800 */
[----:B------:R-:W-:-:S05]  /*2f420*/  PRMT R9, R225, 0x7632, R9 ;  /* 0x00007632e1097816 */ /* 0x000fca0000000009 */
[----:B------:R2:W-:Y:S01]  /*2f430*/  @P6 STG.E.U16 desc[UR60][R12.64], R9 ;  /* 0x000000090c006986 */ /* 0x0005e2000c10153c */
[----:B------:R-:W-:Y:S01]  /*2f440*/  ISETP.GE.AND P6, PT, R0, R230, PT ;  /* 0x000000e60000720c */ /* 0x000fe20003fc6270 */
[----:B----4-:R-:W-:Y:S01]  /*2f450*/  IMAD.WIDE R10, R19, 0x2, R2 ;  /* 0x00000002130a7825 */ /* 0x010fe200078e0202 */
[----:B------:R-:W4:Y:S01]  /*2f460*/  LDC R20, c[0x0][0x228] ;  /* 0x00008a00ff147b82 */ /* 0x000f220000000800 */
[----:B---3--:R-:W-:Y:S01]  /*2f470*/  @P5 STG.E.U16 desc[UR60][R14.64], R229 ;  /* 0x000000e50e005986 */ /* 0x008fe2000c10153c */
[----:B-1----:R-:W-:Y:S02]  /*2f480*/  ISETP.LT.AND P5, PT, R220, R23, !P6 ;  /* 0x00000017dc00720c */ /* 0x002fe400077a1270 */
[----:B--2---:R-:W-:Y:S01]  /*2f490*/  PRMT R13, R229, 0x7632, R13 ;  /* 0x00007632e50d7816 */ /* 0x004fe2000000000d */
[----:B------:R-:W-:Y:S01]  /*2f4a0*/  IMAD.WIDE R8, R17, 0x2, R246 ;  /* 0x0000000211087825 */ /* 0x000fe200078e02f6 */
[----:B------:R-:W2:Y:S02]  /*2f4b0*/  LDL.LU R230, [R1+0x12a4] ;  /* 0x0012a40001e67983 */ /* 0x000ea40000300800 */
[----:B------:R-:W1:Y:S02]  /*2f4c0*/  LDC R23, c[0x0][0x228] ;  /* 0x00008a00ff177b82 */ /* 0x000e640000000800 */
[----:B------:R3:W-:Y:S01]  /*2f4d0*/  @P1 STG.E.U16 desc[UR60][R8.64], R13 ;  /* 0x0000000d08001986 */ /* 0x0007e2000c10153c */
[----:B------:R-:W-:Y:S01]  /*2f4e0*/  ISETP.LT.AND P1, PT, R223, R18, !P6 ;  /* 0x00000012df00720c */ /* 0x000fe20007721270 */
[----:B------:R-:W-:-:S03]  /*2f4f0*/  VIADD R0, R217, 0x7c ;  /* 0x0000007cd9007836 */ /* 0x000fc60000000000 */
[----:B------:R-:W-:Y:S01]  /*2f500*/  @P5 STG.E.U16 desc[UR60][R10.64], R233 ;  /* 0x000000e90a005986 */ /* 0x000fe2000c10153c */
[----:B---3--:R-:W-:Y:S01]  /*2f510*/  PRMT R9, R233, 0x7632, R9 ;  /* 0x00007632e9097816 */ /* 0x008fe20000000009 */
[----:B------:R-:W-:Y:S01]  /*2f520*/  IMAD.WIDE R12, R19, 0x2, R218 ;  /* 0x00000002130c7825 */ /* 0x000fe200078e02da */
[----:B------:R-:W3:Y:S06]  /*2f530*/  LDC R18, c[0x0][0x228] ;  /* 0x00008a00ff127b82 */ /* 0x000eec0000000800 */
[----:B------:R1:W-:Y:S01]  /*2f540*/  @P1 STG.E.U16 desc[UR60][R12.64], R9 ;  /* 0x000000090c001986 */ /* 0x0003e2000c10153c */
[----:B------:R-:W-:-:S03]  /*2f550*/  ISETP.GE.AND P1, PT, R0, R226, PT ;  /* 0x000000e20000720c */ /* 0x000fc60003f26270 */
[----:B------:R-:W2:Y:S01]  /*2f560*/  LDL.LU R226, [R1+0x12a0] ;  /* 0x0012a00001e27983 */ /* 0x000ea20000300800 */
[----:B0-----:R-:W-:Y:S02]  /*2f570*/  ISETP.LT.AND P5, PT, R222, R21, !P6 ;  /* 0x00000015de00720c */ /* 0x001fe400077a1270 */
[----:B------:R-:W0:Y:S01]  /*2f580*/  LDC R21, c[0x0][0x228] ;  /* 0x00008a00ff157b82 */ /* 0x000e220000000800 */
[----:B------:R-:W-:Y:S01]  /*2f590*/  IMAD.WIDE R14, R19, 0x2, R244 ;  /* 0x00000002130e7825 */ /* 0x000fe200078e02f4 */
[----:B----4-:R-:W-:-:S06]  /*2f5a0*/  ISETP.LT.AND P6, PT, R221, R20, !P6 ;  /* 0x00000014dd00720c */ /* 0x010fcc00077c1270 */
[----:B------:R-:W4:Y:S03]  /*2f5b0*/  LDC R20, c[0x0][0x228] ;  /* 0x00008a00ff147b82 */ /* 0x000f260000000800 */
[----:B------:R3:W-:Y:S01]  /*2f5c0*/  @P5 STG.E.U16 desc[UR60][R14.64], R5 ;  /* 0x000000050e005986 */ /* 0x0007e2000c10153c */
[----:B-1----:R-:W-:Y:S01]  /*2f5d0*/  ISETP.LT.AND P5, PT, R220, R23, !P1 ;  /* 0x00000017dc00720c */ /* 0x002fe20004fa1270 */
[----:B------:R-:W-:Y:S01]  /*2f5e0*/  IMAD.IADD R17, R19, 0x1, R4 ;  /* 0x0000000113117824 */ /* 0x000fe200078e0204 */
[----:B------:R-:W-:Y:S01]  /*2f5f0*/  PRMT R13, R5, 0x7632, R13 ;  /* 0x00007632050d7816 */ /* 0x000fe2000000000d */
[----:B------:R-:W-:Y:S01]  /*2f600*/  IMAD.WIDE R8, R19, 0x2, R246 ;  /* 0x0000000213087825 */ /* 0x000fe200078e02f6 */
[----:B------:R-:W1:Y:S03]  /*2f610*/  LDC R23, c[0x0][0x228] ;  /* 0x00008a00ff177b82 */ /* 0x000e660000000800 */
[----:B------:R-:W-:Y:S01]  /*2f620*/  IMAD.WIDE R10, R17, 0x2, R2 ;  /* 0x00000002110a7825 */ /* 0x000fe200078e0202 */
[----:B------:R0:W-:Y:S01]  /*2f630*/  @P6 STG.E.U16 desc[UR60][R8.64], R13 ;  /* 0x0000000d08006986 */ /* 0x0001e2000c10153c */
[----:B---3--:R-:W-:-:S03]  /*2f640*/  ISETP.LT.AND P6, PT, R223, R18, !P1 ;  /* 0x00000012df00720c */ /* 0x008fc60004fc1270 */
[----:B------:R-:W3:Y:S01]  /*2f650*/  LDC R14, c[0x0][0x228] ;  /* 0x00008a00ff0e7b82 */ /* 0x000ee20000000800 */
[----:B------:R-:W-:-:S04]  /*2f660*/  IMAD.WIDE R4, R17, 0x2, R218 ;  /* 0x0000000211047825 */ /* 0x000fc800078e02da */
[----:B------:R-:W-:Y:S02]  /*2f670*/  VIADD R0, R217, 0x7d ;  /* 0x0000007dd9007836 */ /* 0x000fe40000000000 */
[----:B0-----:R-:W-:Y:S01]  /*2f680*/  IMAD.WIDE R12, R17, 0x2, R244 ;  /* 0x00000002110c7825 */ /* 0x001fe200078e02f4 */
[----:B------:R-:W0:Y:S03]  /*2f690*/  LDC R15, c[0x0][0x228] ;  /* 0x00008a00ff0f7b82 */ /* 0x000e260000000800 */
[----:B------:R-:W-:-:S05]  /*2f6a0*/  VIADD R217, R217, 0x7e ;  /* 0x0000007ed9d97836 */ /* 0x000fca0000000000 */
[----:B------:R-:W0:Y:S08]  /*2f6b0*/  LDC R19, c[0x0][0x228] ;  /* 0x00008a00ff137b82 */ /* 0x000e300000000800 */
[----:B------:R-:W0:Y:S01]  /*2f6c0*/  LDC R18, c[0x0][0x228] ;  /* 0x00008a00ff127b82 */ /* 0x000e220000000800 */
[----:B--2---:R-:W-:Y:S01]  /*2f6d0*/  @P5 STG.E.U16 desc[UR60][R10.64], R226 ;  /* 0x000000e20a005986 */ /* 0x004fe2000c10153c */
[----:B------:R-:W-:-:S02]  /*2f6e0*/  ISETP.LT.AND P5, PT, R222, R21, !P1 ;  /* 0x00000015de00720c */ /* 0x000fc40004fa1270 */
[----:B------:R-:W-:-:S04]  /*2f6f0*/  PRMT R9, R226, 0x7632, R9 ;  /* 0x00007632e2097816 */ /* 0x000fc80000000009 */
[----:B------:R-:W2:Y:S01]  /*2f700*/  LDC R21, c[0x0][0x228] ;  /* 0x00008a00ff157b82 */ /* 0x000ea20000000800 */
[----:B----4-:R-:W-:Y:S01]  /*2f710*/  ISETP.LT.AND P1, PT, R221, R20, !P1 ;  /* 0x00000014dd00720c */ /* 0x010fe20004f21270 */
[----:B------:R4:W-:Y:S01]  /*2f720*/  @P6 STG.E.U16 desc[UR60][R4.64], R9 ;  /* 0x0000000904006986 */ /* 0x0009e2000c10153c */
[----:B------:R-:W-:-:S03]  /*2f730*/  ISETP.GE.AND P6, PT, R0, R231, PT ;  /* 0x000000e70000720c */ /* 0x000fc60003fc6270 */
[----:B------:R-:W2:Y:S02]  /*2f740*/  LDL.LU R231, [R1+0x129c] ;  /* 0x00129c0001e77983 */ /* 0x000ea40000300800 */
[----:B------:R-:W0:Y:S02]  /*2f750*/  LDC R0, c[0x0][0x248] ;  /* 0x00009200ff007b82 */ /* 0x000e240000000800 */
[----:B------:R-:W-:Y:S01]  /*2f760*/  @P5 STG.E.U16 desc[UR60][R12.64], R230 ;  /* 0x000000e60c005986 */ /* 0x000fe2000c10153c */
[----:B-1----:R-:W-:Y:S02]  /*2f770*/  ISETP.LT.AND P5, PT, R220, R23, !P6 ;  /* 0x00000017dc00720c */ /* 0x002fe400077a1270 */
[----:B----4-:R-:W-:Y:S01]  /*2f780*/  PRMT R5, R230, 0x7632, R5 ;  /* 0x00007632e6057816 */ /* 0x010fe20000000005 */
[C---:B------:R-:W-:Y:S02]  /*2f790*/  IMAD.WIDE R8, R17.reuse, 0x2, R246 ;  /* 0x0000000211087825 */ /* 0x040fe400078e02f6 */
[----:B------:R-:W1:Y:S02]  /*2f7a0*/  LDC R20, c[0x0][0x228] ;  /* 0x00008a00ff147b82 */ /* 0x000e640000000800 */
[----:B------:R-:W-:Y:S01]  /*2f7b0*/  IMAD.IADD R17, R17, 0x1, R16 ;  /* 0x0000000111117824 */ /* 0x000fe200078e0210 */
[----:B------:R4:W-:Y:S01]  /*2f7c0*/  @P1 STG.E.U16 desc[UR60][R8.64], R5 ;  /* 0x0000000508001986 */ /* 0x0009e2000c10153c */
[----:B---3--:R-:W-:-:S02]  /*2f7d0*/  ISETP.LT.AND P1, PT, R223, R14, !P6 ;  /* 0x0000000edf00720c */ /* 0x008fc40007721270 */
[C---:B------:R-:W-:Y:S02]  /*2f7e0*/  IMAD.WIDE R10, R17.reuse, 0x2, R2 ;  /* 0x00000002110a7825 */ /* 0x040fe400078e0202 */
[----:B------:R-:W3:Y:S03]  /*2f7f0*/  LDC R16, c[0x0][0x228] ;  /* 0x00008a00ff107b82 */ /* 0x000ee60000000800 */
[----:B------:R4:W-:Y:S02]  /*2f800*/  @P5 STG.E.U16 desc[UR60][R10.64], R234 ;  /* 0x000000ea0a005986 */ /* 0x0009e4000c10153c */
[----:B----4-:R-:W-:-:S03]  /*2f810*/  IMAD.WIDE R4, R17, 0x2, R218 ;  /* 0x0000000211047825 */ /* 0x010fc600078e02da */
[----:B------:R-:W4:Y:S01]  /*2f820*/  LDC R14, c[0x0][0x248] ;  /* 0x00009200ff0e7b82 */ /* 0x000f220000000800 */
[----:B------:R-:W-:-:S05]  /*2f830*/  PRMT R11, R234, 0x7632, R11 ;  /* 0x00007632ea0b7816 */ /* 0x000fca000000000b */
[----:B------:R3:W-:Y:S01]  /*2f840*/  @P1 STG.E.U16 desc[UR60][R4.64], R11 ;  /* 0x0000000b04001986 */ /* 0x0007e2000c10153c */
[----:B------:R-:W-:-:S03]  /*2f850*/  ISETP.GE.AND P1, PT, R217, R227, PT ;  /* 0x000000e3d900720c */ /* 0x000fc60003f26270 */
[----:B------:R-:W2:Y:S01]  /*2f860*/  LDL.LU R227, [R1+0x1298] ;  /* 0x0012980001e37983 */ /* 0x000ea20000300800 */
[----:B0-----:R-:W-:Y:S01]  /*2f870*/  ISETP.LT.AND P5, PT, R222, R15, !P6 ;  /* 0x0000000fde00720c */ /* 0x001fe200077a1270 */
[----:B------:R-:W-:Y:S01]  /*2f880*/  IMAD.WIDE R8, R17, 0x2, R244 ;  /* 0x0000000211087825 */ /* 0x000fe200078e02f4 */
[----:B---3--:R-:W-:-:S03]  /*2f890*/  ISETP.LT.AND P6, PT, R221, R16, !P6 ;  /* 0x00000010dd00720c */ /* 0x008fc600077c1270 */
[----:B------:R-:W-:-:S08]  /*2f8a0*/  IMAD.IADD R15, R17, 0x1, R0 ;  /* 0x00000001110f7824 */ /* 0x000fd000078e0200 */
[----:B------:R0:W-:Y:S01]  /*2f8b0*/  @P5 STG.E.U16 desc[UR60][R8.64], R6 ;  /* 0x0000000608005986 */ /* 0x0001e2000c10153c */
[----:B------:R-:W-:Y:S01]  /*2f8c0*/  ISETP.LT.AND P5, PT, R220, R19, !P1 ;  /* 0x00000013dc00720c */ /* 0x000fe20004fa1270 */
[----:B------:R-:W-:Y:S01]  /*2f8d0*/  IMAD.WIDE R10, R17, 0x2, R246 ;  /* 0x00000002110a7825 */ /* 0x000fe200078e02f6 */
[----:B------:R-:W-:-:S03]  /*2f8e0*/  PRMT R5, R6, 0x7632, R5 ;  /* 0x0000763206057816 */ /* 0x000fc60000000005 */
[----:B------:R-:W-:Y:S02]  /*2f8f0*/  IMAD.WIDE R12, R15, 0x2, R2 ;  /* 0x000000020f0c7825 */ /* 0x000fe400078e0202 */
[----:B------:R3:W-:Y:S01]  /*2f900*/  @P6 STG.E.U16 desc[UR60][R10.64], R5 ;  /* 0x000000050a006986 */ /* 0x0007e2000c10153c */
[----:B------:R-:W-:Y:S01]  /*2f910*/  ISETP.LT.AND P6, PT, R223, R18, !P1 ;  /* 0x00000012df00720c */ /* 0x000fe20004fc1270 */
[C---:B----4-:R-:W-:Y:S02]  /*2f920*/  IMAD.IADD R17, R15.reuse, 0x1, R14 ;  /* 0x000000010f117824 */ /* 0x050fe400078e020e */
[----:B0-----:R-:W-:Y:S01]  /*2f930*/  IMAD.WIDE R8, R15, 0x2, R244 ;  /* 0x000000020f087825 */ /* 0x001fe200078e02f4 */
[----:B------:R-:W-:-:S03]  /*2f940*/  PRMT R109, R235, 0x7632, R109 ;  /* 0x00007632eb6d7816 */ /* 0x000fc6000000006d */
[----:B------:R-:W-:-:S04]  /*2f950*/  IMAD.WIDE R2, R17, 0x2, R2 ;  /* 0x0000000211027825 */ /* 0x000fc800078e0202 */
[----:B---3--:R-:W-:-:S04]  /*2f960*/  IMAD.WIDE R4, R15, 0x2, R218 ;  /* 0x000000020f047825 */ /* 0x008fc800078e02da */
[----:B------:R-:W-:-:S04]  /*2f970*/  IMAD.WIDE R10, R15, 0x2, R246 ;  /* 0x000000020f0a7825 */ /* 0x000fc800078e02f6 */
[----:B------:R-:W-:-:S04]  /*2f980*/  IMAD.WIDE R218, R17, 0x2, R218 ;  /* 0x0000000211da7825 */ /* 0x000fc800078e02da */
[----:B------:R-:W-:-:S04]  /*2f990*/  IMAD.WIDE R244, R17, 0x2, R244 ;  /* 0x0000000211f47825 */ /* 0x000fc800078e02f4 */
[----:B------:R-:W-:Y:S01]  /*2f9a0*/  IMAD.WIDE R246, R17, 0x2, R246 ;  /* 0x0000000211f67825 */ /* 0x000fe200078e02f6 */
[----:B--2---:R-:W-:Y:S01]  /*2f9b0*/  PRMT R6, R231, 0x7632, R6 ;  /* 0x00007632e7067816 */ /* 0x004fe20000000006 */
[----:B------:R0:W-:Y:S01]  /*2f9c0*/  @P5 STG.E.U16 desc[UR60][R12.64], R227 ;  /* 0x000000e30c005986 */ /* 0x0001e2000c10153c */
[----:B------:R-:W-:Y:S02]  /*2f9d0*/  ISETP.LT.AND P5, PT, R222, R21, !P1 ;  /* 0x00000015de00720c */ /* 0x000fe40004fa1270 */
[----:B-1----:R-:W-:Y:S02]  /*2f9e0*/  ISETP.LT.AND P1, PT, R221, R20, !P1 ;  /* 0x00000014dd00720c */ /* 0x002fe40004f21270 */
[----:B------:R-:W-:-:S05]  /*2f9f0*/  PRMT R0, R227, 0x7632, R0 ;  /* 0x00007632e3007816 */ /* 0x000fca0000000000 */
[----:B------:R0:W-:Y:S04]  /*2fa00*/  @P6 STG.E.U16 desc[UR60][R4.64], R0 ;  /* 0x0000000004006986 */ /* 0x0001e8000c10153c */
[----:B------:R0:W-:Y:S04]  /*2fa10*/  @P5 STG.E.U16 desc[UR60][R8.64], R231 ;  /* 0x000000e708005986 */ /* 0x0001e8000c10153c */
[----:B------:R0:W-:Y:S04]  /*2fa20*/  @P1 STG.E.U16 desc[UR60][R10.64], R6 ;  /* 0x000000060a001986 */ /* 0x0001e8000c10153c */
[----:B------:R0:W-:Y:S04]  /*2fa30*/  @P4 STG.E.U16 desc[UR60][R2.64], R235 ;  /* 0x000000eb02004986 */ /* 0x0001e8000c10153c */
[----:B------:R0:W-:Y:S04]  /*2fa40*/  @P3 STG.E.U16 desc[UR60][R218.64], R109 ;  /* 0x0000006dda003986 */ /* 0x0001e8000c10153c */
[----:B------:R0:W-:Y:S01]  /*2fa50*/  @P2 STG.E.U16 desc[UR60][R244.64], R7 ;  /* 0x00000007f4002986 */ /* 0x0001e2000c10153c */
[----:B------:R-:W-:Y:S05]  /*2fa60*/  @!P0 EXIT ;  /* 0x000000000000894d */ /* 0x000fea0003800000 */
[----:B------:R-:W-:-:S05]  /*2fa70*/  PRMT R123, R7, 0x7632, R123 ;  /* 0x00007632077b7816 */ /* 0x000fca000000007b */
[----:B------:R-:W-:Y:S01]  /*2fa80*/  STG.E.U16 desc[UR60][R246.64], R123 ;  /* 0x0000007bf6007986 */ /* 0x000fe2000c10153c */
[----:B------:R-:W-:Y:S05]  /*2fa90*/  EXIT ;  /* 0x000000000000794d */ /* 0x000fea0003800000 */
.L_x_2:
[----:B------:R-:W-:-:S00]  /*2faa0*/  BRA `(.L_x_2) ;  /* 0xfffffffc00fc7947 */ /* 0x000fc0000383ffff */
[----:B------:R-:W-:-:S00]  /*2fab0*/  NOP ;  /* 0x0000000000007918 */ /* 0x000fc00000000000 */
        /* <DEDUP_REMOVED lines=12> */
.L_x_3:


//--------------------- .nv.shared.matmul_kernel  --------------------------
	.section	.nv.shared.matmul_kernel,"aw",@nobits
	.sectionflags	@""
	.align	16
	.zero		1024


//--------------------- .nv.shared.reserved.0     --------------------------
	.section	.nv.shared.reserved.0,"aw",@nobits
	.weak		__nv_reservedSMEM_offset_0_alias
	.size		__nv_reservedSMEM_offset_0_alias, 0, 0
	.other		__nv_reservedSMEM_offset_0_alias,@"STO_CUDA_RESERVED_SHARED STV_DEFAULT"
__nv_reservedSMEM_offset_0_alias:
	.zero		0


//--------------------- .nv.constant0.matmul_kernel --------------------------
	.section	.nv.constant0.matmul_kernel,"a",@progbits
	.sectionflags	@""
	.align	4
.nv.constant0.matmul_kernel:
	.zero		608


//--------------------- SYMBOLS --------------------------

	.type		.nv.reservedSmem.offset0,@object
	.size		.nv.reservedSmem.offset0,0x4
